	.target	sm_100a

	.elftype	@"ET_EXEC"


//--------------------- .note.nv.tkinfo           --------------------------
	.section	.note.nv.tkinfo,"",@"SHT_NOTE"
	.sectionflags	@"SHF_NOTE_NV_TKINFO"
	.tkinfo
        /*0018*/ 	.word	0x00000002
        /*0030*/ 	.string	""
        /*0030*/ 	.string	"ptxas"
        /*0030*/ 	.string	"Cuda compilation tools, release 13.0, V13.0.88"
        /*0030*/ 	.string	"Build cuda_13.0.r13.0/compiler.36424714_0"
        /*0030*/ 	.string	"-arch sm_100a -m 64 "



//--------------------- .note.nv.cuinfo           --------------------------
	.section	.note.nv.cuinfo,"",@"SHT_NOTE"
	.sectionflags	@"SHF_NOTE_NV_CUINFO"
        /*0018*/ 	.short	0x0002
        /*001a*/ 	.short	0x0064
        /*001c*/ 	.short	0x0082
	.zero		2


//--------------------- .nv.info                  --------------------------
	.section	.nv.info,"",@"SHT_CUDA_INFO"
	.align	4


	//----- nvinfo : EIATTR_REGCOUNT
	.align		4
        /*0000*/ 	.byte	0x04, 0x2f
        /*0002*/ 	.short	(.L_26 - .L_25)
	.align		4
.L_25:
        /*0004*/ 	.word	index@(_Z29attention_kernel_batched_implI15AttentionKernelIN7cutlass6half_tENS1_4arch4Sm80ELb1ELi32ELi128ELi128ELb0ELb0E18DefaultToBatchHookEEvNT_6ParamsE)
        /*0008*/ 	.word	0x00000079


	//----- nvinfo : EIATTR_FRAME_SIZE
	.align		4
.L_26:
        /*000c*/ 	.byte	0x04, 0x11
        /*000e*/ 	.short	(.L_28 - .L_27)
	.align		4
.L_27:
        /*0010*/ 	.word	index@($__internal_6_$__cuda_sm3x_div_rn_noftz_f32_slowpath)
        /*0014*/ 	.word	0x00000000


	//----- nvinfo : EIATTR_FRAME_SIZE
	.align		4
.L_28:
        /*0018*/ 	.byte	0x04, 0x11
        /*001a*/ 	.short	(.L_30 - .L_29)
	.align		4
.L_29:
        /*001c*/ 	.word	index@($__internal_5_$__cuda_sm20_rcp_rn_f32_slowpath)
        /*0020*/ 	.word	0x00000000


	//----- nvinfo : EIATTR_FRAME_SIZE
	.align		4
.L_30:
        /*0024*/ 	.byte	0x04, 0x11
        /*0026*/ 	.short	(.L_32 - .L_31)
	.align		4
.L_31:
        /*0028*/ 	.word	index@(_Z29attention_kernel_batched_implI15AttentionKernelIN7cutlass6half_tENS1_4arch4Sm80ELb1ELi32ELi128ELi128ELb0ELb0E18DefaultToBatchHookEEvNT_6ParamsE)
        /*002c*/ 	.word	0x00000000


	//----- nvinfo : EIATTR_REGCOUNT
	.align		4
.L_32:
        /*0030*/ 	.byte	0x04, 0x2f
        /*0032*/ 	.short	(.L_34 - .L_33)
	.align		4
.L_33:
        /*0034*/ 	.word	index@(_Z29attention_kernel_batched_implI15AttentionKernelIN7cutlass6half_tENS1_4arch4Sm80ELb1ELi32ELi128ELi65536ELb0ELb0E18DefaultToBatchHookEEvNT_6ParamsE)
        /*0038*/ 	.word	0x0000007a


	//----- nvinfo : EIATTR_FRAME_SIZE
	.align		4
.L_34:
        /*003c*/ 	.byte	0x04, 0x11
        /*003e*/ 	.short	(.L_36 - .L_35)
	.align		4
.L_35:
        /*0040*/ 	.word	index@($__internal_4_$__cuda_sm3x_div_rn_noftz_f32_slowpath)
        /*0044*/ 	.word	0x00000000


	//----- nvinfo : EIATTR_FRAME_SIZE
	.align		4
.L_36:
        /*0048*/ 	.byte	0x04, 0x11
        /*004a*/ 	.short	(.L_38 - .L_37)
	.align		4
.L_37:
        /*004c*/ 	.word	index@($__internal_3_$__cuda_sm20_rcp_rn_f32_slowpath)
        /*0050*/ 	.word	0x00000000


	//----- nvinfo : EIATTR_FRAME_SIZE
	.align		4
.L_38:
        /*0054*/ 	.byte	0x04, 0x11
        /*0056*/ 	.short	(.L_40 - .L_39)
	.align		4
.L_39:
        /*0058*/ 	.word	index@(_Z29attention_kernel_batched_implI15AttentionKernelIN7cutlass6half_tENS1_4arch4Sm80ELb1ELi32ELi128ELi65536ELb0ELb0E18DefaultToBatchHookEEvNT_6ParamsE)
        /*005c*/ 	.word	0x00000000


	//----- nvinfo : EIATTR_REGCOUNT
	.align		4
.L_40:
        /*0060*/ 	.byte	0x04, 0x2f
        /*0062*/ 	.short	(.L_42 - .L_41)
	.align		4
.L_41:
        /*0064*/ 	.word	index@(_Z29attention_kernel_batched_implI15AttentionKernelIN7cutlass6half_tENS1_4arch4Sm80ELb1ELi64ELi64ELi64ELb0ELb0E18DefaultToBatchHookEEvNT_6ParamsE)
        /*0068*/ 	.word	0x0000007d


	//----- nvinfo : EIATTR_FRAME_SIZE
	.align		4
.L_42:
        /*006c*/ 	.byte	0x04, 0x11
        /*006e*/ 	.short	(.L_44 - .L_43)
	.align		4
.L_43:
        /*0070*/ 	.word	index@($__internal_2_$__cuda_sm3x_div_rn_noftz_f32_slowpath)
        /*0074*/ 	.word	0x00000000


	//----- nvinfo : EIATTR_FRAME_SIZE
	.align		4
.L_44:
        /*0078*/ 	.byte	0x04, 0x11
        /*007a*/ 	.short	(.L_46 - .L_45)
	.align		4
.L_45:
        /*007c*/ 	.word	index@($__internal_1_$__cuda_sm20_rcp_rn_f32_slowpath)
        /*0080*/ 	.word	0x00000000


	//----- nvinfo : EIATTR_FRAME_SIZE
	.align		4
.L_46:
        /*0084*/ 	.byte	0x04, 0x11
        /*0086*/ 	.short	(.L_48 - .L_47)
	.align		4
.L_47:
        /*0088*/ 	.word	index@(_Z29attention_kernel_batched_implI15AttentionKernelIN7cutlass6half_tENS1_4arch4Sm80ELb1ELi64ELi64ELi64ELb0ELb0E18DefaultToBatchHookEEvNT_6ParamsE)
        /*008c*/ 	.word	0x00000000


	//----- nvinfo : EIATTR_REGCOUNT
	.align		4
.L_48:
        /*0090*/ 	.byte	0x04, 0x2f
        /*0092*/ 	.short	(.L_50 - .L_49)
	.align		4
.L_49:
        /*0094*/ 	.word	index@(_ZN7cutlass9reference6device6kernel12BlockForEachINS_6half_tENS1_6detail17RandomUniformFuncIS4_EEEEvPT_mNT0_6ParamsE)
        /*0098*/ 	.word	0x00000020


	//----- nvinfo : EIATTR_FRAME_SIZE
	.align		4
.L_50:
        /*009c*/ 	.byte	0x04, 0x11
        /*009e*/ 	.short	(.L_52 - .L_51)
	.align		4
.L_51:
        /*00a0*/ 	.word	index@(_ZN7cutlass9reference6device6kernel12BlockForEachINS_6half_tENS1_6detail17RandomUniformFuncIS4_EEEEvPT_mNT0_6ParamsE)
        /*00a4*/ 	.word	0x00000060


	//----- nvinfo : EIATTR_REGCOUNT
	.align		4
.L_52:
        /*00a8*/ 	.byte	0x04, 0x2f
        /*00aa*/ 	.short	(.L_54 - .L_53)
	.align		4
.L_53:
        /*00ac*/ 	.word	index@(_ZN7cutlass9reference6device6kernel12BlockForEachINS_6half_tENS1_6detail18RandomGaussianFuncIS4_EEEEvPT_mNT0_6ParamsE)
        /*00b0*/ 	.word	0x00000020


	//----- nvinfo : EIATTR_FRAME_SIZE
	.align		4
.L_54:
        /*00b4*/ 	.byte	0x04, 0x11
        /*00b6*/ 	.short	(.L_56 - .L_55)
	.align		4
.L_55:
        /*00b8*/ 	.word	index@($__internal_0_$__cuda_sm20_sqrt_rn_f32_slowpath)
        /*00bc*/ 	.word	0x00000050


	//----- nvinfo : EIATTR_FRAME_SIZE
	.align		4
.L_56:
        /*00c0*/ 	.byte	0x04, 0x11
        /*00c2*/ 	.short	(.L_58 - .L_57)
	.align		4
.L_57:
        /*00c4*/ 	.word	index@(_ZN7cutlass9reference6device6kernel12BlockForEachINS_6half_tENS1_6detail18RandomGaussianFuncIS4_EEEEvPT_mNT0_6ParamsE)
        /*00c8*/ 	.word	0x00000050


	//----- nvinfo : EIATTR_REGCOUNT
	.align		4
.L_58:
        /*00cc*/ 	.byte	0x04, 0x2f
        /*00ce*/ 	.short	(.L_60 - .L_59)
	.align		4
.L_59:
        /*00d0*/ 	.word	index@(_ZN7cutlass9reference6device6kernel13TensorForEachINS1_6detail20TensorFillLinearFuncINS_6half_tENS_6layout18PackedVectorLayoutEEELi1ENS9_6ParamsEEEvNS_5CoordIXT0_EilEET1_)
        /*00d4*/ 	.word	0x00000012


	//----- nvinfo : EIATTR_FRAME_SIZE
	.align		4
.L_60:
        /*00d8*/ 	.byte	0x04, 0x11
        /*00da*/ 	.short	(.L_62 - .L_61)
	.align		4
.L_61:
        /*00dc*/ 	.word	index@(_ZN7cutlass9reference6device6kernel13TensorForEachINS1_6detail20TensorFillLinearFuncINS_6half_tENS_6layout18PackedVectorLayoutEEELi1ENS9_6ParamsEEEvNS_5CoordIXT0_EilEET1_)
        /*00e0*/ 	.word	0x00000000


	//----- nvinfo : EIATTR_REGCOUNT
	.align		4
.L_62:
        /*00e4*/ 	.byte	0x04, 0x2f
        /*00e6*/ 	.short	(.L_64 - .L_63)
	.align		4
.L_63:
        /*00e8*/ 	.word	index@(_ZN7cutlass9reference6device6kernel11GemmComplexINS_6half_tENS_6layout8RowMajorES4_NS5_11ColumnMajorEfS6_fffNS_16NumericConverterIffLNS_15FloatRoundStyleE2EEENS_12multiply_addIfffEELi4ELi4EEEvNS_4gemm9GemmCoordET5_NS_9TensorRefIT_T0_EENS_16ComplexTransformENSG_IT1_T2_EESK_SF_NSG_IT3_T4_EENSG_IT7_SP_EET6_illll)
        /*00ec*/ 	.word	0x0000005c


	//----- nvinfo : EIATTR_FRAME_SIZE
	.align		4
.L_64:
        /*00f0*/ 	.byte	0x04, 0x11
        /*00f2*/ 	.short	(.L_66 - .L_65)
	.align		4
.L_65:
        /*00f4*/ 	.word	index@(_ZN7cutlass9reference6device6kernel11GemmComplexINS_6half_tENS_6layout8RowMajorES4_NS5_11ColumnMajorEfS6_fffNS_16NumericConverterIffLNS_15FloatRoundStyleE2EEENS_12multiply_addIfffEELi4ELi4EEEvNS_4gemm9GemmCoordET5_NS_9TensorRefIT_T0_EENS_16ComplexTransformENSG_IT1_T2_EESK_SF_NSG_IT3_T4_EENSG_IT7_SP_EET6_illll)
        /*00f8*/ 	.word	0x00000000


	//----- nvinfo : EIATTR_REGCOUNT
	.align		4
.L_66:
        /*00fc*/ 	.byte	0x04, 0x2f
        /*00fe*/ 	.short	(.L_68 - .L_67)
	.align		4
.L_67:
        /*0100*/ 	.word	index@(_ZN7cutlass9reference6device6kernel11GemmComplexINS_6half_tENS_6layout8RowMajorES4_NS5_11ColumnMajorEfS6_fffNS_16NumericConverterIffLNS_15FloatRoundStyleE2EEENS_12multiply_addIfffEELi4ELi16EEEvNS_4gemm9GemmCoordET5_NS_9TensorRefIT_T0_EENS_16ComplexTransformENSG_IT1_T2_EESK_SF_NSG_IT3_T4_EENSG_IT7_SP_EET6_illll)
        /*0104*/ 	.word	0x000000a4


	//----- nvinfo : EIATTR_FRAME_SIZE
	.align		4
.L_68:
        /*0108*/ 	.byte	0x04, 0x11
        /*010a*/ 	.short	(.L_70 - .L_69)
	.align		4
.L_69:
        /*010c*/ 	.word	index@(_ZN7cutlass9reference6device6kernel11GemmComplexINS_6half_tENS_6layout8RowMajorES4_NS5_11ColumnMajorEfS6_fffNS_16NumericConverterIffLNS_15FloatRoundStyleE2EEENS_12multiply_addIfffEELi4ELi16EEEvNS_4gemm9GemmCoordET5_NS_9TensorRefIT_T0_EENS_16ComplexTransformENSG_IT1_T2_EESK_SF_NSG_IT3_T4_EENSG_IT7_SP_EET6_illll)
        /*0110*/ 	.word	0x00000000


	//----- nvinfo : EIATTR_REGCOUNT
	.align		4
.L_70:
        /*0114*/ 	.byte	0x04, 0x2f
        /*0116*/ 	.short	(.L_72 - .L_71)
	.align		4
.L_71:
        /*0118*/ 	.word	index@(_ZN7cutlass9reference6device6kernel11GemmComplexIfNS_6layout8RowMajorENS_6half_tES5_S6_S5_ffS6_NS_16NumericConverterIS6_fLNS_15FloatRoundStyleE2EEENS_12multiply_addIfffEELi4ELi4EEEvNS_4gemm9GemmCoordET5_NS_9TensorRefIT_T0_EENS_16ComplexTransformENSF_IT1_T2_EESJ_SE_NSF_IT3_T4_EENSF_IT7_SO_EET6_illll)
        /*011c*/ 	.word	0x0000004e


	//----- nvinfo : EIATTR_FRAME_SIZE
	.align		4
.L_72:
        /*0120*/ 	.byte	0x04, 0x11
        /*0122*/ 	.short	(.L_74 - .L_73)
	.align		4
.L_73:
        /*0124*/ 	.word	index@(_ZN7cutlass9reference6device6kernel11GemmComplexIfNS_6layout8RowMajorENS_6half_tES5_S6_S5_ffS6_NS_16NumericConverterIS6_fLNS_15FloatRoundStyleE2EEENS_12multiply_addIfffEELi4ELi4EEEvNS_4gemm9GemmCoordET5_NS_9TensorRefIT_T0_EENS_16ComplexTransformENSF_IT1_T2_EESJ_SE_NSF_IT3_T4_EENSF_IT7_SO_EET6_illll)
        /*0128*/ 	.word	0x00000000


	//----- nvinfo : EIATTR_REGCOUNT
	.align		4
.L_74:
        /*012c*/ 	.byte	0x04, 0x2f
        /*012e*/ 	.short	(.L_76 - .L_75)
	.align		4
.L_75:
        /*0130*/ 	.word	index@(_ZN7cutlass9reference6device6kernel11GemmComplexIfNS_6layout8RowMajorENS_6half_tES5_S6_S5_ffS6_NS_16NumericConverterIS6_fLNS_15FloatRoundStyleE2EEENS_12multiply_addIfffEELi4ELi16EEEvNS_4gemm9GemmCoordET5_NS_9TensorRefIT_T0_EENS_16ComplexTransformENSF_IT1_T2_EESJ_SE_NSF_IT3_T4_EENSF_IT7_SO_EET6_illll)
        /*0134*/ 	.word	0x00000093


	//----- nvinfo : EIATTR_FRAME_SIZE
	.align		4
.L_76:
        /*0138*/ 	.byte	0x04, 0x11
        /*013a*/ 	.short	(.L_78 - .L_77)
	.align		4
.L_77:
        /*013c*/ 	.word	index@(_ZN7cutlass9reference6device6kernel11GemmComplexIfNS_6layout8RowMajorENS_6half_tES5_S6_S5_ffS6_NS_16NumericConverterIS6_fLNS_15FloatRoundStyleE2EEENS_12multiply_addIfffEELi4ELi16EEEvNS_4gemm9GemmCoordET5_NS_9TensorRefIT_T0_EENS_16ComplexTransformENSF_IT1_T2_EESJ_SE_NSF_IT3_T4_EENSF_IT7_SO_EET6_illll)
        /*0140*/ 	.word	0x00000000


	//----- nvinfo : EIATTR_MIN_STACK_SIZE
	.align		4
.L_78:
        /*0144*/ 	.byte	0x04, 0x12
        /*0146*/ 	.short	(.L_80 - .L_79)
	.align		4
.L_79:
        /*0148*/ 	.word	index@(_ZN7cutlass9reference6device6kernel11GemmComplexIfNS_6layout8RowMajorENS_6half_tES5_S6_S5_ffS6_NS_16NumericConverterIS6_fLNS_15FloatRoundStyleE2EEENS_12multiply_addIfffEELi4ELi16EEEvNS_4gemm9GemmCoordET5_NS_9TensorRefIT_T0_EENS_16ComplexTransformENSF_IT1_T2_EESJ_SE_NSF_IT3_T4_EENSF_IT7_SO_EET6_illll)
        /*014c*/ 	.word	0x00000000


	//----- nvinfo : EIATTR_MIN_STACK_SIZE
	.align		4
.L_80:
        /*0150*/ 	.byte	0x04, 0x12
        /*0152*/ 	.short	(.L_82 - .L_81)
	.align		4
.L_81:
        /*0154*/ 	.word	index@(_ZN7cutlass9reference6device6kernel11GemmComplexIfNS_6layout8RowMajorENS_6half_tES5_S6_S5_ffS6_NS_16NumericConverterIS6_fLNS_15FloatRoundStyleE2EEENS_12multiply_addIfffEELi4ELi4EEEvNS_4gemm9GemmCoordET5_NS_9TensorRefIT_T0_EENS_16ComplexTransformENSF_IT1_T2_EESJ_SE_NSF_IT3_T4_EENSF_IT7_SO_EET6_illll)
        /*0158*/ 	.word	0x00000000


	//----- nvinfo : EIATTR_MIN_STACK_SIZE
	.align		4
.L_82:
        /*015c*/ 	.byte	0x04, 0x12
        /*015e*/ 	.short	(.L_84 - .L_83)
	.align		4
.L_83:
        /*0160*/ 	.word	index@(_ZN7cutlass9reference6device6kernel11GemmComplexINS_6half_tENS_6layout8RowMajorES4_NS5_11ColumnMajorEfS6_fffNS_16NumericConverterIffLNS_15FloatRoundStyleE2EEENS_12multiply_addIfffEELi4ELi16EEEvNS_4gemm9GemmCoordET5_NS_9TensorRefIT_T0_EENS_16ComplexTransformENSG_IT1_T2_EESK_SF_NSG_IT3_T4_EENSG_IT7_SP_EET6_illll)
        /*0164*/ 	.word	0x00000000


	//----- nvinfo : EIATTR_MIN_STACK_SIZE
	.align		4
.L_84:
        /*0168*/ 	.byte	0x04, 0x12
        /*016a*/ 	.short	(.L_86 - .L_85)
	.align		4
.L_85:
        /*016c*/ 	.word	index@(_ZN7cutlass9reference6device6kernel11GemmComplexINS_6half_tENS_6layout8RowMajorES4_NS5_11ColumnMajorEfS6_fffNS_16NumericConverterIffLNS_15FloatRoundStyleE2EEENS_12multiply_addIfffEELi4ELi4EEEvNS_4gemm9GemmCoordET5_NS_9TensorRefIT_T0_EENS_16ComplexTransformENSG_IT1_T2_EESK_SF_NSG_IT3_T4_EENSG_IT7_SP_EET6_illll)
        /*0170*/ 	.word	0x00000000


	//----- nvinfo : EIATTR_MIN_STACK_SIZE
	.align		4
.L_86:
        /*0174*/ 	.byte	0x04, 0x12
        /*0176*/ 	.short	(.L_88 - .L_87)
	.align		4
.L_87:
        /*0178*/ 	.word	index@(_ZN7cutlass9reference6device6kernel13TensorForEachINS1_6detail20TensorFillLinearFuncINS_6half_tENS_6layout18PackedVectorLayoutEEELi1ENS9_6ParamsEEEvNS_5CoordIXT0_EilEET1_)
        /*017c*/ 	.word	0x00000000


	//----- nvinfo : EIATTR_MIN_STACK_SIZE
	.align		4
.L_88:
        /*0180*/ 	.byte	0x04, 0x12
        /*0182*/ 	.short	(.L_90 - .L_89)
	.align		4
.L_89:
        /*0184*/ 	.word	index@(_ZN7cutlass9reference6device6kernel12BlockForEachINS_6half_tENS1_6detail18RandomGaussianFuncIS4_EEEEvPT_mNT0_6ParamsE)
        /*0188*/ 	.word	0x00000050


	//----- nvinfo : EIATTR_MIN_STACK_SIZE
	.align		4
.L_90:
        /*018c*/ 	.byte	0x04, 0x12
        /*018e*/ 	.short	(.L_92 - .L_91)
	.align		4
.L_91:
        /*0190*/ 	.word	index@(_ZN7cutlass9reference6device6kernel12BlockForEachINS_6half_tENS1_6detail17RandomUniformFuncIS4_EEEEvPT_mNT0_6ParamsE)
        /*0194*/ 	.word	0x00000060


	//----- nvinfo : EIATTR_MIN_STACK_SIZE
	.align		4
.L_92:
        /*0198*/ 	.byte	0x04, 0x12
        /*019a*/ 	.short	(.L_94 - .L_93)
	.align		4
.L_93:
        /*019c*/ 	.word	index@(_Z29attention_kernel_batched_implI15AttentionKernelIN7cutlass6half_tENS1_4arch4Sm80ELb1ELi64ELi64ELi64ELb0ELb0E18DefaultToBatchHookEEvNT_6ParamsE)
        /*01a0*/ 	.word	0x00000000


	//----- nvinfo : EIATTR_MIN_STACK_SIZE
	.align		4
.L_94:
        /*01a4*/ 	.byte	0x04, 0x12
        /*01a6*/ 	.short	(.L_96 - .L_95)
	.align		4
.L_95:
        /*01a8*/ 	.word	index@(_Z29attention_kernel_batched_implI15AttentionKernelIN7cutlass6half_tENS1_4arch4Sm80ELb1ELi32ELi128ELi65536ELb0ELb0E18DefaultToBatchHookEEvNT_6ParamsE)
        /*01ac*/ 	.word	0x00000000


	//----- nvinfo : EIATTR_MIN_STACK_SIZE
	.align		4
.L_96:
        /*01b0*/ 	.byte	0x04, 0x12
        /*01b2*/ 	.short	(.L_98 - .L_97)
	.align		4
.L_97:
        /*01b4*/ 	.word	index@(_Z29attention_kernel_batched_implI15AttentionKernelIN7cutlass6half_tENS1_4arch4Sm80ELb1ELi32ELi128ELi128ELb0ELb0E18DefaultToBatchHookEEvNT_6ParamsE)
        /*01b8*/ 	.word	0x00000000
.L_98:


//--------------------- .nv.compat                --------------------------
	.section	.nv.compat,"",@"SHT_CUDA_COMPAT_INFO"
	.align	4
        /*0000*/ 	.byte	0x02, 0x09, 0x01, 0x00, 0x02, 0x02, 0x01, 0x00, 0x02, 0x05, 0x05, 0x00, 0x03, 0x07, 0x01, 0x01
        /*0010*/ 	.byte	0x02, 0x03, 0x00, 0x00, 0x02, 0x06, 0x01, 0x00, 0x04, 0x0b, 0x08, 0x00, 0x01, 0x00, 0x00, 0x00
        /*0020*/ 	.byte	0x00, 0x00, 0x00, 0x00


//--------------------- .nv.info._ZN7cutlass9reference6device6kernel11GemmComplexIfNS_6layout8RowMajorENS_6half_tES5_S6_S5_ffS6_NS_16NumericConverterIS6_fLNS_15FloatRoundStyleE2EEENS_12multiply_addIfffEELi4ELi16EEEvNS_4gemm9GemmCoordET5_NS_9TensorRefIT_T0_EENS_16ComplexTransformENSF_IT1_T2_EESJ_SE_NSF_IT3_T4_EENSF_IT7_SO_EET6_illll --------------------------
	.section	.nv.info._ZN7cutlass9reference6device6kernel11GemmComplexIfNS_6layout8RowMajorENS_6half_tES5_S6_S5_ffS6_NS_16NumericConverterIS6_fLNS_15FloatRoundStyleE2EEENS_12multiply_addIfffEELi4ELi16EEEvNS_4gemm9GemmCoordET5_NS_9TensorRefIT_T0_EENS_16ComplexTransformENSF_IT1_T2_EESJ_SE_NSF_IT3_T4_EENSF_IT7_SO_EET6_illll,"",@"SHT_CUDA_INFO"
	.sectionflags	@""
	.align	4


	//----- nvinfo : EIATTR_CUDA_API_VERSION
	.align		4
        /*0000*/ 	.byte	0x04, 0x37
        /*0002*/ 	.short	(.L_100 - .L_99)
.L_99:
        /*0004*/ 	.word	0x00000082


	//----- nvinfo : EIATTR_KPARAM_INFO
	.align		4
.L_100:
        /*0008*/ 	.byte	0x04, 0x17
        /*000a*/ 	.short	(.L_102 - .L_101)
.L_101:
        /*000c*/ 	.word	0x00000000
        /*0010*/ 	.short	0x000e
        /*0012*/ 	.short	0x0080
        /*0014*/ 	.byte	0x00, 0xf0, 0x21, 0x00


	//----- nvinfo : EIATTR_KPARAM_INFO
	.align		4
.L_102:
        /*0018*/ 	.byte	0x04, 0x17
        /*001a*/ 	.short	(.L_104 - .L_103)
.L_103:
        /*001c*/ 	.word	0x00000000
        /*0020*/ 	.short	0x000d
        /*0022*/ 	.short	0x0078
        /*0024*/ 	.byte	0x00, 0xf0, 0x21, 0x00


	//----- nvinfo : EIATTR_KPARAM_INFO
	.align		4
.L_104:
        /*0028*/ 	.byte	0x04, 0x17
        /*002a*/ 	.short	(.L_106 - .L_105)
.L_105:
        /*002c*/ 	.word	0x00000000
        /*0030*/ 	.short	0x000c
        /*0032*/ 	.short	0x0070
        /*0034*/ 	.byte	0x00, 0xf0, 0x21, 0x00


	//----- nvinfo : EIATTR_KPARAM_INFO
	.align		4
.L_106:
        /*0038*/ 	.byte	0x04, 0x17
        /*003a*/ 	.short	(.L_108 - .L_107)
.L_107:
        /*003c*/ 	.word	0x00000000
        /*0040*/ 	.short	0x000b
        /*0042*/ 	.short	0x0068
        /*0044*/ 	.byte	0x00, 0xf0, 0x21, 0x00


	//----- nvinfo : EIATTR_KPARAM_INFO
	.align		4
.L_108:
        /*0048*/ 	.byte	0x04, 0x17
        /*004a*/ 	.short	(.L_110 - .L_109)
.L_109:
        /*004c*/ 	.word	0x00000000
        /*0050*/ 	.short	0x000a
        /*0052*/ 	.short	0x0064
        /*0054*/ 	.byte	0x00, 0xf0, 0x11, 0x00


	//----- nvinfo : EIATTR_KPARAM_INFO
	.align		4
.L_110:
        /*0058*/ 	.byte	0x04, 0x17
        /*005a*/ 	.short	(.L_112 - .L_111)
.L_111:
        /*005c*/ 	.word	0x00000000
        /*0060*/ 	.short	0x0009
        /*0062*/ 	.short	0x0060
        /*0064*/ 	.byte	0x00, 0xf0, 0x11, 0x00


	//----- nvinfo : EIATTR_KPARAM_INFO
	.align		4
.L_112:
        /*0068*/ 	.byte	0x04, 0x17
        /*006a*/ 	.short	(.L_114 - .L_113)
.L_113:
        /*006c*/ 	.word	0x00000000
        /*0070*/ 	.short	0x0008
        /*0072*/ 	.short	0x0050
        /*0074*/ 	.byte	0x00, 0xf0, 0x41, 0x00


	//----- nvinfo : EIATTR_KPARAM_INFO
	.align		4
.L_114:
        /*0078*/ 	.byte	0x04, 0x17
        /*007a*/ 	.short	(.L_116 - .L_115)
.L_115:
        /*007c*/ 	.word	0x00000000
        /*0080*/ 	.short	0x0007
        /*0082*/ 	.short	0x0040
        /*0084*/ 	.byte	0x00, 0xf0, 0x41, 0x00


	//----- nvinfo : EIATTR_KPARAM_INFO
	.align		4
.L_116:
        /*0088*/ 	.byte	0x04, 0x17
        /*008a*/ 	.short	(.L_118 - .L_117)
.L_117:
        /*008c*/ 	.word	0x00000000
        /*0090*/ 	.short	0x0006
        /*0092*/ 	.short	0x003c
        /*0094*/ 	.byte	0x00, 0xf0, 0x11, 0x00


	//----- nvinfo : EIATTR_KPARAM_INFO
	.align		4
.L_118:
        /*0098*/ 	.byte	0x04, 0x17
        /*009a*/ 	.short	(.L_120 - .L_119)
.L_119:
        /*009c*/ 	.word	0x00000000
        /*00a0*/ 	.short	0x0005
        /*00a2*/ 	.short	0x0038
        /*00a4*/ 	.byte	0x00, 0xf0, 0x11, 0x00


	//----- nvinfo : EIATTR_KPARAM_INFO
	.align		4
.L_120:
        /*00a8*/ 	.byte	0x04, 0x17
        /*00aa*/ 	.short	(.L_122 - .L_121)
.L_121:
        /*00ac*/ 	.word	0x00000000
        /*00b0*/ 	.short	0x0004
        /*00b2*/ 	.short	0x0028
        /*00b4*/ 	.byte	0x00, 0xf0, 0x41, 0x00


	//----- nvinfo : EIATTR_KPARAM_INFO
	.align		4
.L_122:
        /*00b8*/ 	.byte	0x04, 0x17
        /*00ba*/ 	.short	(.L_124 - .L_123)
.L_123:
        /*00bc*/ 	.word	0x00000000
        /*00c0*/ 	.short	0x0003
        /*00c2*/ 	.short	0x0020
        /*00c4*/ 	.byte	0x00, 0xf0, 0x11, 0x00


	//----- nvinfo : EIATTR_KPARAM_INFO
	.align		4
.L_124:
        /*00c8*/ 	.byte	0x04, 0x17
        /*00ca*/ 	.short	(.L_126 - .L_125)
.L_125:
        /*00cc*/ 	.word	0x00000000
        /*00d0*/ 	.short	0x0002
        /*00d2*/ 	.short	0x0010
        /*00d4*/ 	.byte	0x00, 0xf0, 0x41, 0x00


	//----- nvinfo : EIATTR_KPARAM_INFO
	.align		4
.L_126:
        /*00d8*/ 	.byte	0x04, 0x17
        /*00da*/ 	.short	(.L_128 - .L_127)
.L_127:
        /*00dc*/ 	.word	0x00000000
        /*00e0*/ 	.short	0x0001
        /*00e2*/ 	.short	0x000c
        /*00e4*/ 	.byte	0x00, 0xf0, 0x11, 0x00


	//----- nvinfo : EIATTR_KPARAM_INFO
	.align		4
.L_128:
        /*00e8*/ 	.byte	0x04, 0x17
        /*00ea*/ 	.short	(.L_130 - .L_129)
.L_129:
        /*00ec*/ 	.word	0x00000000
        /*00f0*/ 	.short	0x0000
        /*00f2*/ 	.short	0x0000
        /*00f4*/ 	.byte	0x00, 0xf0, 0x31, 0x00


	//----- nvinfo : EIATTR_SPARSE_MMA_MASK
	.align		4
.L_130:
        /*00f8*/ 	.byte	0x03, 0x50
        /*00fa*/ 	.short	0x0000


	//----- nvinfo : EIATTR_MAXREG_COUNT
	.align		4
        /*00fc*/ 	.byte	0x03, 0x1b
        /*00fe*/ 	.short	0x00ff


	//----- nvinfo : EIATTR_MERCURY_ISA_VERSION
	.align		4
        /*0100*/ 	.byte	0x03, 0x5f
        /*0102*/ 	.short	0x0101


	//----- nvinfo : EIATTR_VRC_CTA_INIT_COUNT
	.align		4
        /*0104*/ 	.byte	0x02, 0x4a
	.zero		1
	.zero		1


	//----- nvinfo : EIATTR_EXIT_INSTR_OFFSETS
	.align		4
        /*0108*/ 	.byte	0x04, 0x1c
        /*010a*/ 	.short	(.L_132 - .L_131)


	//   ....[0]....
.L_131:
        /*010c*/ 	.word	0x000000a0


	//   ....[1]....
        /*0110*/ 	.word	0x00005290


	//   ....[2]....
        /*0114*/ 	.word	0x0000e4f0


	//----- nvinfo : EIATTR_CRS_STACK_SIZE
	.align		4
.L_132:
        /*0118*/ 	.byte	0x04, 0x1e
        /*011a*/ 	.short	(.L_134 - .L_133)
.L_133:
        /*011c*/ 	.word	0x00000000


	//----- nvinfo : EIATTR_CBANK_PARAM_SIZE
	.align		4
.L_134:
        /*0120*/ 	.byte	0x03, 0x19
        /*0122*/ 	.short	0x0088


	//----- nvinfo : EIATTR_PARAM_CBANK
	.align		4
        /*0124*/ 	.byte	0x04, 0x0a
        /*0126*/ 	.short	(.L_136 - .L_135)
	.align		4
.L_135:
        /*0128*/ 	.word	index@(.nv.constant0._ZN7cutlass9reference6device6kernel11GemmComplexIfNS_6layout8RowMajorENS_6half_tES5_S6_S5_ffS6_NS_16NumericConverterIS6_fLNS_15FloatRoundStyleE2EEENS_12multiply_addIfffEELi4ELi16EEEvNS_4gemm9GemmCoordET5_NS_9TensorRefIT_T0_EENS_16ComplexTransformENSF_IT1_T2_EESJ_SE_NSF_IT3_T4_EENSF_IT7_SO_EET6_illll)
        /*012c*/ 	.short	0x0380
        /*012e*/ 	.short	0x0088


	//----- nvinfo : EIATTR_SW_WAR
	.align		4
.L_136:
        /*0130*/ 	.byte	0x04, 0x36
        /*0132*/ 	.short	(.L_138 - .L_137)
.L_137:
        /*0134*/ 	.word	0x00000008
.L_138:


//--------------------- .nv.info._ZN7cutlass9reference6device6kernel11GemmComplexIfNS_6layout8RowMajorENS_6half_tES5_S6_S5_ffS6_NS_16NumericConverterIS6_fLNS_15FloatRoundStyleE2EEENS_12multiply_addIfffEELi4ELi4EEEvNS_4gemm9GemmCoordET5_NS_9TensorRefIT_T0_EENS_16ComplexTransformENSF_IT1_T2_EESJ_SE_NSF_IT3_T4_EENSF_IT7_SO_EET6_illll --------------------------
	.section	.nv.info._ZN7cutlass9reference6device6kernel11GemmComplexIfNS_6layout8RowMajorENS_6half_tES5_S6_S5_ffS6_NS_16NumericConverterIS6_fLNS_15FloatRoundStyleE2EEENS_12multiply_addIfffEELi4ELi4EEEvNS_4gemm9GemmCoordET5_NS_9TensorRefIT_T0_EENS_16ComplexTransformENSF_IT1_T2_EESJ_SE_NSF_IT3_T4_EENSF_IT7_SO_EET6_illll,"",@"SHT_CUDA_INFO"
	.sectionflags	@""
	.align	4


	//----- nvinfo : EIATTR_CUDA_API_VERSION
	.align		4
        /*0000*/ 	.byte	0x04, 0x37
        /*0002*/ 	.short	(.L_140 - .L_139)
.L_139:
        /*0004*/ 	.word	0x00000082


	//----- nvinfo : EIATTR_KPARAM_INFO
	.align		4
.L_140:
        /*0008*/ 	.byte	0x04, 0x17
        /*000a*/ 	.short	(.L_142 - .L_141)
.L_141:
        /*000c*/ 	.word	0x00000000
        /*0010*/ 	.short	0x000e
        /*0012*/ 	.short	0x0080
        /*0014*/ 	.byte	0x00, 0xf0, 0x21, 0x00


	//----- nvinfo : EIATTR_KPARAM_INFO
	.align		4
.L_142:
        /*0018*/ 	.byte	0x04, 0x17
        /*001a*/ 	.short	(.L_144 - .L_143)
.L_143:
        /*001c*/ 	.word	0x00000000
        /*0020*/ 	.short	0x000d
        /*0022*/ 	.short	0x0078
        /*0024*/ 	.byte	0x00, 0xf0, 0x21, 0x00


	//----- nvinfo : EIATTR_KPARAM_INFO
	.align		4
.L_144:
        /*0028*/ 	.byte	0x04, 0x17
        /*002a*/ 	.short	(.L_146 - .L_145)
.L_145:
        /*002c*/ 	.word	0x00000000
        /*0030*/ 	.short	0x000c
        /*0032*/ 	.short	0x0070
        /*0034*/ 	.byte	0x00, 0xf0, 0x21, 0x00


	//----- nvinfo : EIATTR_KPARAM_INFO
	.align		4
.L_146:
        /*0038*/ 	.byte	0x04, 0x17
        /*003a*/ 	.short	(.L_148 - .L_147)
.L_147:
        /*003c*/ 	.word	0x00000000
        /*0040*/ 	.short	0x000b
        /*0042*/ 	.short	0x0068
        /*0044*/ 	.byte	0x00, 0xf0, 0x21, 0x00


	//----- nvinfo : EIATTR_KPARAM_INFO
	.align		4
.L_148:
        /*0048*/ 	.byte	0x04, 0x17
        /*004a*/ 	.short	(.L_150 - .L_149)
.L_149:
        /*004c*/ 	.word	0x00000000
        /*0050*/ 	.short	0x000a
        /*0052*/ 	.short	0x0064
        /*0054*/ 	.byte	0x00, 0xf0, 0x11, 0x00


	//----- nvinfo : EIATTR_KPARAM_INFO
	.align		4
.L_150:
        /*0058*/ 	.byte	0x04, 0x17
        /*005a*/ 	.short	(.L_152 - .L_151)
.L_151:
        /*005c*/ 	.word	0x00000000
        /*0060*/ 	.short	0x0009
        /*0062*/ 	.short	0x0060
        /*0064*/ 	.byte	0x00, 0xf0, 0x11, 0x00


	//----- nvinfo : EIATTR_KPARAM_INFO
	.align		4
.L_152:
        /*0068*/ 	.byte	0x04, 0x17
        /*006a*/ 	.short	(.L_154 - .L_153)
.L_153:
        /*006c*/ 	.word	0x00000000
        /*0070*/ 	.short	0x0008
        /*0072*/ 	.short	0x0050
        /*0074*/ 	.byte	0x00, 0xf0, 0x41, 0x00


	//----- nvinfo : EIATTR_KPARAM_INFO
	.align		4
.L_154:
        /*0078*/ 	.byte	0x04, 0x17
        /*007a*/ 	.short	(.L_156 - .L_155)
.L_155:
        /*007c*/ 	.word	0x00000000
        /*0080*/ 	.short	0x0007
        /*0082*/ 	.short	0x0040
        /*0084*/ 	.byte	0x00, 0xf0, 0x41, 0x00


	//----- nvinfo : EIATTR_KPARAM_INFO
	.align		4
.L_156:
        /*0088*/ 	.byte	0x04, 0x17
        /*008a*/ 	.short	(.L_158 - .L_157)
.L_157:
        /*008c*/ 	.word	0x00000000
        /*0090*/ 	.short	0x0006
        /*0092*/ 	.short	0x003c
        /*0094*/ 	.byte	0x00, 0xf0, 0x11, 0x00


	//----- nvinfo : EIATTR_KPARAM_INFO
	.align		4
.L_158:
        /*0098*/ 	.byte	0x04, 0x17
        /*009a*/ 	.short	(.L_160 - .L_159)
.L_159:
        /*009c*/ 	.word	0x00000000
        /*00a0*/ 	.short	0x0005
        /*00a2*/ 	.short	0x0038
        /*00a4*/ 	.byte	0x00, 0xf0, 0x11, 0x00


	//----- nvinfo : EIATTR_KPARAM_INFO
	.align		4
.L_160:
        /*00a8*/ 	.byte	0x04, 0x17
        /*00aa*/ 	.short	(.L_162 - .L_161)
.L_161:
        /*00ac*/ 	.word	0x00000000
        /*00b0*/ 	.short	0x0004
        /*00b2*/ 	.short	0x0028
        /*00b4*/ 	.byte	0x00, 0xf0, 0x41, 0x00


	//----- nvinfo : EIATTR_KPARAM_INFO
	.align		4
.L_162:
        /*00b8*/ 	.byte	0x04, 0x17
        /*00ba*/ 	.short	(.L_164 - .L_163)
.L_163:
        /*00bc*/ 	.word	0x00000000
        /*00c0*/ 	.short	0x0003
        /*00c2*/ 	.short	0x0020
        /*00c4*/ 	.byte	0x00, 0xf0, 0x11, 0x00


	//----- nvinfo : EIATTR_KPARAM_INFO
	.align		4
.L_164:
        /*00c8*/ 	.byte	0x04, 0x17
        /*00ca*/ 	.short	(.L_166 - .L_165)
.L_165:
        /*00cc*/ 	.word	0x00000000
        /*00d0*/ 	.short	0x0002
        /*00d2*/ 	.short	0x0010
        /*00d4*/ 	.byte	0x00, 0xf0, 0x41, 0x00


	//----- nvinfo : EIATTR_KPARAM_INFO
	.align		4
.L_166:
        /*00d8*/ 	.byte	0x04, 0x17
        /*00da*/ 	.short	(.L_168 - .L_167)
.L_167:
        /*00dc*/ 	.word	0x00000000
        /*00e0*/ 	.short	0x0001
        /*00e2*/ 	.short	0x000c
        /*00e4*/ 	.byte	0x00, 0xf0, 0x11, 0x00


	//----- nvinfo : EIATTR_KPARAM_INFO
	.align		4
.L_168:
        /*00e8*/ 	.byte	0x04, 0x17
        /*00ea*/ 	.short	(.L_170 - .L_169)
.L_169:
        /*00ec*/ 	.word	0x00000000
        /*00f0*/ 	.short	0x0000
        /*00f2*/ 	.short	0x0000
        /*00f4*/ 	.byte	0x00, 0xf0, 0x31, 0x00


	//----- nvinfo : EIATTR_SPARSE_MMA_MASK
	.align		4
.L_170:
        /*00f8*/ 	.byte	0x03, 0x50
        /*00fa*/ 	.short	0x0000


	//----- nvinfo : EIATTR_MAXREG_COUNT
	.align		4
        /*00fc*/ 	.byte	0x03, 0x1b
        /*00fe*/ 	.short	0x00ff


	//----- nvinfo : EIATTR_MERCURY_ISA_VERSION
	.align		4
        /*0100*/ 	.byte	0x03, 0x5f
        /*0102*/ 	.short	0x0101


	//----- nvinfo : EIATTR_VRC_CTA_INIT_COUNT
	.align		4
        /*0104*/ 	.byte	0x02, 0x4a
	.zero		1
	.zero		1


	//----- nvinfo : EIATTR_EXIT_INSTR_OFFSETS
	.align		4
        /*0108*/ 	.byte	0x04, 0x1c
        /*010a*/ 	.short	(.L_172 - .L_171)


	//   ....[0]....
.L_171:
        /*010c*/ 	.word	0x000000a0


	//   ....[1]....
        /*0110*/ 	.word	0x000019e0


	//   ....[2]....
        /*0114*/ 	.word	0x00004260


	//----- nvinfo : EIATTR_CRS_STACK_SIZE
	.align		4
.L_172:
        /*0118*/ 	.byte	0x04, 0x1e
        /*011a*/ 	.short	(.L_174 - .L_173)
.L_173:
        /*011c*/ 	.word	0x00000000


	//----- nvinfo : EIATTR_CBANK_PARAM_SIZE
	.align		4
.L_174:
        /*0120*/ 	.byte	0x03, 0x19
        /*0122*/ 	.short	0x0088


	//----- nvinfo : EIATTR_PARAM_CBANK
	.align		4
        /*0124*/ 	.byte	0x04, 0x0a
        /*0126*/ 	.short	(.L_176 - .L_175)
	.align		4
.L_175:
        /*0128*/ 	.word	index@(.nv.constant0._ZN7cutlass9reference6device6kernel11GemmComplexIfNS_6layout8RowMajorENS_6half_tES5_S6_S5_ffS6_NS_16NumericConverterIS6_fLNS_15FloatRoundStyleE2EEENS_12multiply_addIfffEELi4ELi4EEEvNS_4gemm9GemmCoordET5_NS_9TensorRefIT_T0_EENS_16ComplexTransformENSF_IT1_T2_EESJ_SE_NSF_IT3_T4_EENSF_IT7_SO_EET6_illll)
        /*012c*/ 	.short	0x0380
        /*012e*/ 	.short	0x0088


	//----- nvinfo : EIATTR_SW_WAR
	.align		4
.L_176:
        /*0130*/ 	.byte	0x04, 0x36
        /*0132*/ 	.short	(.L_178 - .L_177)
.L_177:
        /*0134*/ 	.word	0x00000008
.L_178:


//--------------------- .nv.info._ZN7cutlass9reference6device6kernel11GemmComplexINS_6half_tENS_6layout8RowMajorES4_NS5_11ColumnMajorEfS6_fffNS_16NumericConverterIffLNS_15FloatRoundStyleE2EEENS_12multiply_addIfffEELi4ELi16EEEvNS_4gemm9GemmCoordET5_NS_9TensorRefIT_T0_EENS_16ComplexTransformENSG_IT1_T2_EESK_SF_NSG_IT3_T4_EENSG_IT7_SP_EET6_illll --------------------------
	.section	.nv.info._ZN7cutlass9reference6device6kernel11GemmComplexINS_6half_tENS_6layout8RowMajorES4_NS5_11ColumnMajorEfS6_fffNS_16NumericConverterIffLNS_15FloatRoundStyleE2EEENS_12multiply_addIfffEELi4ELi16EEEvNS_4gemm9GemmCoordET5_NS_9TensorRefIT_T0_EENS_16ComplexTransformENSG_IT1_T2_EESK_SF_NSG_IT3_T4_EENSG_IT7_SP_EET6_illll,"",@"SHT_CUDA_INFO"
	.sectionflags	@""
	.align	4


	//----- nvinfo : EIATTR_CUDA_API_VERSION
	.align		4
        /*0000*/ 	.byte	0x04, 0x37
        /*0002*/ 	.short	(.L_180 - .L_179)
.L_179:
        /*0004*/ 	.word	0x00000082


	//----- nvinfo : EIATTR_KPARAM_INFO
	.align		4
.L_180:
        /*0008*/ 	.byte	0x04, 0x17
        /*000a*/ 	.short	(.L_182 - .L_181)
.L_181:
        /*000c*/ 	.word	0x00000000
        /*0010*/ 	.short	0x000e
        /*0012*/ 	.short	0x0080
        /*0014*/ 	.byte	0x00, 0xf0, 0x21, 0x00


	//----- nvinfo : EIATTR_KPARAM_INFO
	.align		4
.L_182:
        /*0018*/ 	.byte	0x04, 0x17
        /*001a*/ 	.short	(.L_184 - .L_183)
.L_183:
        /*001c*/ 	.word	0x00000000
        /*0020*/ 	.short	0x000d
        /*0022*/ 	.short	0x0078
        /*0024*/ 	.byte	0x00, 0xf0, 0x21, 0x00


	//----- nvinfo : EIATTR_KPARAM_INFO
	.align		4
.L_184:
        /*0028*/ 	.byte	0x04, 0x17
        /*002a*/ 	.short	(.L_186 - .L_185)
.L_185:
        /*002c*/ 	.word	0x00000000
        /*0030*/ 	.short	0x000c
        /*0032*/ 	.short	0x0070
        /*0034*/ 	.byte	0x00, 0xf0, 0x21, 0x00


	//----- nvinfo : EIATTR_KPARAM_INFO
	.align		4
.L_186:
        /*0038*/ 	.byte	0x04, 0x17
        /*003a*/ 	.short	(.L_188 - .L_187)
.L_187:
        /*003c*/ 	.word	0x00000000
        /*0040*/ 	.short	0x000b
        /*0042*/ 	.short	0x0068
        /*0044*/ 	.byte	0x00, 0xf0, 0x21, 0x00


	//----- nvinfo : EIATTR_KPARAM_INFO
	.align		4
.L_188:
        /*0048*/ 	.byte	0x04, 0x17
        /*004a*/ 	.short	(.L_190 - .L_189)
.L_189:
        /*004c*/ 	.word	0x00000000
        /*0050*/ 	.short	0x000a
        /*0052*/ 	.short	0x0064
        /*0054*/ 	.byte	0x00, 0xf0, 0x11, 0x00


	//----- nvinfo : EIATTR_KPARAM_INFO
	.align		4
.L_190:
        /*0058*/ 	.byte	0x04, 0x17
        /*005a*/ 	.short	(.L_192 - .L_191)
.L_191:
        /*005c*/ 	.word	0x00000000
        /*0060*/ 	.short	0x0009
        /*0062*/ 	.short	0x0060
        /*0064*/ 	.byte	0x00, 0xf0, 0x11, 0x00


	//----- nvinfo : EIATTR_KPARAM_INFO
	.align		4
.L_192:
        /*0068*/ 	.byte	0x04, 0x17
        /*006a*/ 	.short	(.L_194 - .L_193)
.L_193:
        /*006c*/ 	.word	0x00000000
        /*0070*/ 	.short	0x0008
        /*0072*/ 	.short	0x0050
        /*0074*/ 	.byte	0x00, 0xf0, 0x41, 0x00


	//----- nvinfo : EIATTR_KPARAM_INFO
	.align		4
.L_194:
        /*0078*/ 	.byte	0x04, 0x17
        /*007a*/ 	.short	(.L_196 - .L_195)
.L_195:
        /*007c*/ 	.word	0x00000000
        /*0080*/ 	.short	0x0007
        /*0082*/ 	.short	0x0040
        /*0084*/ 	.byte	0x00, 0xf0, 0x41, 0x00


	//----- nvinfo : EIATTR_KPARAM_INFO
	.align		4
.L_196:
        /*0088*/ 	.byte	0x04, 0x17
        /*008a*/ 	.short	(.L_198 - .L_197)
.L_197:
        /*008c*/ 	.word	0x00000000
        /*0090*/ 	.short	0x0006
        /*0092*/ 	.short	0x003c
        /*0094*/ 	.byte	0x00, 0xf0, 0x11, 0x00


	//----- nvinfo : EIATTR_KPARAM_INFO
	.align		4
.L_198:
        /*0098*/ 	.byte	0x04, 0x17
        /*009a*/ 	.short	(.L_200 - .L_199)
.L_199:
        /*009c*/ 	.word	0x00000000
        /*00a0*/ 	.short	0x0005
        /*00a2*/ 	.short	0x0038
        /*00a4*/ 	.byte	0x00, 0xf0, 0x11, 0x00


	//----- nvinfo : EIATTR_KPARAM_INFO
	.align		4
.L_200:
        /*00a8*/ 	.byte	0x04, 0x17
        /*00aa*/ 	.short	(.L_202 - .L_201)
.L_201:
        /*00ac*/ 	.word	0x00000000
        /*00b0*/ 	.short	0x0004
        /*00b2*/ 	.short	0x0028
        /*00b4*/ 	.byte	0x00, 0xf0, 0x41, 0x00


	//----- nvinfo : EIATTR_KPARAM_INFO
	.align		4
.L_202:
        /*00b8*/ 	.byte	0x04, 0x17
        /*00ba*/ 	.short	(.L_204 - .L_203)
.L_203:
        /*00bc*/ 	.word	0x00000000
        /*00c0*/ 	.short	0x0003
        /*00c2*/ 	.short	0x0020
        /*00c4*/ 	.byte	0x00, 0xf0, 0x11, 0x00


	//----- nvinfo : EIATTR_KPARAM_INFO
	.align		4
.L_204:
        /*00c8*/ 	.byte	0x04, 0x17
        /*00ca*/ 	.short	(.L_206 - .L_205)
.L_205:
        /*00cc*/ 	.word	0x00000000
        /*00d0*/ 	.short	0x0002
        /*00d2*/ 	.short	0x0010
        /*00d4*/ 	.byte	0x00, 0xf0, 0x41, 0x00


	//----- nvinfo : EIATTR_KPARAM_INFO
	.align		4
.L_206:
        /*00d8*/ 	.byte	0x04, 0x17
        /*00da*/ 	.short	(.L_208 - .L_207)
.L_207:
        /*00dc*/ 	.word	0x00000000
        /*00e0*/ 	.short	0x0001
        /*00e2*/ 	.short	0x000c
        /*00e4*/ 	.byte	0x00, 0xf0, 0x11, 0x00


	//----- nvinfo : EIATTR_KPARAM_INFO
	.align		4
.L_208:
        /*00e8*/ 	.byte	0x04, 0x17
        /*00ea*/ 	.short	(.L_210 - .L_209)
.L_209:
        /*00ec*/ 	.word	0x00000000
        /*00f0*/ 	.short	0x0000
        /*00f2*/ 	.short	0x0000
        /*00f4*/ 	.byte	0x00, 0xf0, 0x31, 0x00


	//----- nvinfo : EIATTR_SPARSE_MMA_MASK
	.align		4
.L_210:
        /*00f8*/ 	.byte	0x03, 0x50
        /*00fa*/ 	.short	0x0000


	//----- nvinfo : EIATTR_MAXREG_COUNT
	.align		4
        /*00fc*/ 	.byte	0x03, 0x1b
        /*00fe*/ 	.short	0x00ff


	//----- nvinfo : EIATTR_MERCURY_ISA_VERSION
	.align		4
        /*0100*/ 	.byte	0x03, 0x5f
        /*0102*/ 	.short	0x0101


	//----- nvinfo : EIATTR_VRC_CTA_INIT_COUNT
	.align		4
        /*0104*/ 	.byte	0x02, 0x4a
	.zero		1
	.zero		1


	//----- nvinfo : EIATTR_EXIT_INSTR_OFFSETS
	.align		4
        /*0108*/ 	.byte	0x04, 0x1c
        /*010a*/ 	.short	(.L_212 - .L_211)


	//   ....[0]....
.L_211:
        /*010c*/ 	.word	0x00000220


	//   ....[1]....
        /*0110*/ 	.word	0x00003e60


	//   ....[2]....
        /*0114*/ 	.word	0x0000cf70


	//----- nvinfo : EIATTR_CRS_STACK_SIZE
	.align		4
.L_212:
        /*0118*/ 	.byte	0x04, 0x1e
        /*011a*/ 	.short	(.L_214 - .L_213)
.L_213:
        /*011c*/ 	.word	0x00000000


	//----- nvinfo : EIATTR_CBANK_PARAM_SIZE
	.align		4
.L_214:
        /*0120*/ 	.byte	0x03, 0x19
        /*0122*/ 	.short	0x0088


	//----- nvinfo : EIATTR_PARAM_CBANK
	.align		4
        /*0124*/ 	.byte	0x04, 0x0a
        /*0126*/ 	.short	(.L_216 - .L_215)
	.align		4
.L_215:
        /*0128*/ 	.word	index@(.nv.constant0._ZN7cutlass9reference6device6kernel11GemmComplexINS_6half_tENS_6layout8RowMajorES4_NS5_11ColumnMajorEfS6_fffNS_16NumericConverterIffLNS_15FloatRoundStyleE2EEENS_12multiply_addIfffEELi4ELi16EEEvNS_4gemm9GemmCoordET5_NS_9TensorRefIT_T0_EENS_16ComplexTransformENSG_IT1_T2_EESK_SF_NSG_IT3_T4_EENSG_IT7_SP_EET6_illll)
        /*012c*/ 	.short	0x0380
        /*012e*/ 	.short	0x0088


	//----- nvinfo : EIATTR_SW_WAR
	.align		4
.L_216:
        /*0130*/ 	.byte	0x04, 0x36
        /*0132*/ 	.short	(.L_218 - .L_217)
.L_217:
        /*0134*/ 	.word	0x00000008
.L_218:


//--------------------- .nv.info._ZN7cutlass9reference6device6kernel11GemmComplexINS_6half_tENS_6layout8RowMajorES4_NS5_11ColumnMajorEfS6_fffNS_16NumericConverterIffLNS_15FloatRoundStyleE2EEENS_12multiply_addIfffEELi4ELi4EEEvNS_4gemm9GemmCoordET5_NS_9TensorRefIT_T0_EENS_16ComplexTransformENSG_IT1_T2_EESK_SF_NSG_IT3_T4_EENSG_IT7_SP_EET6_illll --------------------------
	.section	.nv.info._ZN7cutlass9reference6device6kernel11GemmComplexINS_6half_tENS_6layout8RowMajorES4_NS5_11ColumnMajorEfS6_fffNS_16NumericConverterIffLNS_15FloatRoundStyleE2EEENS_12multiply_addIfffEELi4ELi4EEEvNS_4gemm9GemmCoordET5_NS_9TensorRefIT_T0_EENS_16ComplexTransformENSG_IT1_T2_EESK_SF_NSG_IT3_T4_EENSG_IT7_SP_EET6_illll,"",@"SHT_CUDA_INFO"
	.sectionflags	@""
	.align	4


	//----- nvinfo : EIATTR_CUDA_API_VERSION
	.align		4
        /*0000*/ 	.byte	0x04, 0x37
        /*0002*/ 	.short	(.L_220 - .L_219)
.L_219:
        /*0004*/ 	.word	0x00000082


	//----- nvinfo : EIATTR_KPARAM_INFO
	.align		4
.L_220:
        /*0008*/ 	.byte	0x04, 0x17
        /*000a*/ 	.short	(.L_222 - .L_221)
.L_221:
        /*000c*/ 	.word	0x00000000
        /*0010*/ 	.short	0x000e
        /*0012*/ 	.short	0x0080
        /*0014*/ 	.byte	0x00, 0xf0, 0x21, 0x00


	//----- nvinfo : EIATTR_KPARAM_INFO
	.align		4
.L_222:
        /*0018*/ 	.byte	0x04, 0x17
        /*001a*/ 	.short	(.L_224 - .L_223)
.L_223:
        /*001c*/ 	.word	0x00000000
        /*0020*/ 	.short	0x000d
        /*0022*/ 	.short	0x0078
        /*0024*/ 	.byte	0x00, 0xf0, 0x21, 0x00


	//----- nvinfo : EIATTR_KPARAM_INFO
	.align		4
.L_224:
        /*0028*/ 	.byte	0x04, 0x17
        /*002a*/ 	.short	(.L_226 - .L_225)
.L_225:
        /*002c*/ 	.word	0x00000000
        /*0030*/ 	.short	0x000c
        /*0032*/ 	.short	0x0070
        /*0034*/ 	.byte	0x00, 0xf0, 0x21, 0x00


	//----- nvinfo : EIATTR_KPARAM_INFO
	.align		4
.L_226:
        /*0038*/ 	.byte	0x04, 0x17
        /*003a*/ 	.short	(.L_228 - .L_227)
.L_227:
        /*003c*/ 	.word	0x00000000
        /*0040*/ 	.short	0x000b
        /*0042*/ 	.short	0x0068
        /*0044*/ 	.byte	0x00, 0xf0, 0x21, 0x00


	//----- nvinfo : EIATTR_KPARAM_INFO
	.align		4
.L_228:
        /*0048*/ 	.byte	0x04, 0x17
        /*004a*/ 	.short	(.L_230 - .L_229)
.L_229:
        /*004c*/ 	.word	0x00000000
        /*0050*/ 	.short	0x000a
        /*0052*/ 	.short	0x0064
        /*0054*/ 	.byte	0x00, 0xf0, 0x11, 0x00


	//----- nvinfo : EIATTR_KPARAM_INFO
	.align		4
.L_230:
        /*0058*/ 	.byte	0x04, 0x17
        /*005a*/ 	.short	(.L_232 - .L_231)
.L_231:
        /*005c*/ 	.word	0x00000000
        /*0060*/ 	.short	0x0009
        /*0062*/ 	.short	0x0060
        /*0064*/ 	.byte	0x00, 0xf0, 0x11, 0x00


	//----- nvinfo : EIATTR_KPARAM_INFO
	.align		4
.L_232:
        /*0068*/ 	.byte	0x04, 0x17
        /*006a*/ 	.short	(.L_234 - .L_233)
.L_233:
        /*006c*/ 	.word	0x00000000
        /*0070*/ 	.short	0x0008
        /*0072*/ 	.short	0x0050
        /*0074*/ 	.byte	0x00, 0xf0, 0x41, 0x00


	//----- nvinfo : EIATTR_KPARAM_INFO
	.align		4
.L_234:
        /*0078*/ 	.byte	0x04, 0x17
        /*007a*/ 	.short	(.L_236 - .L_235)
.L_235:
        /*007c*/ 	.word	0x00000000
        /*0080*/ 	.short	0x0007
        /*0082*/ 	.short	0x0040
        /*0084*/ 	.byte	0x00, 0xf0, 0x41, 0x00


	//----- nvinfo : EIATTR_KPARAM_INFO
	.align		4
.L_236:
        /*0088*/ 	.byte	0x04, 0x17
        /*008a*/ 	.short	(.L_238 - .L_237)
.L_237:
        /*008c*/ 	.word	0x00000000
        /*0090*/ 	.short	0x0006
        /*0092*/ 	.short	0x003c
        /*0094*/ 	.byte	0x00, 0xf0, 0x11, 0x00


	//----- nvinfo : EIATTR_KPARAM_INFO
	.align		4
.L_238:
        /*0098*/ 	.byte	0x04, 0x17
        /*009a*/ 	.short	(.L_240 - .L_239)
.L_239:
        /*009c*/ 	.word	0x00000000
        /*00a0*/ 	.short	0x0005
        /*00a2*/ 	.short	0x0038
        /*00a4*/ 	.byte	0x00, 0xf0, 0x11, 0x00


	//----- nvinfo : EIATTR_KPARAM_INFO
	.align		4
.L_240:
        /*00a8*/ 	.byte	0x04, 0x17
        /*00aa*/ 	.short	(.L_242 - .L_241)
.L_241:
        /*00ac*/ 	.word	0x00000000
        /*00b0*/ 	.short	0x0004
        /*00b2*/ 	.short	0x0028
        /*00b4*/ 	.byte	0x00, 0xf0, 0x41, 0x00


	//----- nvinfo : EIATTR_KPARAM_INFO
	.align		4
.L_242:
        /*00b8*/ 	.byte	0x04, 0x17
        /*00ba*/ 	.short	(.L_244 - .L_243)
.L_243:
        /*00bc*/ 	.word	0x00000000
        /*00c0*/ 	.short	0x0003
        /*00c2*/ 	.short	0x0020
        /*00c4*/ 	.byte	0x00, 0xf0, 0x11, 0x00


	//----- nvinfo : EIATTR_KPARAM_INFO
	.align		4
.L_244:
        /*00c8*/ 	.byte	0x04, 0x17
        /*00ca*/ 	.short	(.L_246 - .L_245)
.L_245:
        /*00cc*/ 	.word	0x00000000
        /*00d0*/ 	.short	0x0002
        /*00d2*/ 	.short	0x0010
        /*00d4*/ 	.byte	0x00, 0xf0, 0x41, 0x00


	//----- nvinfo : EIATTR_KPARAM_INFO
	.align		4
.L_246:
        /*00d8*/ 	.byte	0x04, 0x17
        /*00da*/ 	.short	(.L_248 - .L_247)
.L_247:
        /*00dc*/ 	.word	0x00000000
        /*00e0*/ 	.short	0x0001
        /*00e2*/ 	.short	0x000c
        /*00e4*/ 	.byte	0x00, 0xf0, 0x11, 0x00


	//----- nvinfo : EIATTR_KPARAM_INFO
	.align		4
.L_248:
        /*00e8*/ 	.byte	0x04, 0x17
        /*00ea*/ 	.short	(.L_250 - .L_249)
.L_249:
        /*00ec*/ 	.word	0x00000000
        /*00f0*/ 	.short	0x0000
        /*00f2*/ 	.short	0x0000
        /*00f4*/ 	.byte	0x00, 0xf0, 0x31, 0x00


	//----- nvinfo : EIATTR_SPARSE_MMA_MASK
	.align		4
.L_250:
        /*00f8*/ 	.byte	0x03, 0x50
        /*00fa*/ 	.short	0x0000


	//----- nvinfo : EIATTR_MAXREG_COUNT
	.align		4
        /*00fc*/ 	.byte	0x03, 0x1b
        /*00fe*/ 	.short	0x00ff


	//----- nvinfo : EIATTR_MERCURY_ISA_VERSION
	.align		4
        /*0100*/ 	.byte	0x03, 0x5f
        /*0102*/ 	.short	0x0101


	//----- nvinfo : EIATTR_VRC_CTA_INIT_COUNT
	.align		4
        /*0104*/ 	.byte	0x02, 0x4a
	.zero		1
	.zero		1


	//----- nvinfo : EIATTR_EXIT_INSTR_OFFSETS
	.align		4
        /*0108*/ 	.byte	0x04, 0x1c
        /*010a*/ 	.short	(.L_252 - .L_251)


	//   ....[0]....
.L_251:
        /*010c*/ 	.word	0x000000a0


	//   ....[1]....
        /*0110*/ 	.word	0x00001690


	//   ....[2]....
        /*0114*/ 	.word	0x00004650


	//----- nvinfo : EIATTR_CRS_STACK_SIZE
	.align		4
.L_252:
        /*0118*/ 	.byte	0x04, 0x1e
        /*011a*/ 	.short	(.L_254 - .L_253)
.L_253:
        /*011c*/ 	.word	0x00000000


	//----- nvinfo : EIATTR_CBANK_PARAM_SIZE
	.align		4
.L_254:
        /*0120*/ 	.byte	0x03, 0x19
        /*0122*/ 	.short	0x0088


	//----- nvinfo : EIATTR_PARAM_CBANK
	.align		4
        /*0124*/ 	.byte	0x04, 0x0a
        /*0126*/ 	.short	(.L_256 - .L_255)
	.align		4
.L_255:
        /*0128*/ 	.word	index@(.nv.constant0._ZN7cutlass9reference6device6kernel11GemmComplexINS_6half_tENS_6layout8RowMajorES4_NS5_11ColumnMajorEfS6_fffNS_16NumericConverterIffLNS_15FloatRoundStyleE2EEENS_12multiply_addIfffEELi4ELi4EEEvNS_4gemm9GemmCoordET5_NS_9TensorRefIT_T0_EENS_16ComplexTransformENSG_IT1_T2_EESK_SF_NSG_IT3_T4_EENSG_IT7_SP_EET6_illll)
        /*012c*/ 	.short	0x0380
        /*012e*/ 	.short	0x0088


	//----- nvinfo : EIATTR_SW_WAR
	.align		4
.L_256:
        /*0130*/ 	.byte	0x04, 0x36
        /*0132*/ 	.short	(.L_258 - .L_257)
.L_257:
        /*0134*/ 	.word	0x00000008
.L_258:


//--------------------- .nv.info._ZN7cutlass9reference6device6kernel13TensorForEachINS1_6detail20TensorFillLinearFuncINS_6half_tENS_6layout18PackedVectorLayoutEEELi1ENS9_6ParamsEEEvNS_5CoordIXT0_EilEET1_ --------------------------
	.section	.nv.info._ZN7cutlass9reference6device6kernel13TensorForEachINS1_6detail20TensorFillLinearFuncINS_6half_tENS_6layout18PackedVectorLayoutEEELi1ENS9_6ParamsEEEvNS_5CoordIXT0_EilEET1_,"",@"SHT_CUDA_INFO"
	.sectionflags	@""
	.align	4


	//----- nvinfo : EIATTR_CUDA_API_VERSION
	.align		4
        /*0000*/ 	.byte	0x04, 0x37
        /*0002*/ 	.short	(.L_260 - .L_259)
.L_259:
        /*0004*/ 	.word	0x00000082


	//----- nvinfo : EIATTR_KPARAM_INFO
	.align		4
.L_260:
        /*0008*/ 	.byte	0x04, 0x17
        /*000a*/ 	.short	(.L_262 - .L_261)
.L_261:
        /*000c*/ 	.word	0x00000000
        /*0010*/ 	.short	0x0001
        /*0012*/ 	.short	0x0008
        /*0014*/ 	.byte	0x00, 0xf0, 0x61, 0x00


	//----- nvinfo : EIATTR_KPARAM_INFO
	.align		4
.L_262:
        /*0018*/ 	.byte	0x04, 0x17
        /*001a*/ 	.short	(.L_264 - .L_263)
.L_263:
        /*001c*/ 	.word	0x00000000
        /*0020*/ 	.short	0x0000
        /*0022*/ 	.short	0x0000
        /*0024*/ 	.byte	0x00, 0xf0, 0x11, 0x00


	//----- nvinfo : EIATTR_SPARSE_MMA_MASK
	.align		4
.L_264:
        /*0028*/ 	.byte	0x03, 0x50
        /*002a*/ 	.short	0x0000


	//----- nvinfo : EIATTR_MAXREG_COUNT
	.align		4
        /*002c*/ 	.byte	0x03, 0x1b
        /*002e*/ 	.short	0x00ff


	//----- nvinfo : EIATTR_MERCURY_ISA_VERSION
	.align		4
        /*0030*/ 	.byte	0x03, 0x5f
        /*0032*/ 	.short	0x0101


	//----- nvinfo : EIATTR_VRC_CTA_INIT_COUNT
	.align		4
        /*0034*/ 	.byte	0x02, 0x4a
	.zero		1
	.zero		1


	//----- nvinfo : EIATTR_EXIT_INSTR_OFFSETS
	.align		4
        /*0038*/ 	.byte	0x04, 0x1c
        /*003a*/ 	.short	(.L_266 - .L_265)


	//   ....[0]....
.L_265:
        /*003c*/ 	.word	0x00000090


	//   ....[1]....
        /*0040*/ 	.word	0x00000270


	//----- nvinfo : EIATTR_CRS_STACK_SIZE
	.align		4
.L_266:
        /*0044*/ 	.byte	0x04, 0x1e
        /*0046*/ 	.short	(.L_268 - .L_267)
.L_267:
        /*0048*/ 	.word	0x00000000


	//----- nvinfo : EIATTR_CBANK_PARAM_SIZE
	.align		4
.L_268:
        /*004c*/ 	.byte	0x03, 0x19
        /*004e*/ 	.short	0x0020


	//----- nvinfo : EIATTR_PARAM_CBANK
	.align		4
        /*0050*/ 	.byte	0x04, 0x0a
        /*0052*/ 	.short	(.L_270 - .L_269)
	.align		4
.L_269:
        /*0054*/ 	.word	index@(.nv.constant0._ZN7cutlass9reference6device6kernel13TensorForEachINS1_6detail20TensorFillLinearFuncINS_6half_tENS_6layout18PackedVectorLayoutEEELi1ENS9_6ParamsEEEvNS_5CoordIXT0_EilEET1_)
        /*0058*/ 	.short	0x0380
        /*005a*/ 	.short	0x0020


	//----- nvinfo : EIATTR_SW_WAR
	.align		4
.L_270:
        /*005c*/ 	.byte	0x04, 0x36
        /*005e*/ 	.short	(.L_272 - .L_271)
.L_271:
        /*0060*/ 	.word	0x00000008
.L_272:


//--------------------- .nv.info._ZN7cutlass9reference6device6kernel12BlockForEachINS_6half_tENS1_6detail18RandomGaussianFuncIS4_EEEEvPT_mNT0_6ParamsE --------------------------
	.section	.nv.info._ZN7cutlass9reference6device6kernel12BlockForEachINS_6half_tENS1_6detail18RandomGaussianFuncIS4_EEEEvPT_mNT0_6ParamsE,"",@"SHT_CUDA_INFO"
	.sectionflags	@""
	.align	4


	//----- nvinfo : EIATTR_CUDA_API_VERSION
	.align		4
        /*0000*/ 	.byte	0x04, 0x37
        /*0002*/ 	.short	(.L_274 - .L_273)
.L_273:
        /*0004*/ 	.word	0x00000082


	//----- nvinfo : EIATTR_KPARAM_INFO
	.align		4
.L_274:
        /*0008*/ 	.byte	0x04, 0x17
        /*000a*/ 	.short	(.L_276 - .L_275)
.L_275:
        /*000c*/ 	.word	0x00000000
        /*0010*/ 	.short	0x0002
        /*0012*/ 	.short	0x0010
        /*0014*/ 	.byte	0x00, 0xf0, 0x81, 0x00


	//----- nvinfo : EIATTR_KPARAM_INFO
	.align		4
.L_276:
        /*0018*/ 	.byte	0x04, 0x17
        /*001a*/ 	.short	(.L_278 - .L_277)
.L_277:
        /*001c*/ 	.word	0x00000000
        /*0020*/ 	.short	0x0001
        /*0022*/ 	.short	0x0008
        /*0024*/ 	.byte	0x00, 0xf0, 0x21, 0x00


	//----- nvinfo : EIATTR_KPARAM_INFO
	.align		4
.L_278:
        /*0028*/ 	.byte	0x04, 0x17
        /*002a*/ 	.short	(.L_280 - .L_279)
.L_279:
        /*002c*/ 	.word	0x00000000
        /*0030*/ 	.short	0x0000
        /*0032*/ 	.short	0x0000
        /*0034*/ 	.byte	0x00, 0xf5, 0x21, 0x00


	//----- nvinfo : EIATTR_SPARSE_MMA_MASK
	.align		4
.L_280:
        /*0038*/ 	.byte	0x03, 0x50
        /*003a*/ 	.short	0x0000


	//----- nvinfo : EIATTR_MAXREG_COUNT
	.align		4
        /*003c*/ 	.byte	0x03, 0x1b
        /*003e*/ 	.short	0x00ff


	//----- nvinfo : EIATTR_MERCURY_ISA_VERSION
	.align		4
        /*0040*/ 	.byte	0x03, 0x5f
        /*0042*/ 	.short	0x0101


	//----- nvinfo : EIATTR_VRC_CTA_INIT_COUNT
	.align		4
        /*0044*/ 	.byte	0x02, 0x4a
	.zero		1
	.zero		1


	//----- nvinfo : EIATTR_EXIT_INSTR_OFFSETS
	.align		4
        /*0048*/ 	.byte	0x04, 0x1c
        /*004a*/ 	.short	(.L_282 - .L_281)


	//   ....[0]....
.L_281:
        /*004c*/ 	.word	0x00002750


	//   ....[1]....
        /*0050*/ 	.word	0x00003120


	//----- nvinfo : EIATTR_CRS_STACK_SIZE
	.align		4
.L_282:
        /*0054*/ 	.byte	0x04, 0x1e
        /*0056*/ 	.short	(.L_284 - .L_283)
.L_283:
        /*0058*/ 	.word	0x00000000


	//----- nvinfo : EIATTR_CBANK_PARAM_SIZE
	.align		4
.L_284:
        /*005c*/ 	.byte	0x03, 0x19
        /*005e*/ 	.short	0x0030


	//----- nvinfo : EIATTR_PARAM_CBANK
	.align		4
        /*0060*/ 	.byte	0x04, 0x0a
        /*0062*/ 	.short	(.L_286 - .L_285)
	.align		4
.L_285:
        /*0064*/ 	.word	index@(.nv.constant0._ZN7cutlass9reference6device6kernel12BlockForEachINS_6half_tENS1_6detail18RandomGaussianFuncIS4_EEEEvPT_mNT0_6ParamsE)
        /*0068*/ 	.short	0x0380
        /*006a*/ 	.short	0x0030


	//----- nvinfo : EIATTR_SW_WAR
	.align		4
.L_286:
        /*006c*/ 	.byte	0x04, 0x36
        /*006e*/ 	.short	(.L_288 - .L_287)
.L_287:
        /*0070*/ 	.word	0x00000008
.L_288:


//--------------------- .nv.info._ZN7cutlass9reference6device6kernel12BlockForEachINS_6half_tENS1_6detail17RandomUniformFuncIS4_EEEEvPT_mNT0_6ParamsE --------------------------
	.section	.nv.info._ZN7cutlass9reference6device6kernel12BlockForEachINS_6half_tENS1_6detail17RandomUniformFuncIS4_EEEEvPT_mNT0_6ParamsE,"",@"SHT_CUDA_INFO"
	.sectionflags	@""
	.align	4


	//----- nvinfo : EIATTR_CUDA_API_VERSION
	.align		4
        /*0000*/ 	.byte	0x04, 0x37
        /*0002*/ 	.short	(.L_290 - .L_289)
.L_289:
        /*0004*/ 	.word	0x00000082


	//----- nvinfo : EIATTR_KPARAM_INFO
	.align		4
.L_290:
        /*0008*/ 	.byte	0x04, 0x17
        /*000a*/ 	.short	(.L_292 - .L_291)
.L_291:
        /*000c*/ 	.word	0x00000000
        /*0010*/ 	.short	0x0002
        /*0012*/ 	.short	0x0010
        /*0014*/ 	.byte	0x00, 0xf0, 0xc1, 0x00


	//----- nvinfo : EIATTR_KPARAM_INFO
	.align		4
.L_292:
        /*0018*/ 	.byte	0x04, 0x17
        /*001a*/ 	.short	(.L_294 - .L_293)
.L_293:
        /*001c*/ 	.word	0x00000000
        /*0020*/ 	.short	0x0001
        /*0022*/ 	.short	0x0008
        /*0024*/ 	.byte	0x00, 0xf0, 0x21, 0x00


	//----- nvinfo : EIATTR_KPARAM_INFO
	.align		4
.L_294:
        /*0028*/ 	.byte	0x04, 0x17
        /*002a*/ 	.short	(.L_296 - .L_295)
.L_295:
        /*002c*/ 	.word	0x00000000
        /*0030*/ 	.short	0x0000
        /*0032*/ 	.short	0x0000
        /*0034*/ 	.byte	0x00, 0xf5, 0x21, 0x00


	//----- nvinfo : EIATTR_SPARSE_MMA_MASK
	.align		4
.L_296:
        /*0038*/ 	.byte	0x03, 0x50
        /*003a*/ 	.short	0x0000


	//----- nvinfo : EIATTR_MAXREG_COUNT
	.align		4
        /*003c*/ 	.byte	0x03, 0x1b
        /*003e*/ 	.short	0x00ff


	//----- nvinfo : EIATTR_MERCURY_ISA_VERSION
	.align		4
        /*0040*/ 	.byte	0x03, 0x5f
        /*0042*/ 	.short	0x0101


	//----- nvinfo : EIATTR_VRC_CTA_INIT_COUNT
	.align		4
        /*0044*/ 	.byte	0x02, 0x4a
	.zero		1
	.zero		1


	//----- nvinfo : EIATTR_EXIT_INSTR_OFFSETS
	.align		4
        /*0048*/ 	.byte	0x04, 0x1c
        /*004a*/ 	.short	(.L_298 - .L_297)


	//   ....[0]....
.L_297:
        /*004c*/ 	.word	0x00002790


	//   ....[1]....
        /*0050*/ 	.word	0x00003030


	//----- nvinfo : EIATTR_CRS_STACK_SIZE
	.align		4
.L_298:
        /*0054*/ 	.byte	0x04, 0x1e
        /*0056*/ 	.short	(.L_300 - .L_299)
.L_299:
        /*0058*/ 	.word	0x00000000


	//----- nvinfo : EIATTR_CBANK_PARAM_SIZE
	.align		4
.L_300:
        /*005c*/ 	.byte	0x03, 0x19
        /*005e*/ 	.short	0x0040


	//----- nvinfo : EIATTR_PARAM_CBANK
	.align		4
        /*0060*/ 	.byte	0x04, 0x0a
        /*0062*/ 	.short	(.L_302 - .L_301)
	.align		4
.L_301:
        /*0064*/ 	.word	index@(.nv.constant0._ZN7cutlass9reference6device6kernel12BlockForEachINS_6half_tENS1_6detail17RandomUniformFuncIS4_EEEEvPT_mNT0_6ParamsE)
        /*0068*/ 	.short	0x0380
        /*006a*/ 	.short	0x0040


	//----- nvinfo : EIATTR_SW_WAR
	.align		4
.L_302:
        /*006c*/ 	.byte	0x04, 0x36
        /*006e*/ 	.short	(.L_304 - .L_303)
.L_303:
        /*0070*/ 	.word	0x00000008
.L_304:


//--------------------- .nv.info._Z29attention_kernel_batched_implI15AttentionKernelIN7cutlass6half_tENS1_4arch4Sm80ELb1ELi64ELi64ELi64ELb0ELb0E18DefaultToBatchHookEEvNT_6ParamsE --------------------------
	.section	.nv.info._Z29attention_kernel_batched_implI15AttentionKernelIN7cutlass6half_tENS1_4arch4Sm80ELb1ELi64ELi64ELi64ELb0ELb0E18DefaultToBatchHookEEvNT_6ParamsE,"",@"SHT_CUDA_INFO"
	.sectionflags	@""
	.align	4


	//----- nvinfo : EIATTR_CUDA_API_VERSION
	.align		4
        /*0000*/ 	.byte	0x04, 0x37
        /*0002*/ 	.short	(.L_306 - .L_305)
.L_305:
        /*0004*/ 	.word	0x00000082


	//----- nvinfo : EIATTR_KPARAM_INFO
	.align		4
.L_306:
        /*0008*/ 	.byte	0x04, 0x17
        /*000a*/ 	.short	(.L_308 - .L_307)
.L_307:
        /*000c*/ 	.word	0x00000000
        /*0010*/ 	.short	0x0000
        /*0012*/ 	.short	0x0000
        /*0014*/ 	.byte	0x00, 0xf0, 0x81, 0x03


	//----- nvinfo : EIATTR_SPARSE_MMA_MASK
	.align		4
.L_308:
        /*0018*/ 	.byte	0x03, 0x50
        /*001a*/ 	.short	0x0000


	//----- nvinfo : EIATTR_MAXREG_COUNT
	.align		4
        /*001c*/ 	.byte	0x03, 0x1b
        /*001e*/ 	.short	0x0080


	//----- nvinfo : EIATTR_NUM_BARRIERS
	.align		4
        /*0020*/ 	.byte	0x02, 0x4c
        /*0022*/ 	.byte	0x01
	.zero		1


	//----- nvinfo : EIATTR_EXTERNS
	.align		4
        /*0024*/ 	.byte	0x04, 0x0f
        /*0026*/ 	.short	(.L_310 - .L_309)


	//   ....[0]....
	.align		4
.L_309:
        /*0028*/ 	.word	index@(__assertfail)


	//----- nvinfo : EIATTR_MERCURY_ISA_VERSION
	.align		4
.L_310:
        /*002c*/ 	.byte	0x03, 0x5f
        /*002e*/ 	.short	0x0101


	//----- nvinfo : EIATTR_COOP_GROUP_MASK_REGIDS
	.align		4
        /*0030*/ 	.byte	0x04, 0x29
        /*0032*/ 	.short	(.L_312 - .L_311)


	//   ....[0]....
.L_311:
        /*0034*/ 	.word	0xffffffff


	//   ....[1]....
        /*0038*/ 	.word	0xffffffff


	//   ....[2]....
        /*003c*/ 	.word	0xffffffff


	//   ....[3]....
        /*0040*/ 	.word	0xffffffff


	//   ....[4]....
        /*0044*/ 	.word	0xffffffff


	//   ....[5]....
        /*0048*/ 	.word	0xffffffff


	//   ....[6]....
        /*004c*/ 	.word	0xffffffff


	//   ....[7]....
        /*0050*/ 	.word	0xffffffff


	//   ....[8]....
        /*0054*/ 	.word	0xffffffff


	//   ....[9]....
        /*0058*/ 	.word	0xffffffff


	//   ....[10]....
        /*005c*/ 	.word	0xffffffff


	//   ....[11]....
        /*0060*/ 	.word	0xffffffff


	//   ....[12]....
        /*0064*/ 	.word	0xffffffff


	//   ....[13]....
        /*0068*/ 	.word	0xffffffff


	//   ....[14]....
        /*006c*/ 	.word	0xffffffff


	//   ....[15]....
        /*0070*/ 	.word	0xffffffff


	//   ....[16]....
        /*0074*/ 	.word	0xffffffff


	//   ....[17]....
        /*0078*/ 	.word	0xffffffff


	//   ....[18]....
        /*007c*/ 	.word	0xffffffff


	//   ....[19]....
        /*0080*/ 	.word	0xffffffff


	//   ....[20]....
        /*0084*/ 	.word	0xffffffff


	//   ....[21]....
        /*0088*/ 	.word	0xffffffff


	//   ....[22]....
        /*008c*/ 	.word	0xffffffff


	//   ....[23]....
        /*0090*/ 	.word	0x0500000f


	//   ....[24]....
        /*0094*/ 	.word	0x0500000f


	//   ....[25]....
        /*0098*/ 	.word	0x0500000f


	//   ....[26]....
        /*009c*/ 	.word	0x0500000f


	//   ....[27]....
        /*00a0*/ 	.word	0x0500000f


	//   ....[28]....
        /*00a4*/ 	.word	0x0500000f


	//   ....[29]....
        /*00a8*/ 	.word	0x0500000f


	//   ....[30]....
        /*00ac*/ 	.word	0x0500000f


	//   ....[31]....
        /*00b0*/ 	.word	0x0500000f


	//   ....[32]....
        /*00b4*/ 	.word	0x0500000f


	//   ....[33]....
        /*00b8*/ 	.word	0x0500000f


	//   ....[34]....
        /*00bc*/ 	.word	0x0500000f


	//   ....[35]....
        /*00c0*/ 	.word	0x0500000f


	//   ....[36]....
        /*00c4*/ 	.word	0x0500000f


	//   ....[37]....
        /*00c8*/ 	.word	0x0500000f


	//   ....[38]....
        /*00cc*/ 	.word	0x0500000f


	//   ....[39]....
        /*00d0*/ 	.word	0x0500000f


	//----- nvinfo : EIATTR_COOP_GROUP_INSTR_OFFSETS
	.align		4
.L_312:
        /*00d4*/ 	.byte	0x04, 0x28
        /*00d6*/ 	.short	(.L_314 - .L_313)


	//   ....[0]....
.L_313:
        /*00d8*/ 	.word	0x00000e10


	//   ....[1]....
        /*00dc*/ 	.word	0x00000e20


	//   ....[2]....
        /*00e0*/ 	.word	0x00000e30


	//   ....[3]....
        /*00e4*/ 	.word	0x00000e40


	//   ....[4]....
        /*00e8*/ 	.word	0x00000e50


	//   ....[5]....
        /*00ec*/ 	.word	0x00000e60


	//   ....[6]....
        /*00f0*/ 	.word	0x00000e70


	//   ....[7]....
        /*00f4*/ 	.word	0x00000e80


	//   ....[8]....
        /*00f8*/ 	.word	0x00000ef0


	//   ....[9]....
        /*00fc*/ 	.word	0x00000f00


	//   ....[10]....
        /*0100*/ 	.word	0x00000f10


	//   ....[11]....
        /*0104*/ 	.word	0x00000f20


	//   ....[12]....
        /*0108*/ 	.word	0x00000f70


	//   ....[13]....
        /*010c*/ 	.word	0x00000f80


	//   ....[14]....
        /*0110*/ 	.word	0x00002470


	//   ....[15]....
        /*0114*/ 	.word	0x00005fc0


	//   ....[16]....
        /*0118*/ 	.word	0x00005fd0


	//   ....[17]....
        /*011c*/ 	.word	0x00005fe0


	//   ....[18]....
        /*0120*/ 	.word	0x00005ff0


	//   ....[19]....
        /*0124*/ 	.word	0x00006020


	//   ....[20]....
        /*0128*/ 	.word	0x00006040


	//   ....[21]....
        /*012c*/ 	.word	0x00006060


	//   ....[22]....
        /*0130*/ 	.word	0x00006070


	//   ....[23]....
        /*0134*/ 	.word	0x00008340


	//   ....[24]....
        /*0138*/ 	.word	0x00008390


	//   ....[25]....
        /*013c*/ 	.word	0x000083e0


	//   ....[26]....
        /*0140*/ 	.word	0x00008430


	//   ....[27]....
        /*0144*/ 	.word	0x00008480


	//   ....[28]....
        /*0148*/ 	.word	0x000084d0


	//   ....[29]....
        /*014c*/ 	.word	0x00008520


	//   ....[30]....
        /*0150*/ 	.word	0x00008570


	//   ....[31]....
        /*0154*/ 	.word	0x00008610


	//   ....[32]....
        /*0158*/ 	.word	0x000086b0


	//   ....[33]....
        /*015c*/ 	.word	0x00008750


	//   ....[34]....
        /*0160*/ 	.word	0x000087e0


	//   ....[35]....
        /*0164*/ 	.word	0x00008830


	//   ....[36]....
        /*0168*/ 	.word	0x00008880


	//   ....[37]....
        /*016c*/ 	.word	0x00008920


	//   ....[38]....
        /*0170*/ 	.word	0x000089c0


	//   ....[39]....
        /*0174*/ 	.word	0x00008a50


	//----- nvinfo : EIATTR_VRC_CTA_INIT_COUNT
	.align		4
.L_314:
        /*0178*/ 	.byte	0x02, 0x4a
	.zero		1
	.zero		1


	//----- nvinfo : EIATTR_SYSCALL_OFFSETS
	.align		4
        /*017c*/ 	.byte	0x04, 0x46
        /*017e*/ 	.short	(.L_316 - .L_315)


	//   ....[0]....
.L_315:
        /*0180*/ 	.word	0x000002f0


	//----- nvinfo : EIATTR_EXIT_INSTR_OFFSETS
	.align		4
.L_316:
        /*0184*/ 	.byte	0x04, 0x1c
        /*0186*/ 	.short	(.L_318 - .L_317)


	//   ....[0]....
.L_317:
        /*0188*/ 	.word	0x00000430


	//   ....[1]....
        /*018c*/ 	.word	0x00000de0


	//   ....[2]....
        /*0190*/ 	.word	0x00007f10


	//   ....[3]....
        /*0194*/ 	.word	0x00008230


	//   ....[4]....
        /*0198*/ 	.word	0x00008290


	//   ....[5]....
        /*019c*/ 	.word	0x000082f0


	//----- nvinfo : EIATTR_MAX_THREADS
	.align		4
.L_318:
        /*01a0*/ 	.byte	0x04, 0x05
        /*01a2*/ 	.short	(.L_320 - .L_319)
.L_319:
        /*01a4*/ 	.word	0x00000080
        /*01a8*/ 	.word	0x00000001
        /*01ac*/ 	.word	0x00000001


	//----- nvinfo : EIATTR_CRS_STACK_SIZE
	.align		4
.L_320:
        /*01b0*/ 	.byte	0x04, 0x1e
        /*01b2*/ 	.short	(.L_322 - .L_321)
.L_321:
        /*01b4*/ 	.word	0x00000000


	//----- nvinfo : EIATTR_CBANK_PARAM_SIZE
	.align		4
.L_322:
        /*01b8*/ 	.byte	0x03, 0x19
        /*01ba*/ 	.short	0x00e0


	//----- nvinfo : EIATTR_PARAM_CBANK
	.align		4
        /*01bc*/ 	.byte	0x04, 0x0a
        /*01be*/ 	.short	(.L_324 - .L_323)
	.align		4
.L_323:
        /*01c0*/ 	.word	index@(.nv.constant0._Z29attention_kernel_batched_implI15AttentionKernelIN7cutlass6half_tENS1_4arch4Sm80ELb1ELi64ELi64ELi64ELb0ELb0E18DefaultToBatchHookEEvNT_6ParamsE)
        /*01c4*/ 	.short	0x0380
        /*01c6*/ 	.short	0x00e0


	//----- nvinfo : EIATTR_SW_WAR
	.align		4
.L_324:
        /*01c8*/ 	.byte	0x04, 0x36
        /*01ca*/ 	.short	(.L_326 - .L_325)
.L_325:
        /*01cc*/ 	.word	0x00000008
.L_326:


//--------------------- .nv.info._Z29attention_kernel_batched_implI15AttentionKernelIN7cutlass6half_tENS1_4arch4Sm80ELb1ELi32ELi128ELi65536ELb0ELb0E18DefaultToBatchHookEEvNT_6ParamsE --------------------------
	.section	.nv.info._Z29attention_kernel_batched_implI15AttentionKernelIN7cutlass6half_tENS1_4arch4Sm80ELb1ELi32ELi128ELi65536ELb0ELb0E18DefaultToBatchHookEEvNT_6ParamsE,"",@"SHT_CUDA_INFO"
	.sectionflags	@""
	.align	4


	//----- nvinfo : EIATTR_CUDA_API_VERSION
	.align		4
        /*0000*/ 	.byte	0x04, 0x37
        /*0002*/ 	.short	(.L_328 - .L_327)
.L_327:
        /*0004*/ 	.word	0x00000082


	//----- nvinfo : EIATTR_KPARAM_INFO
	.align		4
.L_328:
        /*0008*/ 	.byte	0x04, 0x17
        /*000a*/ 	.short	(.L_330 - .L_329)
.L_329:
        /*000c*/ 	.word	0x00000000
        /*0010*/ 	.short	0x0000
        /*0012*/ 	.short	0x0000
        /*0014*/ 	.byte	0x00, 0xf0, 0x81, 0x03


	//----- nvinfo : EIATTR_SPARSE_MMA_MASK
	.align		4
.L_330:
        /*0018*/ 	.byte	0x03, 0x50
        /*001a*/ 	.short	0x0000


	//----- nvinfo : EIATTR_MAXREG_COUNT
	.align		4
        /*001c*/ 	.byte	0x03, 0x1b
        /*001e*/ 	.short	0x0080


	//----- nvinfo : EIATTR_NUM_BARRIERS
	.align		4
        /*0020*/ 	.byte	0x02, 0x4c
        /*0022*/ 	.byte	0x01
	.zero		1


	//----- nvinfo : EIATTR_EXTERNS
	.align		4
        /*0024*/ 	.byte	0x04, 0x0f
        /*0026*/ 	.short	(.L_332 - .L_331)


	//   ....[0]....
	.align		4
.L_331:
        /*0028*/ 	.word	index@(__assertfail)


	//----- nvinfo : EIATTR_MERCURY_ISA_VERSION
	.align		4
.L_332:
        /*002c*/ 	.byte	0x03, 0x5f
        /*002e*/ 	.short	0x0101


	//----- nvinfo : EIATTR_COOP_GROUP_MASK_REGIDS
	.align		4
        /*0030*/ 	.byte	0x04, 0x29
        /*0032*/ 	.short	(.L_334 - .L_333)


	//   ....[0]....
.L_333:
        /*0034*/ 	.word	0xffffffff


	//   ....[1]....
        /*0038*/ 	.word	0xffffffff


	//   ....[2]....
        /*003c*/ 	.word	0xffffffff


	//   ....[3]....
        /*0040*/ 	.word	0xffffffff


	//   ....[4]....
        /*0044*/ 	.word	0xffffffff


	//   ....[5]....
        /*0048*/ 	.word	0xffffffff


	//   ....[6]....
        /*004c*/ 	.word	0xffffffff


	//   ....[7]....
        /*0050*/ 	.word	0xffffffff


	//   ....[8]....
        /*0054*/ 	.word	0xffffffff


	//   ....[9]....
        /*0058*/ 	.word	0xffffffff


	//   ....[10]....
        /*005c*/ 	.word	0xffffffff


	//   ....[11]....
        /*0060*/ 	.word	0xffffffff


	//   ....[12]....
        /*0064*/ 	.word	0xffffffff


	//   ....[13]....
        /*0068*/ 	.word	0xffffffff


	//   ....[14]....
        /*006c*/ 	.word	0xffffffff


	//   ....[15]....
        /*0070*/ 	.word	0xffffffff


	//   ....[16]....
        /*0074*/ 	.word	0xffffffff


	//   ....[17]....
        /*0078*/ 	.word	0xffffffff


	//   ....[18]....
        /*007c*/ 	.word	0xffffffff


	//   ....[19]....
        /*0080*/ 	.word	0xffffffff


	//   ....[20]....
        /*0084*/ 	.word	0xffffffff


	//   ....[21]....
        /*0088*/ 	.word	0xffffffff


	//   ....[22]....
        /*008c*/ 	.word	0xffffffff


	//   ....[23]....
        /*0090*/ 	.word	0xffffffff


	//   ....[24]....
        /*0094*/ 	.word	0xffffffff


	//   ....[25]....
        /*0098*/ 	.word	0xffffffff


	//   ....[26]....
        /*009c*/ 	.word	0x0500000f


	//   ....[27]....
        /*00a0*/ 	.word	0x0500000f


	//   ....[28]....
        /*00a4*/ 	.word	0x0500000f


	//   ....[29]....
        /*00a8*/ 	.word	0x0500000f


	//   ....[30]....
        /*00ac*/ 	.word	0x0500000f


	//   ....[31]....
        /*00b0*/ 	.word	0x0500000f


	//   ....[32]....
        /*00b4*/ 	.word	0x0500000f


	//   ....[33]....
        /*00b8*/ 	.word	0x0500000f


	//   ....[34]....
        /*00bc*/ 	.word	0x0500000f


	//   ....[35]....
        /*00c0*/ 	.word	0x0500000f


	//   ....[36]....
        /*00c4*/ 	.word	0x0500000f


	//   ....[37]....
        /*00c8*/ 	.word	0x0500000f


	//   ....[38]....
        /*00cc*/ 	.word	0x0500000f


	//   ....[39]....
        /*00d0*/ 	.word	0x0500000f


	//   ....[40]....
        /*00d4*/ 	.word	0x0500000f


	//   ....[41]....
        /*00d8*/ 	.word	0x0500000f


	//   ....[42]....
        /*00dc*/ 	.word	0x0500000f


	//----- nvinfo : EIATTR_COOP_GROUP_INSTR_OFFSETS
	.align		4
.L_334:
        /*00e0*/ 	.byte	0x04, 0x28
        /*00e2*/ 	.short	(.L_336 - .L_335)


	//   ....[0]....
.L_335:
        /*00e4*/ 	.word	0x00000e40


	//   ....[1]....
        /*00e8*/ 	.word	0x00000e50


	//   ....[2]....
        /*00ec*/ 	.word	0x00000e60


	//   ....[3]....
        /*00f0*/ 	.word	0x00000e70


	//   ....[4]....
        /*00f4*/ 	.word	0x00000e80


	//   ....[5]....
        /*00f8*/ 	.word	0x00000e90


	//   ....[6]....
        /*00fc*/ 	.word	0x00000ea0


	//   ....[7]....
        /*0100*/ 	.word	0x00000eb0


	//   ....[8]....
        /*0104*/ 	.word	0x00000ec0


	//   ....[9]....
        /*0108*/ 	.word	0x00000ed0


	//   ....[10]....
        /*010c*/ 	.word	0x00000ee0


	//   ....[11]....
        /*0110*/ 	.word	0x00000ef0


	//   ....[12]....
        /*0114*/ 	.word	0x00000f00


	//   ....[13]....
        /*0118*/ 	.word	0x00000f10


	//   ....[14]....
        /*011c*/ 	.word	0x00000f20


	//   ....[15]....
        /*0120*/ 	.word	0x00000f30


	//   ....[16]....
        /*0124*/ 	.word	0x00000f40


	//   ....[17]....
        /*0128*/ 	.word	0x000023d0


	//   ....[18]....
        /*012c*/ 	.word	0x000066d0


	//   ....[19]....
        /*0130*/ 	.word	0x000066e0


	//   ....[20]....
        /*0134*/ 	.word	0x000066f0


	//   ....[21]....
        /*0138*/ 	.word	0x00006700


	//   ....[22]....
        /*013c*/ 	.word	0x00006730


	//   ....[23]....
        /*0140*/ 	.word	0x00006750


	//   ....[24]....
        /*0144*/ 	.word	0x00006770


	//   ....[25]....
        /*0148*/ 	.word	0x00006780


	//   ....[26]....
        /*014c*/ 	.word	0x0000a710


	//   ....[27]....
        /*0150*/ 	.word	0x0000a760


	//   ....[28]....
        /*0154*/ 	.word	0x0000a7b0


	//   ....[29]....
        /*0158*/ 	.word	0x0000a800


	//   ....[30]....
        /*015c*/ 	.word	0x0000a850


	//   ....[31]....
        /*0160*/ 	.word	0x0000a8a0


	//   ....[32]....
        /*0164*/ 	.word	0x0000a8f0


	//   ....[33]....
        /*0168*/ 	.word	0x0000a940


	//   ....[34]....
        /*016c*/ 	.word	0x0000a990


	//   ....[35]....
        /*0170*/ 	.word	0x0000a9e0


	//   ....[36]....
        /*0174*/ 	.word	0x0000aa30


	//   ....[37]....
        /*0178*/ 	.word	0x0000aa80


	//   ....[38]....
        /*017c*/ 	.word	0x0000aad0


	//   ....[39]....
        /*0180*/ 	.word	0x0000ab20


	//   ....[40]....
        /*0184*/ 	.word	0x0000ab70


	//   ....[41]....
        /*0188*/ 	.word	0x0000abc0


	//   ....[42]....
        /*018c*/ 	.word	0x0000ac10


	//----- nvinfo : EIATTR_VRC_CTA_INIT_COUNT
	.align		4
.L_336:
        /*0190*/ 	.byte	0x02, 0x4a
	.zero		1
	.zero		1


	//----- nvinfo : EIATTR_SYSCALL_OFFSETS
	.align		4
        /*0194*/ 	.byte	0x04, 0x46
        /*0196*/ 	.short	(.L_338 - .L_337)


	//   ....[0]....
.L_337:
        /*0198*/ 	.word	0x000002f0


	//----- nvinfo : EIATTR_EXIT_INSTR_OFFSETS
	.align		4
.L_338:
        /*019c*/ 	.byte	0x04, 0x1c
        /*019e*/ 	.short	(.L_340 - .L_339)


	//   ....[0]....
.L_339:
        /*01a0*/ 	.word	0x00000430


	//   ....[1]....
        /*01a4*/ 	.word	0x00000e10


	//   ....[2]....
        /*01a8*/ 	.word	0x0000a2b0


	//   ....[3]....
        /*01ac*/ 	.word	0x0000a600


	//   ....[4]....
        /*01b0*/ 	.word	0x0000a660


	//   ....[5]....
        /*01b4*/ 	.word	0x0000a6c0


	//----- nvinfo : EIATTR_MAX_THREADS
	.align		4
.L_340:
        /*01b8*/ 	.byte	0x04, 0x05
        /*01ba*/ 	.short	(.L_342 - .L_341)
.L_341:
        /*01bc*/ 	.word	0x00000080
        /*01c0*/ 	.word	0x00000001
        /*01c4*/ 	.word	0x00000001


	//----- nvinfo : EIATTR_CRS_STACK_SIZE
	.align		4
.L_342:
        /*01c8*/ 	.byte	0x04, 0x1e
        /*01ca*/ 	.short	(.L_344 - .L_343)
.L_343:
        /*01cc*/ 	.word	0x00000000


	//----- nvinfo : EIATTR_CBANK_PARAM_SIZE
	.align		4
.L_344:
        /*01d0*/ 	.byte	0x03, 0x19
        /*01d2*/ 	.short	0x00e0


	//----- nvinfo : EIATTR_PARAM_CBANK
	.align		4
        /*01d4*/ 	.byte	0x04, 0x0a
        /*01d6*/ 	.short	(.L_346 - .L_345)
	.align		4
.L_345:
        /*01d8*/ 	.word	index@(.nv.constant0._Z29attention_kernel_batched_implI15AttentionKernelIN7cutlass6half_tENS1_4arch4Sm80ELb1ELi32ELi128ELi65536ELb0ELb0E18DefaultToBatchHookEEvNT_6ParamsE)
        /*01dc*/ 	.short	0x0380
        /*01de*/ 	.short	0x00e0


	//----- nvinfo : EIATTR_SW_WAR
	.align		4
.L_346:
        /*01e0*/ 	.byte	0x04, 0x36
        /*01e2*/ 	.short	(.L_348 - .L_347)
.L_347:
        /*01e4*/ 	.word	0x00000008
.L_348:


//--------------------- .nv.info._Z29attention_kernel_batched_implI15AttentionKernelIN7cutlass6half_tENS1_4arch4Sm80ELb1ELi32ELi128ELi128ELb0ELb0E18DefaultToBatchHookEEvNT_6ParamsE --------------------------
	.section	.nv.info._Z29attention_kernel_batched_implI15AttentionKernelIN7cutlass6half_tENS1_4arch4Sm80ELb1ELi32ELi128ELi128ELb0ELb0E18DefaultToBatchHookEEvNT_6ParamsE,"",@"SHT_CUDA_INFO"
	.sectionflags	@""
	.align	4


	//----- nvinfo : EIATTR_CUDA_API_VERSION
	.align		4
        /*0000*/ 	.byte	0x04, 0x37
        /*0002*/ 	.short	(.L_350 - .L_349)
.L_349:
        /*0004*/ 	.word	0x00000082


	//----- nvinfo : EIATTR_KPARAM_INFO
	.align		4
.L_350:
        /*0008*/ 	.byte	0x04, 0x17
        /*000a*/ 	.short	(.L_352 - .L_351)
.L_351:
        /*000c*/ 	.word	0x00000000
        /*0010*/ 	.short	0x0000
        /*0012*/ 	.short	0x0000
        /*0014*/ 	.byte	0x00, 0xf0, 0x81, 0x03


	//----- nvinfo : EIATTR_SPARSE_MMA_MASK
	.align		4
.L_352:
        /*0018*/ 	.byte	0x03, 0x50
        /*001a*/ 	.short	0x0000


	//----- nvinfo : EIATTR_MAXREG_COUNT
	.align		4
        /*001c*/ 	.byte	0x03, 0x1b
        /*001e*/ 	.short	0x0080


	//----- nvinfo : EIATTR_NUM_BARRIERS
	.align		4
        /*0020*/ 	.byte	0x02, 0x4c
        /*0022*/ 	.byte	0x01
	.zero		1


	//----- nvinfo : EIATTR_EXTERNS
	.align		4
        /*0024*/ 	.byte	0x04, 0x0f
        /*0026*/ 	.short	(.L_354 - .L_353)


	//   ....[0]....
	.align		4
.L_353:
        /*0028*/ 	.word	index@(__assertfail)


	//----- nvinfo : EIATTR_MERCURY_ISA_VERSION
	.align		4
.L_354:
        /*002c*/ 	.byte	0x03, 0x5f
        /*002e*/ 	.short	0x0101


	//----- nvinfo : EIATTR_COOP_GROUP_MASK_REGIDS
	.align		4
        /*0030*/ 	.byte	0x04, 0x29
        /*0032*/ 	.short	(.L_356 - .L_355)


	//   ....[0]....
.L_355:
        /*0034*/ 	.word	0xffffffff


	//   ....[1]....
        /*0038*/ 	.word	0xffffffff


	//   ....[2]....
        /*003c*/ 	.word	0xffffffff


	//   ....[3]....
        /*0040*/ 	.word	0xffffffff


	//   ....[4]....
        /*0044*/ 	.word	0xffffffff


	//   ....[5]....
        /*0048*/ 	.word	0xffffffff


	//   ....[6]....
        /*004c*/ 	.word	0xffffffff


	//   ....[7]....
        /*0050*/ 	.word	0xffffffff


	//   ....[8]....
        /*0054*/ 	.word	0xffffffff


	//   ....[9]....
        /*0058*/ 	.word	0xffffffff


	//   ....[10]....
        /*005c*/ 	.word	0xffffffff


	//   ....[11]....
        /*0060*/ 	.word	0xffffffff


	//   ....[12]....
        /*0064*/ 	.word	0xffffffff


	//   ....[13]....
        /*0068*/ 	.word	0xffffffff


	//   ....[14]....
        /*006c*/ 	.word	0xffffffff


	//   ....[15]....
        /*0070*/ 	.word	0xffffffff


	//   ....[16]....
        /*0074*/ 	.word	0xffffffff


	//   ....[17]....
        /*0078*/ 	.word	0xffffffff


	//   ....[18]....
        /*007c*/ 	.word	0xffffffff


	//   ....[19]....
        /*0080*/ 	.word	0xffffffff


	//   ....[20]....
        /*0084*/ 	.word	0xffffffff


	//   ....[21]....
        /*0088*/ 	.word	0xffffffff


	//   ....[22]....
        /*008c*/ 	.word	0xffffffff


	//   ....[23]....
        /*0090*/ 	.word	0x0500000f


	//   ....[24]....
        /*0094*/ 	.word	0x0500000f


	//   ....[25]....
        /*0098*/ 	.word	0x0500000f


	//   ....[26]....
        /*009c*/ 	.word	0x0500000f


	//   ....[27]....
        /*00a0*/ 	.word	0x0500000f


	//   ....[28]....
        /*00a4*/ 	.word	0x0500000f


	//   ....[29]....
        /*00a8*/ 	.word	0x0500000f


	//   ....[30]....
        /*00ac*/ 	.word	0x0500000f


	//   ....[31]....
        /*00b0*/ 	.word	0x0500000f


	//   ....[32]....
        /*00b4*/ 	.word	0x0500000f


	//   ....[33]....
        /*00b8*/ 	.word	0x0500000f


	//   ....[34]....
        /*00bc*/ 	.word	0x0500000f


	//   ....[35]....
        /*00c0*/ 	.word	0x0500000f


	//   ....[36]....
        /*00c4*/ 	.word	0x0500000f


	//   ....[37]....
        /*00c8*/ 	.word	0x0500000f


	//   ....[38]....
        /*00cc*/ 	.word	0x0500000f


	//   ....[39]....
        /*00d0*/ 	.word	0x0500000f


	//----- nvinfo : EIATTR_COOP_GROUP_INSTR_OFFSETS
	.align		4
.L_356:
        /*00d4*/ 	.byte	0x04, 0x28
        /*00d6*/ 	.short	(.L_358 - .L_357)


	//   ....[0]....
.L_357:
        /*00d8*/ 	.word	0x00000e30


	//   ....[1]....
        /*00dc*/ 	.word	0x00000e40


	//   ....[2]....
        /*00e0*/ 	.word	0x00000e50


	//   ....[3]....
        /*00e4*/ 	.word	0x00000e60


	//   ....[4]....
        /*00e8*/ 	.word	0x00000e70


	//   ....[5]....
        /*00ec*/ 	.word	0x00000e80


	//   ....[6]....
        /*00f0*/ 	.word	0x00000e90


	//   ....[7]....
        /*00f4*/ 	.word	0x00000ea0


	//   ....[8]....
        /*00f8*/ 	.word	0x00000f10


	//   ....[9]....
        /*00fc*/ 	.word	0x00000f20


	//   ....[10]....
        /*0100*/ 	.word	0x00000f30


	//   ....[11]....
        /*0104*/ 	.word	0x00000f40


	//   ....[12]....
        /*0108*/ 	.word	0x00000f90


	//   ....[13]....
        /*010c*/ 	.word	0x00000fa0


	//   ....[14]....
        /*0110*/ 	.word	0x00002460


	//   ....[15]....
        /*0114*/ 	.word	0x00006710


	//   ....[16]....
        /*0118*/ 	.word	0x00006740


	//   ....[17]....
        /*011c*/ 	.word	0x00006760


	//   ....[18]....
        /*0120*/ 	.word	0x00006780


	//   ....[19]....
        /*0124*/ 	.word	0x000067b0


	//   ....[20]....
        /*0128*/ 	.word	0x000067d0


	//   ....[21]....
        /*012c*/ 	.word	0x000067f0


	//   ....[22]....
        /*0130*/ 	.word	0x00006800


	//   ....[23]....
        /*0134*/ 	.word	0x000084a0


	//   ....[24]....
        /*0138*/ 	.word	0x000084f0


	//   ....[25]....
        /*013c*/ 	.word	0x00008540


	//   ....[26]....
        /*0140*/ 	.word	0x00008590


	//   ....[27]....
        /*0144*/ 	.word	0x000085e0


	//   ....[28]....
        /*0148*/ 	.word	0x00008630


	//   ....[29]....
        /*014c*/ 	.word	0x00008680


	//   ....[30]....
        /*0150*/ 	.word	0x000086d0


	//   ....[31]....
        /*0154*/ 	.word	0x00008770


	//   ....[32]....
        /*0158*/ 	.word	0x00008810


	//   ....[33]....
        /*015c*/ 	.word	0x000088b0


	//   ....[34]....
        /*0160*/ 	.word	0x00008940


	//   ....[35]....
        /*0164*/ 	.word	0x00008990


	//   ....[36]....
        /*0168*/ 	.word	0x000089e0


	//   ....[37]....
        /*016c*/ 	.word	0x00008a80


	//   ....[38]....
        /*0170*/ 	.word	0x00008b20


	//   ....[39]....
        /*0174*/ 	.word	0x00008bb0


	//----- nvinfo : EIATTR_VRC_CTA_INIT_COUNT
	.align		4
.L_358:
        /*0178*/ 	.byte	0x02, 0x4a
	.zero		1
	.zero		1


	//----- nvinfo : EIATTR_SYSCALL_OFFSETS
	.align		4
        /*017c*/ 	.byte	0x04, 0x46
        /*017e*/ 	.short	(.L_360 - .L_359)


	//   ....[0]....
.L_359:
        /*0180*/ 	.word	0x000002f0


	//----- nvinfo : EIATTR_EXIT_INSTR_OFFSETS
	.align		4
.L_360:
        /*0184*/ 	.byte	0x04, 0x1c
        /*0186*/ 	.short	(.L_362 - .L_361)


	//   ....[0]....
.L_361:
        /*0188*/ 	.word	0x00000430


	//   ....[1]....
        /*018c*/ 	.word	0x00000e00


	//   ....[2]....
        /*0190*/ 	.word	0x00008070


	//   ....[3]....
        /*0194*/ 	.word	0x00008390


	//   ....[4]....
        /*0198*/ 	.word	0x000083f0


	//   ....[5]....
        /*019c*/ 	.word	0x00008450


	//----- nvinfo : EIATTR_MAX_THREADS
	.align		4
.L_362:
        /*01a0*/ 	.byte	0x04, 0x05
        /*01a2*/ 	.short	(.L_364 - .L_363)
.L_363:
        /*01a4*/ 	.word	0x00000080
        /*01a8*/ 	.word	0x00000001
        /*01ac*/ 	.word	0x00000001


	//----- nvinfo : EIATTR_CRS_STACK_SIZE
	.align		4
.L_364:
        /*01b0*/ 	.byte	0x04, 0x1e
        /*01b2*/ 	.short	(.L_366 - .L_365)
.L_365:
        /*01b4*/ 	.word	0x00000000


	//----- nvinfo : EIATTR_CBANK_PARAM_SIZE
	.align		4
.L_366:
        /*01b8*/ 	.byte	0x03, 0x19
        /*01ba*/ 	.short	0x00e0


	//----- nvinfo : EIATTR_PARAM_CBANK
	.align		4
        /*01bc*/ 	.byte	0x04, 0x0a
        /*01be*/ 	.short	(.L_368 - .L_367)
	.align		4
.L_367:
        /*01c0*/ 	.word	index@(.nv.constant0._Z29attention_kernel_batched_implI15AttentionKernelIN7cutlass6half_tENS1_4arch4Sm80ELb1ELi32ELi128ELi128ELb0ELb0E18DefaultToBatchHookEEvNT_6ParamsE)
        /*01c4*/ 	.short	0x0380
        /*01c6*/ 	.short	0x00e0


	//----- nvinfo : EIATTR_SW_WAR
	.align		4
.L_368:
        /*01c8*/ 	.byte	0x04, 0x36
        /*01ca*/ 	.short	(.L_370 - .L_369)
.L_369:
        /*01cc*/ 	.word	0x00000008
.L_370:


//--------------------- .nv.callgraph             --------------------------
	.section	.nv.callgraph,"",@"SHT_CUDA_CALLGRAPH"
	.align	4
	.sectionentsize	8
	.align		4
        /*0000*/ 	.word	0x00000000
	.align		4
        /*0004*/ 	.word	0xffffffff
	.align		4
        /*0008*/ 	.word	index@(_Z29attention_kernel_batched_implI15AttentionKernelIN7cutlass6half_tENS1_4arch4Sm80ELb1ELi64ELi64ELi64ELb0ELb0E18DefaultToBatchHookEEvNT_6ParamsE)
	.align		4
        /*000c*/ 	.word	index@(__assertfail)
	.align		4
        /*0010*/ 	.word	index@(_Z29attention_kernel_batched_implI15AttentionKernelIN7cutlass6half_tENS1_4arch4Sm80ELb1ELi32ELi128ELi65536ELb0ELb0E18DefaultToBatchHookEEvNT_6ParamsE)
	.align		4
        /*0014*/ 	.word	index@(__assertfail)
	.align		4
        /*0018*/ 	.word	index@(_Z29attention_kernel_batched_implI15AttentionKernelIN7cutlass6half_tENS1_4arch4Sm80ELb1ELi32ELi128ELi128ELb0ELb0E18DefaultToBatchHookEEvNT_6ParamsE)
	.align		4
        /*001c*/ 	.word	index@(__assertfail)
	.align		4
        /*0020*/ 	.word	0x00000000
	.align		4
        /*0024*/ 	.word	0xfffffffe
	.align		4
        /*0028*/ 	.word	0x00000000
	.align		4
        /*002c*/ 	.word	0xfffffffd
	.align		4
        /*0030*/ 	.word	0x00000000
	.align		4
        /*0034*/ 	.word	0xfffffffc


//--------------------- .nv.constant4             --------------------------
	.section	.nv.constant4,"a",@progbits
	.align	8
	.align		8
.nv.constant4:
        /*0000*/ 	.dword	precalc_xorwow_matrix
	.align		8
        /*0008*/ 	.dword	precalc_xorwow_offset_matrix
	.align		8
        /*0010*/ 	.dword	mrg32k3aM1
	.align		8
        /*0018*/ 	.dword	mrg32k3aM2
	.align		8
        /*0020*/ 	.dword	mrg32k3aM1SubSeq
	.align		8
        /*0028*/ 	.dword	mrg32k3aM2SubSeq
	.align		8
        /*0030*/ 	.dword	mrg32k3aM1Seq
	.align		8
        /*0038*/ 	.dword	mrg32k3aM2Seq
	.align		8
        /*0040*/ 	.dword	__unnamed_1
	.align		8
        /*0048*/ 	.dword	__unnamed_2
	.align		8
        /*0050*/ 	.dword	__unnamed_3
	.align		8
        /*0058*/ 	.dword	_ZN30_INTERNAL_73c07eda_4_k_cu_main4cuda3std3__45__cpo5beginE
	.align		8
        /*0060*/ 	.dword	_ZN30_INTERNAL_73c07eda_4_k_cu_main4cuda3std3__45__cpo3endE
	.align		8
        /*0068*/ 	.dword	_ZN30_INTERNAL_73c07eda_4_k_cu_main4cuda3std3__45__cpo6cbeginE
	.align		8
        /*0070*/ 	.dword	_ZN30_INTERNAL_73c07eda_4_k_cu_main4cuda3std3__45__cpo4cendE
	.align		8
        /*0078*/ 	.dword	_ZN30_INTERNAL_73c07eda_4_k_cu_main4cuda3std3__432_GLOBAL__N__73c07eda_4_k_cu_main6ignoreE
	.align		8
        /*0080*/ 	.dword	_ZN30_INTERNAL_73c07eda_4_k_cu_main4cuda3std3__419piecewise_constructE
	.align		8
        /*0088*/ 	.dword	_ZN30_INTERNAL_73c07eda_4_k_cu_main4cuda3std3__48in_placeE
	.align		8
        /*0090*/ 	.dword	_ZN30_INTERNAL_73c07eda_4_k_cu_main4cuda3std6ranges3__45__cpo4swapE
	.align		8
        /*0098*/ 	.dword	_ZN30_INTERNAL_73c07eda_4_k_cu_main4cuda3std6ranges3__45__cpo9iter_moveE
	.align		8
        /*00a0*/ 	.dword	_ZN30_INTERNAL_73c07eda_4_k_cu_main4cute7productE
	.align		8
        /*00a8*/ 	.dword	_ZN30_INTERNAL_73c07eda_4_k_cu_main4cute1_E
	.align		8
        /*00b0*/ 	.dword	$str$16
	.align		8
        /*00b8*/ 	.dword	$str$17
	.align		8
        /*00c0*/ 	.dword	__assertfail


//--------------------- .nv.constant3             --------------------------
	.section	.nv.constant3,"a",@progbits
	.align	8
.nv.constant3:
	.type		__cr_lgamma_table,@object
	.size		__cr_lgamma_table,(.L_8 - __cr_lgamma_table)
__cr_lgamma_table:
        /*0000*/ 	.byte	0x00, 0x00, 0x00, 0x00, 0x00, 0x00, 0x00, 0x00, 0x00, 0x00, 0x00, 0x00, 0x00, 0x00, 0x00, 0x00
        /*0010*/ 	.byte	0xef, 0x39, 0xfa, 0xfe, 0x42, 0x2e, 0xe6, 0x3f, 0x02, 0x20, 0x2a, 0xfa, 0x0b, 0xab, 0xfc, 0x3f
        /*0020*/ 	.byte	0xf9, 0x2c, 0x92, 0x7c, 0xa7, 0x6c, 0x09, 0x40, 0xc9, 0x79, 0x44, 0x3c, 0x64, 0x26, 0x13, 0x40
        /*0030*/ 	.byte	0xca, 0x01, 0xcf, 0x3a, 0x27, 0x51, 0x1a, 0x40, 0x30, 0xcc, 0x2d, 0xf3, 0xe1, 0x0c, 0x21, 0x40
        /*0040*/ 	.byte	0x0d, 0xb7, 0xfc, 0x82, 0x8e, 0x35, 0x25, 0x40
.L_8:


//--------------------- .text._ZN7cutlass9reference6device6kernel11GemmComplexIfNS_6layout8RowMajorENS_6half_tES5_S6_S5_ffS6_NS_16NumericConverterIS6_fLNS_15FloatRoundStyleE2EEENS_12multiply_addIfffEELi4ELi16EEEvNS_4gemm9GemmCoordET5_NS_9TensorRefIT_T0_EENS_16ComplexTransformENSF_IT1_T2_EESJ_SE_NSF_IT3_T4_EENSF_IT7_SO_EET6_illll --------------------------
	.section	.text._ZN7cutlass9reference6device6kernel11GemmComplexIfNS_6layout8RowMajorENS_6half_tES5_S6_S5_ffS6_NS_16NumericConverterIS6_fLNS_15FloatRoundStyleE2EEENS_12multiply_addIfffEELi4ELi16EEEvNS_4gemm9GemmCoordET5_NS_9TensorRefIT_T0_EENS_16ComplexTransformENSF_IT1_T2_EESJ_SE_NSF_IT3_T4_EENSF_IT7_SO_EET6_illll,"ax",@progbits
	.align	128
        .global         _ZN7cutlass9reference6device6kernel11GemmComplexIfNS_6layout8RowMajorENS_6half_tES5_S6_S5_ffS6_NS_16NumericConverterIS6_fLNS_15FloatRoundStyleE2EEENS_12multiply_addIfffEELi4ELi16EEEvNS_4gemm9GemmCoordET5_NS_9TensorRefIT_T0_EENS_16ComplexTransformENSF_IT1_T2_EESJ_SE_NSF_IT3_T4_EENSF_IT7_SO_EET6_illll
        .type           _ZN7cutlass9reference6device6kernel11GemmComplexIfNS_6layout8RowMajorENS_6half_tES5_S6_S5_ffS6_NS_16NumericConverterIS6_fLNS_15FloatRoundStyleE2EEENS_12multiply_addIfffEELi4ELi16EEEvNS_4gemm9GemmCoordET5_NS_9TensorRefIT_T0_EENS_16ComplexTransformENSF_IT1_T2_EESJ_SE_NSF_IT3_T4_EENSF_IT7_SO_EET6_illll,@function
        .size           _ZN7cutlass9reference6device6kernel11GemmComplexIfNS_6layout8RowMajorENS_6half_tES5_S6_S5_ffS6_NS_16NumericConverterIS6_fLNS_15FloatRoundStyleE2EEENS_12multiply_addIfffEELi4ELi16EEEvNS_4gemm9GemmCoordET5_NS_9TensorRefIT_T0_EENS_16ComplexTransformENSF_IT1_T2_EESJ_SE_NSF_IT3_T4_EENSF_IT7_SO_EET6_illll,(.L_x_1194 - _ZN7cutlass9reference6device6kernel11GemmComplexIfNS_6layout8RowMajorENS_6half_tES5_S6_S5_ffS6_NS_16NumericConverterIS6_fLNS_15FloatRoundStyleE2EEENS_12multiply_addIfffEELi4ELi16EEEvNS_4gemm9GemmCoordET5_NS_9TensorRefIT_T0_EENS_16ComplexTransformENSF_IT1_T2_EESJ_SE_NSF_IT3_T4_EENSF_IT7_SO_EET6_illll)
        .other          _ZN7cutlass9reference6device6kernel11GemmComplexIfNS_6layout8RowMajorENS_6half_tES5_S6_S5_ffS6_NS_16NumericConverterIS6_fLNS_15FloatRoundStyleE2EEENS_12multiply_addIfffEELi4ELi16EEEvNS_4gemm9GemmCoordET5_NS_9TensorRefIT_T0_EENS_16ComplexTransformENSF_IT1_T2_EESJ_SE_NSF_IT3_T4_EENSF_IT7_SO_EET6_illll,@"STO_CUDA_ENTRY STV_DEFAULT"
_ZN7cutlass9reference6device6kernel11GemmComplexIfNS_6layout8RowMajorENS_6half_tES5_S6_S5_ffS6_NS_16NumericConverterIS6_fLNS_15FloatRoundStyleE2EEENS_12multiply_addIfffEELi4ELi16EEEvNS_4gemm9GemmCoordET5_NS_9TensorRefIT_T0_EENS_16ComplexTransformENSF_IT1_T2_EESJ_SE_NSF_IT3_T4_EENSF_IT7_SO_EET6_illll:
.text._ZN7cutlass9reference6device6kernel11GemmComplexIfNS_6layout8RowMajorENS_6half_tES5_S6_S5_ffS6_NS_16NumericConverterIS6_fLNS_15FloatRoundStyleE2EEENS_12multiply_addIfffEELi4ELi16EEEvNS_4gemm9GemmCoordET5_NS_9TensorRefIT_T0_EENS_16ComplexTransformENSF_IT1_T2_EESJ_SE_NSF_IT3_T4_EENSF_IT7_SO_EET6_illll:
[----:B------:R-:W-:Y:S08]  /*0000*/  LDC R1, c[0x0][0x37c] ;  /* 0x0000df00ff017b82 */ /* 0x000ff00000000800 */
[----:B------:R-:W0:Y:S01]  /*0010*/  S2UR UR27, SR_CTAID.Z ;  /* 0x00000000001b79c3 */ /* 0x000e220000002700 */
[----:B------:R-:W1:Y:S01]  /*0020*/  LDCU.64 UR18, c[0x0][0x3e8] ;  /* 0x00007d00ff1277ac */ /* 0x000e620008000a00 */
[----:B------:R-:W2:Y:S06]  /*0030*/  LDCU.128 UR4, c[0x0][0x3f0] ;  /* 0x00007e00ff0477ac */ /* 0x000eac0008000c00 */
[----:B------:R-:W0:Y:S08]  /*0040*/  LDC R0, c[0x0][0x3e4] ;  /* 0x0000f900ff007b82 */ /* 0x000e300000000800 */
[----:B------:R-:W3:Y:S08]  /*0050*/  LDC R5, c[0x0][0x360] ;  /* 0x0000d800ff057b82 */ /* 0x000ef00000000800 */
[----:B------:R-:W4:Y:S01]  /*0060*/  LDC R3, c[0x0][0x364] ;  /* 0x0000d900ff037b82 */ /* 0x000f220000000800 */
[----:B0-----:R-:W-:-:S07]  /*0070*/  ISETP.LE.AND P0, PT, R0, UR27, PT ;  /* 0x0000001b00007c0c */ /* 0x001fce000bf03270 */
[----:B------:R-:W0:Y:S08]  /*0080*/  S2UR UR32, SR_CTAID.X ;  /* 0x00000000002079c3 */ /* 0x000e300000002500 */
[----:B------:R-:W0:Y:S02]  /*0090*/  S2UR UR31, SR_CTAID.Y ;  /* 0x00000000001f79c3 */ /* 0x000e240000002600 */
[----:B01234-:R-:W-:Y:S05]  /*00a0*/  @P0 EXIT ;  /* 0x000000000000094d */ /* 0x01ffea0003800000 */
[----:B------:R-:W0:Y:S01]  /*00b0*/  LDCU UR20, c[0x0][0x378] ;  /* 0x00006f00ff1477ac */ /* 0x000e220008000800 */
[----:B------:R-:W1:Y:S01]  /*00c0*/  S2R R0, SR_TID.X ;  /* 0x0000000000007919 */ /* 0x000e620000002100 */
[----:B------:R-:W2:Y:S01]  /*00d0*/  LDCU.64 UR16, c[0x0][0x390] ;  /* 0x00007200ff1077ac */ /* 0x000ea20008000a00 */
[----:B------:R-:W3:Y:S01]  /*00e0*/  S2R R126, SR_TID.Y ;  /* 0x00000000007e7919 */ /* 0x000ee20000002200 */
[----:B------:R-:W-:Y:S01]  /*00f0*/  UIMAD.WIDE.U32 UR28, UR27, UR6, URZ ;  /* 0x000000061b1c72a5 */ /* 0x000fe2000f8e00ff */
[----:B------:R-:W4:Y:S01]  /*0100*/  LDCU.64 UR10, c[0x0][0x400] ;  /* 0x00008000ff0a77ac */ /* 0x000f220008000a00 */
[----:B------:R-:W5:Y:S01]  /*0110*/  LDCU.64 UR8, c[0x0][0x3d0] ;  /* 0x00007a00ff0877ac */ /* 0x000f620008000a00 */
[----:B0-----:R-:W-:Y:S02]  /*0120*/  UIMAD.WIDE.U32 UR22, UR20, UR6, URZ ;  /* 0x00000006141672a5 */ /* 0x001fe4000f8e00ff */
[----:B------:R-:W-:Y:S01]  /*0130*/  UIMAD UR6, UR27, UR7, UR29 ;  /* 0x000000071b0672a4 */ /* 0x000fe2000f8e021d */
[----:B------:R-:W0:Y:S01]  /*0140*/  LDCU.64 UR12, c[0x0][0x3c0] ;  /* 0x00007800ff0c77ac */ /* 0x000e220008000a00 */
[----:B------:R-:W-:-:S02]  /*0150*/  UIMAD UR21, UR20, UR7, UR23 ;  /* 0x00000007141572a4 */ /* 0x000fc4000f8e0217 */
[----:B------:R-:W-:Y:S02]  /*0160*/  UIMAD.WIDE.U32 UR34, UR27, UR18, URZ ;  /* 0x000000121b2272a5 */ /* 0x000fe4000f8e00ff */
[----:B------:R-:W-:-:S05]  /*0170*/  USHF.L.U64.HI UR7, UR28, 0x1, UR6 ;  /* 0x000000011c077899 */ /* 0x000fca0008010206 */
[----:B------:R-:W0:Y:S01]  /*0180*/  LDCU UR6, c[0x0][0x388] ;  /* 0x00007100ff0677ac */ /* 0x000e220008000800 */
[----:B-1----:R-:W-:Y:S01]  /*0190*/  IMAD R0, R5, UR32, R0 ;  /* 0x0000002005007c24 */ /* 0x002fe2000f8e0200 */
[----:B------:R-:W-:Y:S01]  /*01a0*/  UIMAD.WIDE.U32 UR36, UR27, UR4, URZ ;  /* 0x000000041b2472a5 */ /* 0x000fe2000f8e00ff */
[----:B---3--:R-:W-:Y:S01]  /*01b0*/  IMAD R126, R3, UR31, R126 ;  /* 0x0000001f037e7c24 */ /* 0x008fe2000f8e027e */
[----:B------:R-:W-:Y:S02]  /*01c0*/  UIMAD.WIDE.U32 UR24, UR20, UR4, URZ ;  /* 0x00000004141872a5 */ /* 0x000fe4000f8e00ff */
[----:B------:R-:W-:Y:S01]  /*01d0*/  SHF.L.U32 R4, R0, 0x2, RZ ;  /* 0x0000000200047819 */ /* 0x000fe200000006ff */
[----:B------:R-:W-:Y:S02]  /*01e0*/  UIMAD UR4, UR27, UR19, UR35 ;  /* 0x000000131b0472a4 */ /* 0x000fe4000f8e0223 */
[----:B--2---:R-:W-:Y:S01]  /*01f0*/  ULEA UR16, UP0, UR34, UR16, 0x2 ;  /* 0x0000001022107291 */ /* 0x004fe2000f8010ff */
[----:B------:R-:W-:Y:S01]  /*0200*/  SHF.L.U32 R124, R126, 0x4, RZ ;  /* 0x000000047e7c7819 */ /* 0x000fe200000006ff */
[----:B------:R-:W1:Y:S01]  /*0210*/  LDCU.64 UR14, c[0x0][0x3a8] ;  /* 0x00007500ff0e77ac */ /* 0x000e620008000a00 */
[----:B----4-:R-:W-:-:S02]  /*0220*/  UIMAD.WIDE.U32 UR38, UR27, UR10, URZ ;  /* 0x0000000a1b2672a5 */ /* 0x010fc4000f8e00ff */
[----:B------:R-:W-:Y:S02]  /*0230*/  UIMAD UR33, UR27, UR5, UR37 ;  /* 0x000000051b2172a4 */ /* 0x000fe4000f8e0225 */
[----:B------:R-:W-:Y:S02]  /*0240*/  UIMAD UR30, UR20, UR5, UR25 ;  /* 0x00000005141e72a4 */ /* 0x000fe4000f8e0219 */
[----:B------:R-:W-:Y:S02]  /*0250*/  ULEA.HI.X UR17, UR34, UR17, UR4, 0x2, UP0 ;  /* 0x0000001122117291 */ /* 0x000fe400080f1404 */
[----:B------:R-:W-:Y:S02]  /*0260*/  UIMAD UR5, UR27, UR11, UR39 ;  /* 0x0000000b1b0572a4 */ /* 0x000fe4000f8e0227 */
[----:B-----5:R-:W-:Y:S02]  /*0270*/  ULEA UR4, UP0, UR38, UR8, 0x1 ;  /* 0x0000000826047291 */ /* 0x020fe4000f8008ff */
[----:B0-----:R-:W-:-:S02]  /*0280*/  UISETP.NE.U32.AND UP1, UPT, UR12, URZ, UPT ;  /* 0x000000ff0c00728c */ /* 0x001fc4000bf25070 */
[----:B------:R-:W-:Y:S02]  /*0290*/  ULEA.HI.X UR5, UR38, UR9, UR5, 0x1, UP0 ;  /* 0x0000000926057291 */ /* 0x000fe400080f0c05 */
[----:B------:R-:W-:Y:S02]  /*02a0*/  ULEA UR12, UP0, UR28, UR12, 0x1 ;  /* 0x0000000c1c0c7291 */ /* 0x000fe4000f8008ff */
[----:B------:R-:W-:Y:S02]  /*02b0*/  UIMAD.WIDE.U32 UR28, UR20, UR10, URZ ;  /* 0x0000000a141c72a5 */ /* 0x000fe4000f8e00ff */
[----:B------:R-:W-:Y:S02]  /*02c0*/  UIADD3.X UR10, UPT, UPT, UR7, UR13, URZ, UP0, !UPT ;  /* 0x0000000d070a7290 */ /* 0x000fe400087fe4ff */
[----:B------:R-:W-:Y:S02]  /*02d0*/  UISETP.GT.AND UP0, UPT, UR6, URZ, UPT ;  /* 0x000000ff0600728c */ /* 0x000fe4000bf04270 */
[----:B------:R-:W-:-:S02]  /*02e0*/  UISETP.NE.AND.EX UP1, UPT, UR13, URZ, UPT, UP1 ;  /* 0x000000ff0d00728c */ /* 0x000fc4000bf25310 */
[----:B-1----:R-:W-:Y:S02]  /*02f0*/  ULEA UR34, UP2, UR36, UR14, 0x1 ;  /* 0x0000000e24227291 */ /* 0x002fe4000f8408ff */
[----:B------:R-:W-:Y:S02]  /*0300*/  USEL UR7, UR12, URZ, UP1 ;  /* 0x000000ff0c077287 */ /* 0x000fe40008800000 */
[----:B------:R-:W-:Y:S02]  /*0310*/  USEL UR10, UR10, URZ, UP1 ;  /* 0x000000ff0a0a7287 */ /* 0x000fe40008800000 */
[----:B------:R-:W-:Y:S02]  /*0320*/  ULEA.HI.X UR33, UR36, UR15, UR33, 0x1, UP2 ;  /* 0x0000000f24217291 */ /* 0x000fe400090f0c21 */
[----:B------:R-:W-:Y:S01]  /*0330*/  UIMAD.WIDE.U32 UR36, UR20, UR18, URZ ;  /* 0x00000012142472a5 */ /* 0x000fe2000f8e00ff */
[----:B------:R-:W-:Y:S01]  /*0340*/  UMOV UR32, UR16 ;  /* 0x0000001000207c82 */ /* 0x000fe20008000000 */
[----:B------:R-:W-:-:S02]  /*0350*/  UMOV UR31, UR17 ;  /* 0x00000011001f7c82 */ /* 0x000fc40008000000 */
[----:B------:R-:W-:Y:S02]  /*0360*/  UIMAD UR35, UR20, UR19, UR37 ;  /* 0x00000013142372a4 */ /* 0x000fe4000f8e0225 */
[----:B------:R-:W-:Y:S01]  /*0370*/  UIMAD UR26, UR20, UR11, UR29 ;  /* 0x0000000b141a72a4 */ /* 0x000fe2000f8e021d */
[----:B------:R-:W0:Y:S01]  /*0380*/  LDCU.64 UR8, c[0x0][0x358] ;  /* 0x00006b00ff0877ac */ /* 0x000e220008000a00 */
[----:B------:R-:W-:Y:S01]  /*0390*/  UMOV UR17, UR7 ;  /* 0x0000000700117c82 */ /* 0x000fe20008000000 */
[----:B------:R-:W-:Y:S01]  /*03a0*/  UMOV UR19, UR4 ;  /* 0x0000000400137c82 */ /* 0x000fe20008000000 */
[----:B------:R-:W-:Y:S01]  /*03b0*/  UMOV UR18, UR5 ;  /* 0x0000000500127c82 */ /* 0x000fe20008000000 */
[----:B------:R-:W-:Y:S01]  /*03c0*/  UMOV UR16, UR10 ;  /* 0x0000000a00107c82 */ /* 0x000fe20008000000 */
[----:B------:R-:W-:Y:S01]  /*03d0*/  UMOV UR6, UR10 ;  /* 0x0000000a00067c82 */ /* 0x000fe20008000000 */
[----:B------:R-:W-:Y:S05]  /*03e0*/  BRA.U UP0, `(.L_x_0) ;  /* 0x0000004d00ac7547 */ /* 0x000fea000b800000 */
[----:B------:R-:W1:Y:S01]  /*03f0*/  LDCU.64 UR12, c[0x0][0x380] ;  /* 0x00007000ff0c77ac */ /* 0x000e620008000a00 */
[C---:B------:R-:W-:Y:S01]  /*0400*/  VIADD R25, R4.reuse, 0x1 ;  /* 0x0000000104197836 */ /* 0x040fe20000000000 */
[----:B------:R-:W-:Y:S01]  /*0410*/  LOP3.LUT R109, R109, 0xfdffffff, RZ, 0xc0, !PT ;  /* 0xfdffffff6d6d7812 */ /* 0x000fe200078ec0ff */
[----:B------:R-:W-:Y:S01]  /*0420*/  VIADD R13, R4, 0x2 ;  /* 0x00000002040d7836 */ /* 0x000fe20000000000 */
[----:B------:R-:W-:Y:S01]  /*0430*/  LOP3.LUT R108, R108, 0x7fffffff, RZ, 0xc0, !PT ;  /* 0x7fffffff6c6c7812 */ /* 0x000fe200078ec0ff */
[----:B------:R-:W-:Y:S01]  /*0440*/  VIADD R5, R4, 0x3 ;  /* 0x0000000304057836 */ /* 0x000fe20000000000 */
[----:B------:R-:W2:Y:S01]  /*0450*/  LDCU.64 UR10, c[0x0][0x3c8] ;  /* 0x00007900ff0a77ac */ /* 0x000ea20008000a00 */
[C---:B------:R-:W-:Y:S01]  /*0460*/  VIADD R0, R124.reuse, 0x1 ;  /* 0x000000017c007836 */ /* 0x040fe20000000000 */
[----:B------:R-:W-:Y:S01]  /*0470*/  SHF.R.S32.HI R9, RZ, 0x1f, R4 ;  /* 0x0000001fff097819 */ /* 0x000fe20000011404 */
[C---:B------:R-:W-:Y:S01]  /*0480*/  VIADD R18, R124.reuse, 0x2 ;  /* 0x000000027c127836 */ /* 0x040fe20000000000 */
[----:B------:R-:W3:Y:S01]  /*0490*/  LDCU.64 UR4, c[0x0][0x3d8] ;  /* 0x00007b00ff0477ac */ /* 0x000ee20008000a00 */
[----:B------:R-:W-:-:S02]  /*04a0*/  VIADD R17, R124, 0x3 ;  /* 0x000000037c117836 */ /* 0x000fc40000000000 */
[C---:B------:R-:W-:Y:S01]  /*04b0*/  VIADD R16, R124.reuse, 0x4 ;  /* 0x000000047c107836 */ /* 0x040fe20000000000 */
[----:B------:R-:W-:Y:S01]  /*04c0*/  USHF.L.U64.HI UR26, UR28, 0x1, UR26 ;  /* 0x000000011c1a7899 */ /* 0x000fe2000801021a */
[C---:B------:R-:W-:Y:S01]  /*04d0*/  VIADD R15, R124.reuse, 0x5 ;  /* 0x000000057c0f7836 */ /* 0x040fe20000000000 */
[----:B------:R-:W-:Y:S01]  /*04e0*/  USHF.L.U32 UR28, UR28, 0x1, URZ ;  /* 0x000000011c1c7899 */ /* 0x000fe200080006ff */
[C---:B------:R-:W-:Y:S01]  /*04f0*/  VIADD R14, R124.reuse, 0x6 ;  /* 0x000000067c0e7836 */ /* 0x040fe20000000000 */
[C---:B-1----:R-:W-:Y:S01]  /*0500*/  ISETP.GE.AND P1, PT, R124.reuse, UR13, PT ;  /* 0x0000000d7c007c0c */ /* 0x042fe2000bf26270 */
[----:B------:R-:W-:Y:S01]  /*0510*/  VIADD R12, R124, 0x7 ;  /* 0x000000077c0c7836 */ /* 0x000fe20000000000 */
[----:B------:R-:W-:Y:S01]  /*0520*/  ISETP.GE.AND P0, PT, R0, UR13, PT ;  /* 0x0000000d00007c0c */ /* 0x000fe2000bf06270 */
[----:B------:R-:W-:Y:S01]  /*0530*/  VIADD R11, R124, 0x8 ;  /* 0x000000087c0b7836 */ /* 0x000fe20000000000 */
[----:B------:R-:W-:Y:S01]  /*0540*/  ISETP.LT.AND P4, PT, R4, UR12, !P1 ;  /* 0x0000000c04007c0c */ /* 0x000fe2000cf81270 */
[C---:B------:R-:W-:Y:S01]  /*0550*/  VIADD R10, R124.reuse, 0x9 ;  /* 0x000000097c0a7836 */ /* 0x040fe20000000000 */
[----:B------:R-:W-:Y:S01]  /*0560*/  ISETP.LT.AND P2, PT, R25, UR12, !P1 ;  /* 0x0000000c19007c0c */ /* 0x000fe2000cf41270 */
[C---:B------:R-:W-:Y:S01]  /*0570*/  VIADD R8, R124.reuse, 0xa ;  /* 0x0000000a7c087836 */ /* 0x040fe20000000000 */
[----:B------:R-:W-:Y:S01]  /*0580*/  ISETP.LT.AND P3, PT, R13, UR12, !P1 ;  /* 0x0000000c0d007c0c */ /* 0x000fe2000cf61270 */
[C---:B------:R-:W-:Y:S01]  /*0590*/  VIADD R7, R124.reuse, 0xb ;  /* 0x0000000b7c077836 */ /* 0x040fe20000000000 */
[----:B------:R-:W-:Y:S01]  /*05a0*/  ISETP.LT.AND P1, PT, R5, UR12, !P1 ;  /* 0x0000000c05007c0c */ /* 0x000fe2000cf21270 */
[----:B------:R-:W-:-:S02]  /*05b0*/  VIADD R6, R124, 0xc ;  /* 0x0000000c7c067836 */ /* 0x000fc40000000000 */
[C---:B------:R-:W-:Y:S02]  /*05c0*/  VIADD R3, R124.reuse, 0xd ;  /* 0x0000000d7c037836 */ /* 0x040fe40000000000 */
[C---:B------:R-:W-:Y:S02]  /*05d0*/  VIADD R2, R124.reuse, 0xe ;  /* 0x0000000e7c027836 */ /* 0x040fe40000000000 */
[----:B------:R-:W-:Y:S01]  /*05e0*/  @P4 LOP3.LUT R109, R109, 0x2000000, RZ, 0xfc, !PT ;  /* 0x020000006d6d4812 */ /* 0x000fe200078efcff */
[----:B------:R-:W-:Y:S02]  /*05f0*/  VIADD R0, R124, 0xf ;  /* 0x0000000f7c007836 */ /* 0x000fe40000000000 */
[----:B------:R-:W-:Y:S01]  /*0600*/  IMAD.MOV.U32 R125, RZ, RZ, RZ ;  /* 0x000000ffff7d7224 */ /* 0x000fe200078e00ff */
[----:B------:R-:W-:Y:S01]  /*0610*/  LOP3.LUT R109, R109, 0xfeffffff, RZ, 0xc0, !PT ;  /* 0xfeffffff6d6d7812 */ /* 0x000fe200078ec0ff */
[----:B---3--:R-:W-:-:S03]  /*0620*/  IMAD.WIDE.U32 R20, R4, UR4, R124 ;  /* 0x0000000404147c25 */ /* 0x008fc6000f8e007c */
[----:B------:R-:W-:Y:S02]  /*0630*/  @P2 LOP3.LUT R109, R109, 0x1000000, RZ, 0xfc, !PT ;  /* 0x010000006d6d2812 */ /* 0x000fe400078efcff */
[C---:B------:R-:W-:Y:S01]  /*0640*/  ISETP.LT.AND P2, PT, R4.reuse, UR12, !P0 ;  /* 0x0000000c04007c0c */ /* 0x040fe2000c741270 */
[----:B--2---:R-:W-:Y:S01]  /*0650*/  IMAD.WIDE.U32 R26, R4, UR10, R124 ;  /* 0x0000000a041a7c25 */ /* 0x004fe2000f8e007c */
[----:B------:R-:W-:-:S03]  /*0660*/  LOP3.LUT R109, R109, 0xff7fffff, RZ, 0xc0, !PT ;  /* 0xff7fffff6d6d7812 */ /* 0x000fc600078ec0ff */
[----:B------:R-:W-:Y:S01]  /*0670*/  IMAD.WIDE.U32 R22, R25, UR4, R124 ;  /* 0x0000000419167c25 */ /* 0x000fe2000f8e007c */
[----:B------:R-:W-:Y:S02]  /*0680*/  @P3 LOP3.LUT R109, R109, 0x800000, RZ, 0xfc, !PT ;  /* 0x008000006d6d3812 */ /* 0x000fe400078efcff */
[----:B------:R-:W-:Y:S02]  /*0690*/  ISETP.LT.AND P3, PT, R25, UR12, !P0 ;  /* 0x0000000c19007c0c */ /* 0x000fe4000c761270 */
[----:B------:R-:W-:-:S04]  /*06a0*/  LOP3.LUT R109, R109, 0xffbfffff, RZ, 0xc0, !PT ;  /* 0xffbfffff6d6d7812 */ /* 0x000fc800078ec0ff */
[----:B------:R-:W-:Y:S02]  /*06b0*/  @P1 LOP3.LUT R109, R109, 0x400000, RZ, 0xfc, !PT ;  /* 0x004000006d6d1812 */ /* 0x000fe400078efcff */
[----:B------:R-:W-:Y:S02]  /*06c0*/  ISETP.LT.AND P1, PT, R13, UR12, !P0 ;  /* 0x0000000c0d007c0c */ /* 0x000fe4000c721270 */
[----:B------:R-:W-:-:S04]  /*06d0*/  LOP3.LUT R109, R109, 0xffdfffff, RZ, 0xc0, !PT ;  /* 0xffdfffff6d6d7812 */ /* 0x000fc800078ec0ff */
[----:B------:R-:W-:Y:S02]  /*06e0*/  @P2 LOP3.LUT R109, R109, 0x200000, RZ, 0xfc, !PT ;  /* 0x002000006d6d2812 */ /* 0x000fe400078efcff */
[----:B------:R-:W-:Y:S02]  /*06f0*/  ISETP.LT.AND P2, PT, R5, UR12, !P0 ;  /* 0x0000000c05007c0c */ /* 0x000fe4000c741270 */
[----:B------:R-:W-:Y:S02]  /*0700*/  LOP3.LUT R109, R109, 0xffefffff, RZ, 0xc0, !PT ;  /* 0xffefffff6d6d7812 */ /* 0x000fe400078ec0ff */
[----:B------:R-:W-:Y:S01]  /*0710*/  ISETP.GE.AND P0, PT, R18, UR13, PT ;  /* 0x0000000d12007c0c */ /* 0x000fe2000bf06270 */
[----:B------:R-:W-:Y:S01]  /*0720*/  IMAD.SHL.U32 R18, R22, 0x2, RZ ;  /* 0x0000000216127824 */ /* 0x000fe200078e00ff */
[----:B------:R-:W-:Y:S02]  /*0730*/  @P3 LOP3.LUT R109, R109, 0x100000, RZ, 0xfc, !PT ;  /* 0x001000006d6d3812 */ /* 0x000fe400078efcff */
[----:B------:R-:W-:-:S02]  /*0740*/  ISETP.LT.AND P3, PT, R25, UR12, !P0 ;  /* 0x0000000c19007c0c */ /* 0x000fc4000c761270 */
[----:B------:R-:W-:-:S04]  /*0750*/  LOP3.LUT R109, R109, 0xfff7ffff, RZ, 0xc0, !PT ;  /* 0xfff7ffff6d6d7812 */ /* 0x000fc800078ec0ff */
        /* <DEDUP_REMOVED lines=9> */
[----:B------:R-:W-:Y:S02]  /*07f0*/  ISETP.GE.AND P0, PT, R17, UR13, PT ;  /* 0x0000000d11007c0c */ /* 0x000fe4000bf06270 */
        /* <DEDUP_REMOVED lines=28> */
[----:B------:R-:W-:Y:S02]  /*09c0*/  LOP3.LUT R109, R109, 0xffffff7f, RZ, 0xc0, !PT ;  /* 0xffffff7f6d6d7812 */ /* 0x000fe400078ec0ff */
[----:B------:R-:W-:Y:S02]  /*09d0*/  SHF.R.S32.HI R15, RZ, 0x1f, R13 ;  /* 0x0000001fff0f7819 */ /* 0x000fe4000001140d */
        /* <DEDUP_REMOVED lines=22> */
[----:B------:R-:W-:Y:S02]  /*0b40*/  ISETP.GE.AND P0, PT, R12, UR13, PT ;  /* 0x0000000d0c007c0c */ /* 0x000fe4000bf06270 */
[----:B------:R-:W-:Y:S02]  /*0b50*/  LOP3.LUT R109, R109, 0xfffffffe, RZ, 0xc0, !PT ;  /* 0xfffffffe6d6d7812 */ /* 0x000fe400078ec0ff */
[----:B------:R-:W-:Y:S02]  /*0b60*/  @P2 LOP3.LUT R108, R108, 0x80000000, RZ, 0xfc, !PT ;  /* 0x800000006c6c2812 */ /* 0x000fe400078efcff */
[----:B------:R-:W-:-:S02]  /*0b70*/  ISETP.LT.AND P2, PT, R4, UR12, !P0 ;  /* 0x0000000c04007c0c */ /* 0x000fc4000c741270 */
[----:B------:R-:W-:Y:S02]  /*0b80*/  LOP3.LUT R108, R108, 0xbfffffff, RZ, 0xc0, !PT ;  /* 0xbfffffff6c6c7812 */ /* 0x000fe400078ec0ff */
[----:B------:R-:W-:Y:S02]  /*0b90*/  @P3 LOP3.LUT R109, R109, 0x1, RZ, 0xfc, !PT ;  /* 0x000000016d6d3812 */ /* 0x000fe400078efcff */
[----:B------:R-:W-:Y:S02]  /*0ba0*/  @P1 LOP3.LUT R108, R108, 0x40000000, RZ, 0xfc, !PT ;  /* 0x400000006c6c1812 */ /* 0x000fe400078efcff */
[----:B------:R-:W-:Y:S02]  /*0bb0*/  ISETP.LT.AND P3, PT, R25, UR12, !P0 ;  /* 0x0000000c19007c0c */ /* 0x000fe4000c761270 */
[----:B------:R-:W-:Y:S02]  /*0bc0*/  LOP3.LUT R108, R108, 0xdfffffff, RZ, 0xc0, !PT ;  /* 0xdfffffff6c6c7812 */ /* 0x000fe400078ec0ff */
[----:B------:R-:W-:-:S02]  /*0bd0*/  ISETP.LT.AND P1, PT, R13, UR12, !P0 ;  /* 0x0000000c0d007c0c */ /* 0x000fc4000c721270 */
        /* <DEDUP_REMOVED lines=9> */
[----:B------:R-:W-:Y:S01]  /*0c70*/  ISETP.LT.AND P1, PT, R4, UR12, !P0 ;  /* 0x0000000c04007c0c */ /* 0x000fe2000c721270 */
[----:B------:R-:W-:Y:S01]  /*0c80*/  IMAD R16, R12, UR4, RZ ;  /* 0x000000040c107c24 */ /* 0x000fe2000f8e02ff */
[----:B------:R-:W-:Y:S01]  /*0c90*/  LOP3.LUT R108, R108, 0xfbffffff, RZ, 0xc0, !PT ;  /* 0xfbffffff6c6c7812 */ /* 0x000fe200078ec0ff */
[----:B------:R-:W-:-:S03]  /*0ca0*/  IMAD R12, R12, UR10, RZ ;  /* 0x0000000a0c0c7c24 */ /* 0x000fc6000f8e02ff */
[----:B------:R-:W-:Y:S01]  /*0cb0*/  @P2 LOP3.LUT R108, R108, 0x4000000, RZ, 0xfc, !PT ;  /* 0x040000006c6c2812 */ /* 0x000fe200078efcff */
[----:B------:R-:W-:Y:S01]  /*0cc0*/  IMAD R19, R25, UR11, R12 ;  /* 0x0000000b19137c24 */ /* 0x000fe2000f8e020c */
[----:B------:R-:W-:Y:S02]  /*0cd0*/  ISETP.LT.AND P2, PT, R13, UR12, !P0 ;  /* 0x0000000c0d007c0c */ /* 0x000fe4000c741270 */
[----:B------:R-:W-:-:S04]  /*0ce0*/  LOP3.LUT R108, R108, 0xfdffffff, RZ, 0xc0, !PT ;  /* 0xfdffffff6c6c7812 */ /* 0x000fc800078ec0ff */
[----:B------:R-:W-:Y:S02]  /*0cf0*/  @P1 LOP3.LUT R108, R108, 0x2000000, RZ, 0xfc, !PT ;  /* 0x020000006c6c1812 */ /* 0x000fe400078efcff */
[----:B------:R-:W-:Y:S02]  /*0d00*/  ISETP.LT.AND P1, PT, R5, UR12, !P0 ;  /* 0x0000000c05007c0c */ /* 0x000fe4000c721270 */
[----:B------:R-:W-:Y:S02]  /*0d10*/  LOP3.LUT R108, R108, 0xfeffffff, RZ, 0xc0, !PT ;  /* 0xfeffffff6c6c7812 */ /* 0x000fe400078ec0ff */
[----:B------:R-:W-:Y:S01]  /*0d20*/  ISETP.GE.AND P0, PT, R10, UR13, PT ;  /* 0x0000000d0a007c0c */ /* 0x000fe2000bf06270 */
[----:B------:R-:W-:Y:S01]  /*0d30*/  IMAD.WIDE.U32 R10, R13, UR4, R124 ;  /* 0x000000040d0a7c25 */ /* 0x000fe2000f8e007c */
        /* <DEDUP_REMOVED lines=13> */
[----:B------:R-:W-:Y:S01]  /*0e10*/  IMAD R8, R15, UR4, RZ ;  /* 0x000000040f087c24 */ /* 0x000fe2000f8e02ff */
[----:B------:R-:W-:Y:S02]  /*0e20*/  @P3 LOP3.LUT R108, R108, 0x100000, RZ, 0xfc, !PT ;  /* 0x001000006c6c3812 */ /* 0x000fe400078efcff */
[----:B------:R-:W-:Y:S01]  /*0e30*/  ISETP.LT.AND P3, PT, R25, UR12, !P0 ;  /* 0x0000000c19007c0c */ /* 0x000fe2000c761270 */
[----:B------:R-:W-:Y:S01]  /*0e40*/  IMAD R8, R13, UR5, R8 ;  /* 0x000000050d087c24 */ /* 0x000fe2000f8e0208 */
        /* <DEDUP_REMOVED lines=21> */
[C---:B------:R-:W-:Y:S02]  /*0fa0*/  ISETP.LT.AND P2, PT, R5.reuse, UR12, !P0 ;  /* 0x0000000c05007c0c */ /* 0x040fe4000c741270 */
        /* <DEDUP_REMOVED lines=16> */
[C---:B------:R-:W-:Y:S01]  /*10b0*/  IMAD R3, R9.reuse, UR10, RZ ;  /* 0x0000000a09037c24 */ /* 0x040fe2000f8e02ff */
[----:B------:R-:W-:Y:S01]  /*10c0*/  @P3 LOP3.LUT R108, R108, 0x100, RZ, 0xfc, !PT ;  /* 0x000001006c6c3812 */ /* 0x000fe200078efcff */
[----:B------:R-:W-:Y:S02]  /*10d0*/  IMAD R9, R9, UR4, RZ ;  /* 0x0000000409097c24 */ /* 0x000fe4000f8e02ff */
        /* <DEDUP_REMOVED lines=8> */
[----:B------:R-:W-:-:S04]  /*1160*/  LOP3.LUT R108, R108, 0xffffffdf, RZ, 0xc0, !PT ;  /* 0xffffffdf6c6c7812 */ /* 0x000fc800078ec0ff */
[----:B------:R-:W-:Y:S02]  /*1170*/  @P2 LOP3.LUT R108, R108, 0x20, RZ, 0xfc, !PT ;  /* 0x000000206c6c2812 */ /* 0x000fe400078efcff */
[----:B------:R-:W-:Y:S02]  /*1180*/  ISETP.LT.AND P2, PT, R13, UR12, !P0 ;  /* 0x0000000c0d007c0c */ /* 0x000fe4000c741270 */
[----:B------:R-:W-:Y:S02]  /*1190*/  @P1 LOP3.LUT R108, R108, 0x10, RZ, 0xfc, !PT ;  /* 0x000000106c6c1812 */ /* 0x000fe400078efcff */
[----:B------:R-:W-:Y:S02]  /*11a0*/  ISETP.LT.AND P1, PT, R5, UR12, !P0 ;  /* 0x0000000c05007c0c */ /* 0x000fe4000c721270 */
[----:B------:R-:W-:Y:S02]  /*11b0*/  LOP3.LUT R108, R108, 0xfffffff7, RZ, 0xc0, !PT ;  /* 0xfffffff76c6c7812 */ /* 0x000fe400078ec0ff */
[----:B------:R-:W-:Y:S01]  /*11c0*/  ISETP.GE.AND P0, PT, R2, UR13, PT ;  /* 0x0000000d02007c0c */ /* 0x000fe2000bf06270 */
[C---:B------:R-:W-:Y:S01]  /*11d0*/  IMAD R2, R14.reuse, UR4, RZ ;  /* 0x000000040e027c24 */ /* 0x040fe2000f8e02ff */
[----:B------:R-:W1:Y:S01]  /*11e0*/  LDCU UR4, c[0x0][0x38c] ;  /* 0x00007180ff0477ac */ /* 0x000e620008000800 */
[----:B------:R-:W-:Y:S01]  /*11f0*/  IMAD R14, R14, UR10, RZ ;  /* 0x0000000a0e0e7c24 */ /* 0x000fe2000f8e02ff */
[----:B------:R-:W-:Y:S01]  /*1200*/  ISETP.LT.AND P6, PT, R13, UR12, !P0 ;  /* 0x0000000c0d007c0c */ /* 0x000fe2000c7c1270 */
[----:B------:R-:W-:Y:S01]  /*1210*/  IMAD R2, R5, UR5, R2 ;  /* 0x0000000505027c24 */ /* 0x000fe2000f8e0202 */
[----:B------:R-:W-:-:S02]  /*1220*/  @P2 LOP3.LUT R108, R108, 0x8, RZ, 0xfc, !PT ;  /* 0x000000086c6c2812 */ /* 0x000fc400078efcff */
[----:B------:R-:W-:Y:S02]  /*1230*/  ISETP.LT.AND P2, PT, R4, UR12, !P0 ;  /* 0x0000000c04007c0c */ /* 0x000fe4000c741270 */
[----:B------:R-:W-:Y:S02]  /*1240*/  LOP3.LUT R108, R108, 0xfffffffb, RZ, 0xc0, !PT ;  /* 0xfffffffb6c6c7812 */ /* 0x000fe400078ec0ff */
[----:B------:R-:W-:Y:S02]  /*1250*/  ISETP.LT.AND P5, PT, R5, UR12, !P0 ;  /* 0x0000000c05007c0c */ /* 0x000fe4000c7a1270 */
[----:B------:R-:W-:Y:S02]  /*1260*/  @P1 LOP3.LUT R108, R108, 0x4, RZ, 0xfc, !PT ;  /* 0x000000046c6c1812 */ /* 0x000fe400078efcff */
[----:B------:R-:W-:Y:S02]  /*1270*/  ISETP.LT.AND P1, PT, R25, UR12, !P0 ;  /* 0x0000000c19007c0c */ /* 0x000fe4000c721270 */
[----:B------:R-:W-:-:S02]  /*1280*/  LOP3.LUT R108, R108, 0xfffffffd, RZ, 0xc0, !PT ;  /* 0xfffffffd6c6c7812 */ /* 0x000fc400078ec0ff */
[----:B------:R-:W-:Y:S01]  /*1290*/  ISETP.GE.AND P0, PT, R0, UR13, PT ;  /* 0x0000000d00007c0c */ /* 0x000fe2000bf06270 */
[----:B------:R-:W-:Y:S01]  /*12a0*/  IMAD R0, R4, UR5, R9 ;  /* 0x0000000504007c24 */ /* 0x000fe2000f8e0209 */
[----:B------:R-:W-:Y:S01]  /*12b0*/  @P2 LOP3.LUT R108, R108, 0x2, RZ, 0xfc, !PT ;  /* 0x000000026c6c2812 */ /* 0x000fe200078efcff */
[----:B------:R-:W-:Y:S01]  /*12c0*/  IMAD R9, R25, UR5, R16 ;  /* 0x0000000519097c24 */ /* 0x000fe2000f8e0210 */
[----:B------:R-:W-:Y:S01]  /*12d0*/  ISETP.LT.AND P4, PT, R4, UR12, !P0 ;  /* 0x0000000c04007c0c */ /* 0x000fe2000c781270 */
[----:B------:R-:W-:Y:S01]  /*12e0*/  IMAD R4, R15, UR10, RZ ;  /* 0x0000000a0f047c24 */ /* 0x000fe2000f8e02ff */
[----:B------:R-:W-:Y:S01]  /*12f0*/  LOP3.LUT R108, R108, 0xfffffffe, RZ, 0xc0, !PT ;  /* 0xfffffffe6c6c7812 */ /* 0x000fe200078ec0ff */
[----:B------:R-:W-:Y:S01]  /*1300*/  IMAD.IADD R0, R21, 0x1, R0 ;  /* 0x0000000115007824 */ /* 0x000fe200078e0200 */
[----:B------:R-:W-:Y:S01]  /*1310*/  ISETP.LT.AND P3, PT, R25, UR12, !P0 ;  /* 0x0000000c19007c0c */ /* 0x000fe2000c761270 */
[C---:B------:R-:W-:Y:S01]  /*1320*/  IMAD R4, R13.reuse, UR11, R4 ;  /* 0x0000000b0d047c24 */ /* 0x040fe2000f8e0204 */
[----:B------:R-:W-:Y:S01]  /*1330*/  ISETP.LT.AND P2, PT, R13, UR12, !P0 ;  /* 0x0000000c0d007c0c */ /* 0x000fe2000c741270 */
[--C-:B------:R-:W-:Y:S01]  /*1340*/  IMAD.WIDE.U32 R24, R25, UR10, R124.reuse ;  /* 0x0000000a19187c25 */ /* 0x100fe2000f8e007c */
[----:B------:R-:W-:Y:S01]  /*1350*/  @P1 LOP3.LUT R108, R108, 0x1, RZ, 0xfc, !PT ;  /* 0x000000016c6c1812 */ /* 0x000fe200078efcff */
[----:B------:R-:W2:Y:S01]  /*1360*/  LDCU UR5, c[0x0][0x3e4] ;  /* 0x00007c80ff0577ac */ /* 0x000ea20008000800 */
[----:B------:R-:W-:Y:S01]  /*1370*/  ISETP.LT.AND P1, PT, R5, UR12, !P0 ;  /* 0x0000000c05007c0c */ /* 0x000fe2000c721270 */
[----:B------:R-:W-:-:S04]  /*1380*/  IMAD.WIDE.U32 R12, R13, UR10, R124 ;  /* 0x0000000a0d0c7c25 */ /* 0x000fc8000f8e007c */
[----:B------:R-:W-:Y:S02]  /*1390*/  IMAD.IADD R15, R27, 0x1, R3 ;  /* 0x000000011b0f7824 */ /* 0x000fe400078e0203 */
[C---:B------:R-:W-:Y:S01]  /*13a0*/  IMAD.WIDE.U32 R124, R5.reuse, UR10, R124 ;  /* 0x0000000a057c7c25 */ /* 0x040fe2000f8e007c */
[----:B------:R-:W-:Y:S02]  /*13b0*/  USHF.L.U64.HI UR10, UR22, 0x1, UR21 ;  /* 0x00000001160a7899 */ /* 0x000fe40008010215 */
[----:B------:R-:W-:Y:S01]  /*13c0*/  SHF.L.U64.HI R15, R26, 0x1, R15 ;  /* 0x000000011a0f7819 */ /* 0x000fe2000001020f */
[----:B------:R-:W-:Y:S01]  /*13d0*/  IMAD R3, R5, UR11, R14 ;  /* 0x0000000b05037c24 */ /* 0x000fe2000f8e020e */
[----:B------:R-:W-:Y:S01]  /*13e0*/  SHF.L.U64.HI R5, R20, 0x1, R0 ;  /* 0x0000000114057819 */ /* 0x000fe20000010200 */
[----:B------:R-:W-:Y:S01]  /*13f0*/  IMAD.IADD R19, R25, 0x1, R19 ;  /* 0x0000000119137824 */ /* 0x000fe200078e0213 */
[----:B------:R-:W1:Y:S01]  /*1400*/  LDC R0, c[0x0][0x3e0] ;  /* 0x0000f800ff007b82 */ /* 0x000e620000000800 */
[----:B------:R-:W-:Y:S01]  /*1410*/  IMAD.IADD R9, R23, 0x1, R9 ;  /* 0x0000000117097824 */ /* 0x000fe200078e0209 */
[----:B------:R-:W-:Y:S01]  /*1420*/  USHF.L.U32 UR11, UR22, 0x1, URZ ;  /* 0x00000001160b7899 */ /* 0x000fe200080006ff */
[----:B------:R-:W-:Y:S01]  /*1430*/  IMAD.IADD R23, R13, 0x1, R4 ;  /* 0x000000010d177824 */ /* 0x000fe200078e0204 */
[----:B------:R-:W-:Y:S01]  /*1440*/  SHF.L.U64.HI R19, R24, 0x1, R19 ;  /* 0x0000000118137819 */ /* 0x000fe20000010213 */
[----:B------:R-:W-:Y:S01]  /*1450*/  IMAD.IADD R21, R11, 0x1, R8 ;  /* 0x000000010b157824 */ /* 0x000fe200078e0208 */
[----:B------:R-:W-:Y:S01]  /*1460*/  SHF.L.U64.HI R17, R22, 0x1, R9 ;  /* 0x0000000116117819 */ /* 0x000fe20000010209 */
[----:B------:R-:W-:Y:S01]  /*1470*/  IMAD.IADD R25, R7, 0x1, R2 ;  /* 0x0000000107197824 */ /* 0x000fe200078e0202 */
[----:B------:R-:W-:Y:S01]  /*1480*/  SHF.L.U64.HI R23, R12, 0x1, R23 ;  /* 0x000000010c177819 */ /* 0x000fe20000010217 */
[----:B------:R-:W-:Y:S01]  /*1490*/  IMAD.IADD R3, R125, 0x1, R3 ;  /* 0x000000017d037824 */ /* 0x000fe200078e0203 */
[----:B------:R-:W-:Y:S01]  /*14a0*/  SHF.L.U64.HI R21, R10, 0x1, R21 ;  /* 0x000000010a157819 */ /* 0x000fe20000010215 */
[----:B------:R-:W-:Y:S01]  /*14b0*/  IMAD.SHL.U32 R14, R20, 0x2, RZ ;  /* 0x00000002140e7824 */ /* 0x000fe200078e00ff */
[----:B------:R-:W-:Y:S01]  /*14c0*/  SHF.L.U64.HI R25, R6, 0x1, R25 ;  /* 0x0000000106197819 */ /* 0x000fe20000010219 */
[----:B------:R-:W-:Y:S01]  /*14d0*/  IMAD.SHL.U32 R16, R26, 0x2, RZ ;  /* 0x000000021a107824 */ /* 0x000fe200078e00ff */
[----:B------:R-:W-:Y:S01]  /*14e0*/  SHF.L.U64.HI R27, R124, 0x1, R3 ;  /* 0x000000017c1b7819 */ /* 0x000fe20000010203 */
[----:B------:R-:W-:-:S02]  /*14f0*/  IMAD.SHL.U32 R20, R24, 0x2, RZ ;  /* 0x0000000218147824 */ /* 0x000fc400078e00ff */
[----:B------:R-:W-:Y:S02]  /*1500*/  IMAD.SHL.U32 R24, R12, 0x2, RZ ;  /* 0x000000020c187824 */ /* 0x000fe400078e00ff */
[----:B------:R-:W-:Y:S02]  /*1510*/  IMAD.SHL.U32 R22, R10, 0x2, RZ ;  /* 0x000000020a167824 */ /* 0x000fe400078e00ff */
[----:B------:R-:W-:Y:S02]  /*1520*/  IMAD.SHL.U32 R26, R6, 0x2, RZ ;  /* 0x00000002061a7824 */ /* 0x000fe400078e00ff */
[----:B------:R-:W-:Y:S02]  /*1530*/  IMAD.SHL.U32 R28, R124, 0x2, RZ ;  /* 0x000000027c1c7824 */ /* 0x000fe400078e00ff */
[----:B-12---:R-:W-:-:S07]  /*1540*/  FMUL R0, R0, UR4 ;  /* 0x0000000400007c20 */ /* 0x006fce0008400000 */
.L_x_129:
[----:B012-4-:R-:W-:Y:S01]  /*1550*/  IADD3 R36, P0, PT, R14, UR19, RZ ;  /* 0x000000130e247c10 */ /* 0x017fe2000ff1e0ff */
[----:B------:R-:W-:Y:S03]  /*1560*/  BSSY.RECONVERGENT B0, `(.L_x_1) ;  /* 0x000001d000007945 */ /* 0x000fe60003800200 */
[----:B------:R-:W-:Y:S02]  /*1570*/  IADD3.X R37, PT, PT, R5, UR18, RZ, P0, !PT ;  /* 0x0000001205257c10 */ /* 0x000fe400087fe4ff */
[----:B------:R-:W-:Y:S04]  /*1580*/  IADD3 R12, P0, PT, R16, UR17, RZ ;  /* 0x00000011100c7c10 */ /* 0x000fe8000ff1e0ff */
[----:B------:R-:W-:Y:S02]  /*1590*/  IADD3.X R13, PT, PT, R15, UR16, RZ, P0, !PT ;  /* 0x000000100f0d7c10 */ /* 0x000fe400087fe4ff */
[----:B---3--:R-:W-:Y:S04]  /*15a0*/  IADD3 R34, P0, PT, R18, UR19, RZ ;  /* 0x0000001312227c10 */ /* 0x008fe8000ff1e0ff */
[----:B------:R-:W-:Y:S02]  /*15b0*/  IADD3.X R35, PT, PT, R17, UR18, RZ, P0, !PT ;  /* 0x0000001211237c10 */ /* 0x000fe400087fe4ff */
[----:B------:R-:W-:Y:S04]  /*15c0*/  IADD3 R10, P0, PT, R20, UR17, RZ ;  /* 0x00000011140a7c10 */ /* 0x000fe8000ff1e0ff */
        /* <DEDUP_REMOVED lines=9> */
[----:B------:R-:W-:Y:S11]  /*1660*/  LOP3.LUT P0, RZ, R109, 0x2000000, RZ, 0xc0, !PT ;  /* 0x020000006dff7812 */ /* 0x000ff6000780c0ff */
[----:B------:R-:W-:Y:S02]  /*1670*/  @!UPT UIADD3 URZ, UPT, UPT, URZ, URZ, URZ ;  /* 0x000000fffffff290 */ /* 0x000fe4000fffe0ff */
[----:B------:R-:W-:Y:S05]  /*1680*/  @!P0 BRA `(.L_x_2) ;  /* 0x0000000000288947 */ /* 0x000fea0003800000 */
[----:B------:R-:W-:Y:S02]  /*1690*/  ISETP.NE.U32.AND P0, PT, RZ, UR7, PT ;  /* 0x00000007ff007c0c */ /* 0x000fe4000bf05070 */
[----:B------:R-:W-:Y:S02]  /*16a0*/  MOV R2, R0 ;  /* 0x0000000000027202 */ /* 0x000fe40000000f00 */
[----:B------:R-:W-:Y:S11]  /*16b0*/  ISETP.NE.AND.EX P0, PT, RZ, UR6, PT, P0 ;  /* 0x00000006ff007c0c */ /* 0x000ff6000bf05300 */
[----:B------:R-:W-:Y:S02]  /*16c0*/  @!UPT UIADD3 URZ, UPT, UPT, URZ, URZ, URZ ;  /* 0x000000fffffff290 */ /* 0x000fe4000fffe0ff */
[----:B------:R-:W1:Y:S01]  /*16d0*/  @P0 LDC R4, c[0x0][0x3bc] ;  /* 0x0000ef00ff040b82 */ /* 0x000e620000000800 */
[----:B0-----:R-:W2:Y:S02]  /*16e0*/  @P0 LDG.E.U16 R3, desc[UR8][R12.64] ;  /* 0x000000080c030981 */ /* 0x001ea4000c1e1500 */
[----:B--2---:R-:W-:Y:S05]  /*16f0*/  @P0 HADD2.F32 R3, -RZ, R3.H0_H0 ;  /* 0x20000003ff030230 */ /* 0x004fea0000004100 */
[----:B-1----:R-:W-:Y:S05]  /*1700*/  @P0 FFMA R2, R3, R4, R0 ;  /* 0x0000000403020223 */ /* 0x002fea0000000000 */
[----:B------:R-:W-:Y:S05]  /*1710*/  F2FP.F16.F32.PACK_AB R29, RZ, R2 ;  /* 0x00000002ff1d723e */ /* 0x000fea00000000ff */
[----:B------:R1:W-:Y:S02]  /*1720*/  STG.E.U16 desc[UR8][R36.64], R29 ;  /* 0x0000001d24007986 */ /* 0x0003e4000c101508 */
.L_x_2:
[----:B0-----:R-:W-:Y:S05]  /*1730*/  BSYNC.RECONVERGENT B0 ;  /* 0x0000000000007941 */ /* 0x001fea0003800200 */
.L_x_1:
[----:B------:R-:W-:Y:S01]  /*1740*/  LOP3.LUT P0, RZ, R109, 0x1000000, RZ, 0xc0, !PT ;  /* 0x010000006dff7812 */ /* 0x000fe2000780c0ff */
[----:B------:R-:W-:Y:S11]  /*1750*/  BSSY.RECONVERGENT B0, `(.L_x_3) ;  /* 0x000000d000007945 */ /* 0x000ff60003800200 */
[----:B------:R-:W-:Y:S01]  /*1760*/  @!UPT UIADD3 URZ, UPT, UPT, URZ, URZ, URZ ;  /* 0x000000fffffff290 */ /* 0x000fe2000fffe0ff */
[----:B------:R-:W-:Y:S05]  /*1770*/  @!P0 BRA `(.L_x_4) ;  /* 0x0000000000288947 */ /* 0x000fea0003800000 */
[----:B------:R-:W-:Y:S02]  /*1780*/  ISETP.NE.U32.AND P0, PT, RZ, UR7, PT ;  /* 0x00000007ff007c0c */ /* 0x000fe4000bf05070 */
[----:B------:R-:W-:Y:S02]  /*1790*/  MOV R2, R0 ;  /* 0x0000000000027202 */ /* 0x000fe40000000f00 */
[----:B------:R-:W-:Y:S11]  /*17a0*/  ISETP.NE.AND.EX P0, PT, RZ, UR6, PT, P0 ;  /* 0x00000006ff007c0c */ /* 0x000ff6000bf05300 */
[----:B------:R-:W-:Y:S02]  /*17b0*/  @!UPT UIADD3 URZ, UPT, UPT, URZ, URZ, URZ ;  /* 0x000000fffffff290 */ /* 0x000fe4000fffe0ff */
[----:B------:R-:W0:Y:S01]  /*17c0*/  @P0 LDC R4, c[0x0][0x3bc] ;  /* 0x0000ef00ff040b82 */ /* 0x000e220000000800 */
[----:B------:R-:W2:Y:S02]  /*17d0*/  @P0 LDG.E.U16 R3, desc[UR8][R10.64] ;  /* 0x000000080a030981 */ /* 0x000ea4000c1e1500 */
[----:B--2---:R-:W-:Y:S05]  /*17e0*/  @P0 HADD2.F32 R3, -RZ, R3.H0_H0 ;  /* 0x20000003ff030230 */ /* 0x004fea0000004100 */
[----:B0-----:R-:W-:Y:S05]  /*17f0*/  @P0 FFMA R2, R3, R4, R0 ;  /* 0x0000000403020223 */ /* 0x001fea0000000000 */
[----:B-1----:R-:W-:Y:S05]  /*1800*/  F2FP.F16.F32.PACK_AB R29, RZ, R2 ;  /* 0x00000002ff1d723e */ /* 0x002fea00000000ff */
[----:B------:R0:W-:Y:S02]  /*1810*/  STG.E.U16 desc[UR8][R34.64], R29 ;  /* 0x0000001d22007986 */ /* 0x0001e4000c101508 */
.L_x_4:
[----:B------:R-:W-:Y:S05]  /*1820*/  BSYNC.RECONVERGENT B0 ;  /* 0x0000000000007941 */ /* 0x000fea0003800200 */
.L_x_3:
        /* <DEDUP_REMOVED lines=8> */
[----:B------:R-:W2:Y:S01]  /*18b0*/  @P0 LDC R4, c[0x0][0x3bc] ;  /* 0x0000ef00ff040b82 */ /* 0x000ea20000000800 */
[----:B------:R-:W3:Y:S02]  /*18c0*/  @P0 LDG.E.U16 R3, desc[UR8][R8.64] ;  /* 0x0000000808030981 */ /* 0x000ee4000c1e1500 */
[----:B---3--:R-:W-:Y:S05]  /*18d0*/  @P0 HADD2.F32 R3, -RZ, R3.H0_H0 ;  /* 0x20000003ff030230 */ /* 0x008fea0000004100 */
[----:B--2---:R-:W-:Y:S05]  /*18e0*/  @P0 FFMA R2, R3, R4, R0 ;  /* 0x0000000403020223 */ /* 0x004fea0000000000 */
[----:B01----:R-:W-:Y:S05]  /*18f0*/  F2FP.F16.F32.PACK_AB R29, RZ, R2 ;  /* 0x00000002ff1d723e */ /* 0x003fea00000000ff */
[----:B------:R2:W-:Y:S02]  /*1900*/  STG.E.U16 desc[UR8][R32.64], R29 ;  /* 0x0000001d20007986 */ /* 0x0005e4000c101508 */
.L_x_6:
[----:B------:R-:W-:Y:S05]  /*1910*/  BSYNC.RECONVERGENT B0 ;  /* 0x0000000000007941 */ /* 0x000fea0003800200 */
.L_x_5:
        /* <DEDUP_REMOVED lines=8> */
[----:B------:R-:W3:Y:S01]  /*19a0*/  @P0 LDC R4, c[0x0][0x3bc] ;  /* 0x0000ef00ff040b82 */ /* 0x000ee20000000800 */
[----:B------:R-:W4:Y:S02]  /*19b0*/  @P0 LDG.E.U16 R3, desc[UR8][R6.64] ;  /* 0x0000000806030981 */ /* 0x000f24000c1e1500 */
[----:B----4-:R-:W-:Y:S05]  /*19c0*/  @P0 HADD2.F32 R3, -RZ, R3.H0_H0 ;  /* 0x20000003ff030230 */ /* 0x010fea0000004100 */
[----:B---3--:R-:W-:Y:S05]  /*19d0*/  @P0 FFMA R2, R3, R4, R0 ;  /* 0x0000000403020223 */ /* 0x008fea0000000000 */
[----:B012---:R-:W-:Y:S05]  /*19e0*/  F2FP.F16.F32.PACK_AB R29, RZ, R2 ;  /* 0x00000002ff1d723e */ /* 0x007fea00000000ff */
[----:B------:R3:W-:Y:S02]  /*19f0*/  STG.E.U16 desc[UR8][R30.64], R29 ;  /* 0x0000001d1e007986 */ /* 0x0007e4000c101508 */
.L_x_8:
[----:B------:R-:W-:Y:S05]  /*1a00*/  BSYNC.RECONVERGENT B0 ;  /* 0x0000000000007941 */ /* 0x000fea0003800200 */
.L_x_7:
        /* <DEDUP_REMOVED lines=8> */
[----:B------:R-:W4:Y:S01]  /*1a90*/  @P0 LDC R4, c[0x0][0x3bc] ;  /* 0x0000ef00ff040b82 */ /* 0x000f220000000800 */
[----:B------:R-:W5:Y:S02]  /*1aa0*/  @P0 LDG.E.U16 R3, desc[UR8][R12.64+0x2] ;  /* 0x000002080c030981 */ /* 0x000f64000c1e1500 */
[----:B-----5:R-:W-:Y:S05]  /*1ab0*/  @P0 HADD2.F32 R3, -RZ, R3.H0_H0 ;  /* 0x20000003ff030230 */ /* 0x020fea0000004100 */
[----:B----4-:R-:W-:Y:S05]  /*1ac0*/  @P0 FFMA R2, R3, R4, R0 ;  /* 0x0000000403020223 */ /* 0x010fea0000000000 */
[----:B0123--:R-:W-:Y:S05]  /*1ad0*/  F2FP.F16.F32.PACK_AB R29, RZ, R2 ;  /* 0x00000002ff1d723e */ /* 0x00ffea00000000ff */
[----:B------:R4:W-:Y:S02]  /*1ae0*/  STG.E.U16 desc[UR8][R36.64+0x2], R29 ;  /* 0x0000021d24007986 */ /* 0x0009e4000c101508 */
.L_x_10:
[----:B------:R-:W-:Y:S05]  /*1af0*/  BSYNC.RECONVERGENT B0 ;  /* 0x0000000000007941 */ /* 0x000fea0003800200 */
.L_x_9:
        /* <DEDUP_REMOVED lines=8> */
[----:B------:R-:W5:Y:S01]  /*1b80*/  @P0 LDC R4, c[0x0][0x3bc] ;  /* 0x0000ef00ff040b82 */ /* 0x000f620000000800 */
[----:B------:R-:W2:Y:S02]  /*1b90*/  @P0 LDG.E.U16 R3, desc[UR8][R10.64+0x2] ;  /* 0x000002080a030981 */ /* 0x000ea4000c1e1500 */
[----:B--2---:R-:W-:Y:S05]  /*1ba0*/  @P0 HADD2.F32 R3, -RZ, R3.H0_H0 ;  /* 0x20000003ff030230 */ /* 0x004fea0000004100 */
[----:B-----5:R-:W-:Y:S05]  /*1bb0*/  @P0 FFMA R2, R3, R4, R0 ;  /* 0x0000000403020223 */ /* 0x020fea0000000000 */
[----:B01-34-:R-:W-:Y:S05]  /*1bc0*/  F2FP.F16.F32.PACK_AB R29, RZ, R2 ;  /* 0x00000002ff1d723e */ /* 0x01bfea00000000ff */
[----:B------:R0:W-:Y:S02]  /*1bd0*/  STG.E.U16 desc[UR8][R34.64+0x2], R29 ;  /* 0x0000021d22007986 */ /* 0x0001e4000c101508 */
.L_x_12:
[----:B------:R-:W-:Y:S05]  /*1be0*/  BSYNC.RECONVERGENT B0 ;  /* 0x0000000000007941 */ /* 0x000fea0003800200 */
.L_x_11:
        /* <DEDUP_REMOVED lines=14> */
.L_x_14:
[----:B------:R-:W-:Y:S05]  /*1cd0*/  BSYNC.RECONVERGENT B0 ;  /* 0x0000000000007941 */ /* 0x000fea0003800200 */
.L_x_13:
        /* <DEDUP_REMOVED lines=14> */
.L_x_16:
[----:B------:R-:W-:Y:S05]  /*1dc0*/  BSYNC.RECONVERGENT B0 ;  /* 0x0000000000007941 */ /* 0x000fea0003800200 */
.L_x_15:
        /* <DEDUP_REMOVED lines=14> */
.L_x_18:
[----:B------:R-:W-:Y:S05]  /*1eb0*/  BSYNC.RECONVERGENT B0 ;  /* 0x0000000000007941 */ /* 0x000fea0003800200 */
.L_x_17:
        /* <DEDUP_REMOVED lines=14> */
.L_x_20:
[----:B------:R-:W-:Y:S05]  /*1fa0*/  BSYNC.RECONVERGENT B0 ;  /* 0x0000000000007941 */ /* 0x000fea0003800200 */
.L_x_19:
        /* <DEDUP_REMOVED lines=14> */
.L_x_22:
[----:B------:R-:W-:Y:S05]  /*2090*/  BSYNC.RECONVERGENT B0 ;  /* 0x0000000000007941 */ /* 0x000fea0003800200 */
.L_x_21:
        /* <DEDUP_REMOVED lines=14> */
.L_x_24:
[----:B------:R-:W-:Y:S05]  /*2180*/  BSYNC.RECONVERGENT B0 ;  /* 0x0000000000007941 */ /* 0x000fea0003800200 */
.L_x_23:
        /* <DEDUP_REMOVED lines=14> */
.L_x_26:
[----:B------:R-:W-:Y:S05]  /*2270*/  BSYNC.RECONVERGENT B0 ;  /* 0x0000000000007941 */ /* 0x000fea0003800200 */
.L_x_25:
        /* <DEDUP_REMOVED lines=14> */
.L_x_28:
[----:B------:R-:W-:Y:S05]  /*2360*/  BSYNC.RECONVERGENT B0 ;  /* 0x0000000000007941 */ /* 0x000fea0003800200 */
.L_x_27:
        /* <DEDUP_REMOVED lines=14> */
.L_x_30:
[----:B------:R-:W-:Y:S05]  /*2450*/  BSYNC.RECONVERGENT B0 ;  /* 0x0000000000007941 */ /* 0x000fea0003800200 */
.L_x_29:
        /* <DEDUP_REMOVED lines=14> */
.L_x_32:
[----:B------:R-:W-:Y:S05]  /*2540*/  BSYNC.RECONVERGENT B0 ;  /* 0x0000000000007941 */ /* 0x000fea0003800200 */
.L_x_31:
        /* <DEDUP_REMOVED lines=14> */
.L_x_34:
[----:B------:R-:W-:Y:S05]  /*2630*/  BSYNC.RECONVERGENT B0 ;  /* 0x0000000000007941 */ /* 0x000fea0003800200 */
.L_x_33:
        /* <DEDUP_REMOVED lines=14> */
.L_x_36:
[----:B------:R-:W-:Y:S05]  /*2720*/  BSYNC.RECONVERGENT B0 ;  /* 0x0000000000007941 */ /* 0x000fea0003800200 */
.L_x_35:
        /* <DEDUP_REMOVED lines=14> */
.L_x_38:
[----:B------:R-:W-:Y:S05]  /*2810*/  BSYNC.RECONVERGENT B0 ;  /* 0x0000000000007941 */ /* 0x000fea0003800200 */
.L_x_37:
        /* <DEDUP_REMOVED lines=14> */
.L_x_40:
[----:B------:R-:W-:Y:S05]  /*2900*/  BSYNC.RECONVERGENT B0 ;  /* 0x0000000000007941 */ /* 0x000fea0003800200 */
.L_x_39:
        /* <DEDUP_REMOVED lines=14> */
.L_x_42:
[----:B------:R-:W-:Y:S05]  /*29f0*/  BSYNC.RECONVERGENT B0 ;  /* 0x0000000000007941 */ /* 0x000fea0003800200 */
.L_x_41:
        /* <DEDUP_REMOVED lines=14> */
.L_x_44:
[----:B------:R-:W-:Y:S05]  /*2ae0*/  BSYNC.RECONVERGENT B0 ;  /* 0x0000000000007941 */ /* 0x000fea0003800200 */
.L_x_43:
        /* <DEDUP_REMOVED lines=14> */
.L_x_46:
[----:B------:R-:W-:Y:S05]  /*2bd0*/  BSYNC.RECONVERGENT B0 ;  /* 0x0000000000007941 */ /* 0x000fea0003800200 */
.L_x_45:
        /* <DEDUP_REMOVED lines=14> */
.L_x_48:
[----:B------:R-:W-:Y:S05]  /*2cc0*/  BSYNC.RECONVERGENT B0 ;  /* 0x0000000000007941 */ /* 0x000fea0003800200 */
.L_x_47:
        /* <DEDUP_REMOVED lines=14> */
.L_x_50:
[----:B------:R-:W-:Y:S05]  /*2db0*/  BSYNC.RECONVERGENT B0 ;  /* 0x0000000000007941 */ /* 0x000fea0003800200 */
.L_x_49:
        /* <DEDUP_REMOVED lines=14> */
.L_x_52:
[----:B------:R-:W-:Y:S05]  /*2ea0*/  BSYNC.RECONVERGENT B0 ;  /* 0x0000000000007941 */ /* 0x000fea0003800200 */
.L_x_51:
        /* <DEDUP_REMOVED lines=14> */
.L_x_54:
[----:B------:R-:W-:Y:S05]  /*2f90*/  BSYNC.RECONVERGENT B0 ;  /* 0x0000000000007941 */ /* 0x000fea0003800200 */
.L_x_53:
        /* <DEDUP_REMOVED lines=14> */
.L_x_56:
[----:B------:R-:W-:Y:S05]  /*3080*/  BSYNC.RECONVERGENT B0 ;  /* 0x0000000000007941 */ /* 0x000fea0003800200 */
.L_x_55:
        /* <DEDUP_REMOVED lines=14> */
.L_x_58:
[----:B------:R-:W-:Y:S05]  /*3170*/  BSYNC.RECONVERGENT B0 ;  /* 0x0000000000007941 */ /* 0x000fea0003800200 */
.L_x_57:
        /* <DEDUP_REMOVED lines=14> */
.L_x_60:
[----:B------:R-:W-:Y:S05]  /*3260*/  BSYNC.RECONVERGENT B0 ;  /* 0x0000000000007941 */ /* 0x000fea0003800200 */
.L_x_59:
        /* <DEDUP_REMOVED lines=14> */
.L_x_62:
[----:B------:R-:W-:Y:S05]  /*3350*/  BSYNC.RECONVERGENT B0 ;  /* 0x0000000000007941 */ /* 0x000fea0003800200 */
.L_x_61:
        /* <DEDUP_REMOVED lines=14> */
.L_x_64:
[----:B------:R-:W-:Y:S05]  /*3440*/  BSYNC.RECONVERGENT B0 ;  /* 0x0000000000007941 */ /* 0x000fea0003800200 */
.L_x_63:
        /* <DEDUP_REMOVED lines=14> */
.L_x_66:
[----:B------:R-:W-:Y:S05]  /*3530*/  BSYNC.RECONVERGENT B0 ;  /* 0x0000000000007941 */ /* 0x000fea0003800200 */
.L_x_65:
        /* <DEDUP_REMOVED lines=14> */
.L_x_68:
[----:B------:R-:W-:Y:S05]  /*3620*/  BSYNC.RECONVERGENT B0 ;  /* 0x0000000000007941 */ /* 0x000fea0003800200 */
.L_x_67:
        /* <DEDUP_REMOVED lines=14> */
.L_x_70:
[----:B------:R-:W-:Y:S05]  /*3710*/  BSYNC.RECONVERGENT B0 ;  /* 0x0000000000007941 */ /* 0x000fea0003800200 */
.L_x_69:
        /* <DEDUP_REMOVED lines=14> */
.L_x_72:
[----:B------:R-:W-:Y:S05]  /*3800*/  BSYNC.RECONVERGENT B0 ;  /* 0x0000000000007941 */ /* 0x000fea0003800200 */
.L_x_71:
        /* <DEDUP_REMOVED lines=14> */
.L_x_74:
[----:B------:R-:W-:Y:S05]  /*38f0*/  BSYNC.RECONVERGENT B0 ;  /* 0x0000000000007941 */ /* 0x000fea0003800200 */
.L_x_73:
        /* <DEDUP_REMOVED lines=14> */
.L_x_76:
[----:B------:R-:W-:Y:S05]  /*39e0*/  BSYNC.RECONVERGENT B0 ;  /* 0x0000000000007941 */ /* 0x000fea0003800200 */
.L_x_75:
        /* <DEDUP_REMOVED lines=14> */
.L_x_78:
[----:B------:R-:W-:Y:S05]  /*3ad0*/  BSYNC.RECONVERGENT B0 ;  /* 0x0000000000007941 */ /* 0x000fea0003800200 */
.L_x_77:
        /* <DEDUP_REMOVED lines=14> */
.L_x_80:
[----:B------:R-:W-:Y:S05]  /*3bc0*/  BSYNC.RECONVERGENT B0 ;  /* 0x0000000000007941 */ /* 0x000fea0003800200 */
.L_x_79:
        /* <DEDUP_REMOVED lines=14> */
.L_x_82:
[----:B------:R-:W-:Y:S05]  /*3cb0*/  BSYNC.RECONVERGENT B0 ;  /* 0x0000000000007941 */ /* 0x000fea0003800200 */
.L_x_81:
        /* <DEDUP_REMOVED lines=14> */
.L_x_84:
[----:B------:R-:W-:Y:S05]  /*3da0*/  BSYNC.RECONVERGENT B0 ;  /* 0x0000000000007941 */ /* 0x000fea0003800200 */
.L_x_83:
        /* <DEDUP_REMOVED lines=14> */
.L_x_86:
[----:B------:R-:W-:Y:S05]  /*3e90*/  BSYNC.RECONVERGENT B0 ;  /* 0x0000000000007941 */ /* 0x000fea0003800200 */
.L_x_85:
        /* <DEDUP_REMOVED lines=14> */
.L_x_88:
[----:B------:R-:W-:Y:S05]  /*3f80*/  BSYNC.RECONVERGENT B0 ;  /* 0x0000000000007941 */ /* 0x000fea0003800200 */
.L_x_87:
        /* <DEDUP_REMOVED lines=14> */
.L_x_90:
[----:B------:R-:W-:Y:S05]  /*4070*/  BSYNC.RECONVERGENT B0 ;  /* 0x0000000000007941 */ /* 0x000fea0003800200 */
.L_x_89:
        /* <DEDUP_REMOVED lines=14> */
.L_x_92:
[----:B------:R-:W-:Y:S05]  /*4160*/  BSYNC.RECONVERGENT B0 ;  /* 0x0000000000007941 */ /* 0x000fea0003800200 */
.L_x_91:
        /* <DEDUP_REMOVED lines=14> */
.L_x_94:
[----:B------:R-:W-:Y:S05]  /*4250*/  BSYNC.RECONVERGENT B0 ;  /* 0x0000000000007941 */ /* 0x000fea0003800200 */
.L_x_93:
        /* <DEDUP_REMOVED lines=14> */
.L_x_96:
[----:B------:R-:W-:Y:S05]  /*4340*/  BSYNC.RECONVERGENT B0 ;  /* 0x0000000000007941 */ /* 0x000fea0003800200 */
.L_x_95:
        /* <DEDUP_REMOVED lines=14> */
.L_x_98:
[----:B------:R-:W-:Y:S05]  /*4430*/  BSYNC.RECONVERGENT B0 ;  /* 0x0000000000007941 */ /* 0x000fea0003800200 */
.L_x_97:
        /* <DEDUP_REMOVED lines=14> */
.L_x_100:
[----:B------:R-:W-:Y:S05]  /*4520*/  BSYNC.RECONVERGENT B0 ;  /* 0x0000000000007941 */ /* 0x000fea0003800200 */
.L_x_99:
        /* <DEDUP_REMOVED lines=14> */
.L_x_102:
[----:B------:R-:W-:Y:S05]  /*4610*/  BSYNC.RECONVERGENT B0 ;  /* 0x0000000000007941 */ /* 0x000fea0003800200 */
.L_x_101:
        /* <DEDUP_REMOVED lines=14> */
.L_x_104:
[----:B------:R-:W-:Y:S05]  /*4700*/  BSYNC.RECONVERGENT B0 ;  /* 0x0000000000007941 */ /* 0x000fea0003800200 */
.L_x_103:
        /* <DEDUP_REMOVED lines=14> */
.L_x_106:
[----:B------:R-:W-:Y:S05]  /*47f0*/  BSYNC.RECONVERGENT B0 ;  /* 0x0000000000007941 */ /* 0x000fea0003800200 */
.L_x_105:
        /* <DEDUP_REMOVED lines=14> */
.L_x_108:
[----:B------:R-:W-:Y:S05]  /*48e0*/  BSYNC.RECONVERGENT B0 ;  /* 0x0000000000007941 */ /* 0x000fea0003800200 */
.L_x_107:
        /* <DEDUP_REMOVED lines=14> */
.L_x_110:
[----:B------:R-:W-:Y:S05]  /*49d0*/  BSYNC.RECONVERGENT B0 ;  /* 0x0000000000007941 */ /* 0x000fea0003800200 */
.L_x_109:
        /* <DEDUP_REMOVED lines=14> */
.L_x_112:
[----:B------:R-:W-:Y:S05]  /*4ac0*/  BSYNC.RECONVERGENT B0 ;  /* 0x0000000000007941 */ /* 0x000fea0003800200 */
.L_x_111:
        /* <DEDUP_REMOVED lines=14> */
.L_x_114:
[----:B------:R-:W-:Y:S05]  /*4bb0*/  BSYNC.RECONVERGENT B0 ;  /* 0x0000000000007941 */ /* 0x000fea0003800200 */
.L_x_113:
        /* <DEDUP_REMOVED lines=14> */
.L_x_116:
[----:B------:R-:W-:Y:S05]  /*4ca0*/  BSYNC.RECONVERGENT B0 ;  /* 0x0000000000007941 */ /* 0x000fea0003800200 */
.L_x_115:
[----:B------:R-:W-:Y:S04]  /*4cb0*/  BSSY.RECONVERGENT B0, `(.L_x_117) ;  /* 0x000000c000007945 */ /* 0x000fe80003800200 */
        /* <DEDUP_REMOVED lines=11> */
.L_x_118:
[----:B------:R-:W-:Y:S05]  /*4d70*/  BSYNC.RECONVERGENT B0 ;  /* 0x0000000000007941 */ /* 0x000fea0003800200 */
.L_x_117:
        /* <DEDUP_REMOVED lines=12> */
.L_x_120:
[----:B------:R-:W-:Y:S05]  /*4e40*/  BSYNC.RECONVERGENT B0 ;  /* 0x0000000000007941 */ /* 0x000fea0003800200 */
.L_x_119:
        /* <DEDUP_REMOVED lines=10> */
[----:B------:R-:W-:Y:S05]  /*4ef0*/  F2FP.F16.F32.PACK_AB R13, RZ, R2 ;  /* 0x00000002ff0d723e */ /* 0x000fea00000000ff */
[----:B------:R2:W-:Y:S02]  /*4f00*/  STG.E.U16 desc[UR8][R36.64+0x1e], R13 ;  /* 0x00001e0d24007986 */ /* 0x0005e4000c101508 */
.L_x_122:
[----:B------:R-:W-:Y:S05]  /*4f10*/  BSYNC.RECONVERGENT B0 ;  /* 0x0000000000007941 */ /* 0x000fea0003800200 */
.L_x_121:
[----:B------:R-:W-:Y:S04]  /*4f20*/  BSSY.RECONVERGENT B0, `(.L_x_123) ;  /* 0x000000c000007945 */ /* 0x000fe80003800200 */
[----:B------:R-:W-:Y:S05]  /*4f30*/  @!P3 BRA `(.L_x_124) ;  /* 0x000000000028b947 */ /* 0x000fea0003800000 */
[----:B------:R-:W-:Y:S02]  /*4f40*/  ISETP.NE.U32.AND P0, PT, RZ, UR7, PT ;  /* 0x00000007ff007c0c */ /* 0x000fe4000bf05070 */
[----:B------:R-:W-:Y:S02]  /*4f50*/  MOV R2, R0 ;  /* 0x0000000000027202 */ /* 0x000fe40000000f00 */
[----:B------:R-:W-:Y:S11]  /*4f60*/  ISETP.NE.AND.EX P0, PT, RZ, UR6, PT, P0 ;  /* 0x00000006ff007c0c */ /* 0x000ff6000bf05300 */
[----:B------:R-:W-:Y:S02]  /*4f70*/  @!UPT UIADD3 URZ, UPT, UPT, URZ, URZ, URZ ;  /* 0x000000fffffff290 */ /* 0x000fe4000fffe0ff */
[----:B------:R-:W5:Y:S01]  /*4f80*/  @P0 LDC R4, c[0x0][0x3bc] ;  /* 0x0000ef00ff040b82 */ /* 0x000f620000000800 */
[----:B------:R-:W3:Y:S02]  /*4f90*/  @P0 LDG.E.U16 R3, desc[UR8][R10.64+0x1e] ;  /* 0x00001e080a030981 */ /* 0x000ee4000c1e1500 */
[----:B---3--:R-:W-:Y:S05]  /*4fa0*/  @P0 HADD2.F32 R3, -RZ, R3.H0_H0 ;  /* 0x20000003ff030230 */ /* 0x008fea0000004100 */
[----:B-----5:R-:W-:Y:S05]  /*4fb0*/  @P0 FFMA R2, R3, R4, R0 ;  /* 0x0000000403020223 */ /* 0x020fea0000000000 */
[----:B------:R-:W-:Y:S05]  /*4fc0*/  F2FP.F16.F32.PACK_AB R11, RZ, R2 ;  /* 0x00000002ff0b723e */ /* 0x000fea00000000ff */
[----:B------:R3:W-:Y:S02]  /*4fd0*/  STG.E.U16 desc[UR8][R34.64+0x1e], R11 ;  /* 0x00001e0b22007986 */ /* 0x0007e4000c101508 */
.L_x_124:
[----:B------:R-:W-:Y:S05]  /*4fe0*/  BSYNC.RECONVERGENT B0 ;  /* 0x0000000000007941 */ /* 0x000fea0003800200 */
.L_x_123:
        /* <DEDUP_REMOVED lines=12> */
.L_x_126:
[----:B------:R-:W-:Y:S05]  /*50b0*/  BSYNC.RECONVERGENT B0 ;  /* 0x0000000000007941 */ /* 0x000fea0003800200 */
.L_x_125:
        /* <DEDUP_REMOVED lines=12> */
.L_x_128:
[----:B------:R-:W-:Y:S05]  /*5180*/  BSYNC.RECONVERGENT B0 ;  /* 0x0000000000007941 */ /* 0x000fea0003800200 */
.L_x_127:
[----:B------:R-:W-:Y:S02]  /*5190*/  UISETP.NE.U32.AND UP0, UPT, UR7, URZ, UPT ;  /* 0x000000ff0700728c */ /* 0x000fe4000bf05070 */
[----:B------:R-:W-:Y:S02]  /*51a0*/  UIADD3 UR14, UP2, UPT, UR7, UR11, URZ ;  /* 0x0000000b070e7290 */ /* 0x000fe4000ff5e0ff */
[----:B------:R-:W-:Y:S02]  /*51b0*/  UISETP.NE.AND.EX UP0, UPT, UR6, URZ, UPT, UP0 ;  /* 0x000000ff0600728c */ /* 0x000fe4000bf05300 */
[----:B------:R-:W-:Y:S02]  /*51c0*/  UIADD3.X UR13, UPT, UPT, UR6, UR10, URZ, UP2, !UPT ;  /* 0x0000000a060d7290 */ /* 0x000fe400097fe4ff */
[----:B------:R-:W-:Y:S02]  /*51d0*/  UIADD3 UR27, UPT, UPT, UR20, UR27, URZ ;  /* 0x0000001b141b7290 */ /* 0x000fe4000fffe0ff */
[----:B------:R-:W-:Y:S02]  /*51e0*/  USEL UR12, UR22, URZ, UP0 ;  /* 0x000000ff160c7287 */ /* 0x000fe40008000000 */
[----:B------:R-:W-:Y:S02]  /*51f0*/  USEL UR4, UR21, URZ, UP0 ;  /* 0x000000ff15047287 */ /* 0x000fe40008000000 */
[----:B------:R-:W-:Y:S02]  /*5200*/  USEL UR7, UR14, URZ, UP0 ;  /* 0x000000ff0e077287 */ /* 0x000fe40008000000 */
[----:B------:R-:W-:Y:S02]  /*5210*/  USEL UR6, UR13, URZ, UP0 ;  /* 0x000000ff0d067287 */ /* 0x000fe40008000000 */
[----:B------:R-:W-:Y:S02]  /*5220*/  UISETP.GE.AND UP0, UPT, UR27, UR5, UPT ;  /* 0x000000051b00728c */ /* 0x000fe4000bf06270 */
[----:B------:R-:W-:Y:S04]  /*5230*/  UIADD3 UR19, UP1, UPT, UR19, UR28, URZ ;  /* 0x0000001c13137290 */ /* 0x000fe8000ff3e0ff */
[----:B------:R-:W-:Y:S02]  /*5240*/  UIADD3.X UR18, UPT, UPT, UR18, UR26, URZ, UP1, !UPT ;  /* 0x0000001a12127290 */ /* 0x000fe40008ffe4ff */
[----:B------:R-:W-:Y:S04]  /*5250*/  ULEA UR17, UP1, UR12, UR17, 0x1 ;  /* 0x000000110c117291 */ /* 0x000fe8000f8208ff */
[----:B------:R-:W-:Y:S01]  /*5260*/  ULEA.HI.X UR16, UR12, UR16, UR4, 0x1, UP1 ;  /* 0x000000100c107291 */ /* 0x000fe200088f0c04 */
[----:B------:R-:W-:Y:S11]  /*5270*/  BRA.U !UP0, `(.L_x_129) ;  /* 0xffffffc108b47547 */ /* 0x000ff6000b83ffff */
[----:B------:R-:W-:Y:S01]  /*5280*/  @!UPT UIADD3 URZ, UPT, UPT, URZ, URZ, URZ ;  /* 0x000000fffffff290 */ /* 0x000fe2000fffe0ff */
[----:B------:R-:W-:Y:S05]  /*5290*/  EXIT ;  /* 0x000000000000794d */ /* 0x000fea0003800000 */
.L_x_0:
[----:B------:R-:W1:Y:S01]  /*52a0*/  LDCU.64 UR4, c[0x0][0x380] ;  /* 0x00007000ff0477ac */ /* 0x000e620008000a00 */
[----:B------:R-:W-:Y:S01]  /*52b0*/  VIADD R0, R124, 0x1 ;  /* 0x000000017c007836 */ /* 0x000fe20000000000 */
[----:B------:R-:W-:Y:S01]  /*52c0*/  LOP3.LUT R108, R108, 0xfffffffe, RZ, 0xc0, !PT ;  /* 0xfffffffe6c6c7812 */ /* 0x000fe200078ec0ff */
[C---:B------:R-:W-:Y:S01]  /*52d0*/  VIADD R2, R4.reuse, 0x2 ;  /* 0x0000000204027836 */ /* 0x040fe20000000000 */
[----:B------:R-:W-:Y:S01]  /*52e0*/  LOP3.LUT R109, R109, 0xfffffffe, RZ, 0xc0, !PT ;  /* 0xfffffffe6d6d7812 */ /* 0x000fe200078ec0ff */
[----:B------:R-:W-:Y:S01]  /*52f0*/  VIADD R3, R4, 0x1 ;  /* 0x0000000104037836 */ /* 0x000fe20000000000 */
[----:B------:R-:W2:Y:S01]  /*5300*/  LDCU.64 UR10, c[0x0][0x3d8] ;  /* 0x00007b00ff0a77ac */ /* 0x000ea20008000a00 */
[C---:B------:R-:W-:Y:S01]  /*5310*/  VIADD R20, R124.reuse, 0x2 ;  /* 0x000000027c147836 */ /* 0x040fe20000000000 */
[----:B------:R-:W-:Y:S01]  /*5320*/  SHF.R.S32.HI R21, RZ, 0x1f, R4 ;  /* 0x0000001fff157819 */ /* 0x000fe20000011404 */
[C---:B------:R-:W-:Y:S01]  /*5330*/  VIADD R19, R124.reuse, 0x3 ;  /* 0x000000037c137836 */ /* 0x040fe20000000000 */
[----:B------:R-:W3:Y:S01]  /*5340*/  LDCU.64 UR12, c[0x0][0x3c8] ;  /* 0x00007900ff0c77ac */ /* 0x000ee20008000a00 */
[C---:B------:R-:W-:Y:S01]  /*5350*/  VIADD R18, R124.reuse, 0x4 ;  /* 0x000000047c127836 */ /* 0x040fe20000000000 */
[----:B------:R-:W-:Y:S01]  /*5360*/  SHF.R.S32.HI R110, RZ, 0x1f, R3 ;  /* 0x0000001fff6e7819 */ /* 0x000fe20000011403 */
[C---:B------:R-:W-:Y:S01]  /*5370*/  VIADD R17, R124.reuse, 0x5 ;  /* 0x000000057c117836 */ /* 0x040fe20000000000 */
[----:B------:R-:W4:Y:S01]  /*5380*/  LDCU UR40, c[0x0][0x388] ;  /* 0x00007100ff2877ac */ /* 0x000f220008000800 */
[C---:B------:R-:W-:Y:S01]  /*5390*/  VIADD R16, R124.reuse, 0x6 ;  /* 0x000000067c107836 */ /* 0x040fe20000000000 */
[----:B------:R-:W-:Y:S01]  /*53a0*/  SHF.R.S32.HI R114, RZ, 0x1f, R2 ;  /* 0x0000001fff727819 */ /* 0x000fe20000011402 */
[C---:B------:R-:W-:Y:S01]  /*53b0*/  VIADD R15, R124.reuse, 0x7 ;  /* 0x000000077c0f7836 */ /* 0x040fe20000000000 */
[C---:B-1----:R-:W-:Y:S01]  /*53c0*/  ISETP.GE.AND P4, PT, R124.reuse, UR5, PT ;  /* 0x000000057c007c0c */ /* 0x042fe2000bf86270 */
[----:B------:R-:W-:Y:S01]  /*53d0*/  VIADD R14, R124, 0x8 ;  /* 0x000000087c0e7836 */ /* 0x000fe20000000000 */
[----:B------:R-:W-:Y:S01]  /*53e0*/  ISETP.GE.AND P0, PT, R0, UR5, PT ;  /* 0x0000000500007c0c */ /* 0x000fe2000bf06270 */
[C---:B------:R-:W-:Y:S01]  /*53f0*/  VIADD R0, R4.reuse, 0x3 ;  /* 0x0000000304007836 */ /* 0x040fe20000000000 */
[----:B------:R-:W-:Y:S01]  /*5400*/  ISETP.LT.AND P1, PT, R4, UR4, !P4 ;  /* 0x0000000404007c0c */ /* 0x000fe2000e721270 */
[----:B------:R-:W-:Y:S01]  /*5410*/  VIADD R13, R124, 0x9 ;  /* 0x000000097c0d7836 */ /* 0x000fe20000000000 */
[----:B------:R-:W-:Y:S01]  /*5420*/  ISETP.LT.AND P5, PT, R4, UR4, !P0 ;  /* 0x0000000404007c0c */ /* 0x000fe2000c7a1270 */
[C---:B------:R-:W-:Y:S01]  /*5430*/  VIADD R12, R124.reuse, 0xa ;  /* 0x0000000a7c0c7836 */ /* 0x040fe20000000000 */
[----:B------:R-:W-:Y:S01]  /*5440*/  P2R R22, PR, RZ, 0x2 ;  /* 0x00000002ff167803 */ /* 0x000fe20000000000 */
[----:B------:R-:W-:Y:S01]  /*5450*/  VIADD R11, R124, 0xb ;  /* 0x0000000b7c0b7836 */ /* 0x000fe20000000000 */
[----:B------:R-:W-:Y:S01]  /*5460*/  ISETP.LT.AND P1, PT, R2, UR4, !P0 ;  /* 0x0000000402007c0c */ /* 0x000fe2000c721270 */
[C---:B------:R-:W-:Y:S01]  /*5470*/  VIADD R10, R124.reuse, 0xc ;  /* 0x0000000c7c0a7836 */ /* 0x040fe20000000000 */
[C---:B------:R-:W-:Y:S01]  /*5480*/  ISETP.LT.AND P6, PT, R3.reuse, UR4, !P0 ;  /* 0x0000000403007c0c */ /* 0x040fe2000c7c1270 */
[C---:B------:R-:W-:Y:S01]  /*5490*/  VIADD R9, R124.reuse, 0xd ;  /* 0x0000000d7c097836 */ /* 0x040fe20000000000 */
[----:B------:R-:W1:Y:S01]  /*54a0*/  LDCU.64 UR14, c[0x0][0x3b0] ;  /* 0x00007600ff0e77ac */ /* 0x000e620008000a00 */
[C---:B------:R-:W-:Y:S01]  /*54b0*/  VIADD R8, R124.reuse, 0xe ;  /* 0x0000000e7c087836 */ /* 0x040fe20000000000 */
[----:B------:R-:W-:Y:S01]  /*54c0*/  ISETP.LT.AND P2, PT, R3, UR4, !P4 ;  /* 0x0000000403007c0c */ /* 0x000fe2000e741270 */
[----:B------:R-:W-:Y:S01]  /*54d0*/  VIADD R6, R124, 0xf ;  /* 0x0000000f7c067836 */ /* 0x000fe20000000000 */
[----:B------:R-:W-:Y:S01]  /*54e0*/  ISETP.LT.AND P3, PT, R2, UR4, !P4 ;  /* 0x0000000402007c0c */ /* 0x000fe2000e761270 */
[----:B------:R-:W-:Y:S01]  /*54f0*/  IMAD.MOV.U32 R120, RZ, RZ, R124 ;  /* 0x000000ffff787224 */ /* 0x000fe200078e007c */
[----:B----4-:R-:W-:Y:S01]  /*5500*/  UIADD3 UR40, UPT, UPT, -UR40, 0x1, URZ ;  /* 0x0000000128287890 */ /* 0x010fe2000fffe1ff */
[----:B------:R-:W-:Y:S01]  /*5510*/  IMAD.MOV.U32 R121, RZ, RZ, RZ ;  /* 0x000000ffff797224 */ /* 0x000fe200078e00ff */
[----:B------:R-:W-:Y:S01]  /*5520*/  ISETP.LT.AND P4, PT, R0, UR4, !P4 ;  /* 0x0000000400007c0c */ /* 0x000fe2000e781270 */
[C---:B--2---:R-:W-:Y:S01]  /*5530*/  IMAD R5, R21.reuse, UR10, RZ ;  /* 0x0000000a15057c24 */ /* 0x044fe2000f8e02ff */
[----:B------:R-:W-:Y:S01]  /*5540*/  @P1 LOP3.LUT R108, R108, 0x1, RZ, 0xfc, !PT ;  /* 0x000000016c6c1812 */ /* 0x000fe200078efcff */
[--C-:B---3--:R-:W-:Y:S01]  /*5550*/  IMAD.WIDE.U32 R122, R4, UR12, R120.reuse ;  /* 0x0000000c047a7c25 */ /* 0x108fe2000f8e0078 */
[----:B------:R-:W-:Y:S01]  /*5560*/  ISETP.LT.AND P1, PT, R0, UR4, !P0 ;  /* 0x0000000400007c0c */ /* 0x000fe2000c721270 */
[----:B------:R-:W-:Y:S01]  /*5570*/  USHF.L.U64.HI UR38, UR24, 0x1, UR30 ;  /* 0x0000000118267899 */ /* 0x000fe2000801021e */
[----:B------:R-:W-:Y:S01]  /*5580*/  LOP3.LUT R108, R108, 0xfffffffd, RZ, 0xc0, !PT ;  /* 0xfffffffd6c6c7812 */ /* 0x000fe200078ec0ff */
[----:B------:R-:W-:Y:S01]  /*5590*/  IMAD.WIDE.U32 R120, R4, UR10, R120 ;  /* 0x0000000a04787c25 */ /* 0x000fe2000f8e0078 */
[----:B------:R-:W-:Y:S01]  /*55a0*/  ISETP.GE.AND P0, PT, R20, UR5, PT ;  /* 0x0000000514007c0c */ /* 0x000fe2000bf06270 */
[----:B------:R-:W-:Y:S01]  /*55b0*/  USHF.L.U64.HI UR35, UR36, 0x2, UR35 ;  /* 0x0000000224237899 */ /* 0x000fe20008010223 */
[----:B------:R-:W-:Y:S01]  /*55c0*/  SHF.R.S32.HI R113, RZ, 0x1f, R0 ;  /* 0x0000001fff717819 */ /* 0x000fe20000011400 */
[----:B------:R-:W-:Y:S01]  /*55d0*/  IMAD R5, R4, UR11, R5 ;  /* 0x0000000b04057c24 */ /* 0x000fe2000f8e0205 */
[----:B------:R-:W2:Y:S01]  /*55e0*/  LDCU.64 UR10, c[0x0][0x398] ;  /* 0x00007300ff0a77ac */ /* 0x000ea20008000a00 */
[----:B------:R-:W-:-:S02]  /*55f0*/  IMAD R7, R21, UR12, RZ ;  /* 0x0000000c15077c24 */ /* 0x000fc4000f8e02ff */
[----:B------:R-:W-:Y:S01]  /*5600*/  IMAD.WIDE.U32 R126, R126, 0x20, RZ ;  /* 0x000000207e7e7825 */ /* 0x000fe200078e00ff */
[----:B-1----:R-:W-:Y:S01]  /*5610*/  USHF.L.U64.HI UR15, UR14, 0x1, UR15 ;  /* 0x000000010e0f7899 */ /* 0x002fe2000801020f */
[----:B------:R-:W-:Y:S01]  /*5620*/  @P1 LOP3.LUT R108, R108, 0x2, RZ, 0xfc, !PT ;  /* 0x000000026c6c1812 */ /* 0x000fe200078efcff */
[----:B------:R-:W-:Y:S01]  /*5630*/  USHF.L.U32 UR14, UR14, 0x1, URZ ;  /* 0x000000010e0e7899 */ /* 0x000fe200080006ff */
[C---:B------:R-:W-:Y:S01]  /*5640*/  ISETP.LT.AND P1, PT, R4.reuse, UR4, !P0 ;  /* 0x0000000404007c0c */ /* 0x040fe2000c721270 */
[----:B------:R-:W-:Y:S01]  /*5650*/  IMAD R7, R4, UR13, R7 ;  /* 0x0000000d04077c24 */ /* 0x000fe2000f8e0207 */
[----:B------:R-:W-:Y:S01]  /*5660*/  LOP3.LUT R108, R108, 0xfffffffb, RZ, 0xc0, !PT ;  /* 0xfffffffb6c6c7812 */ /* 0x000fe200078ec0ff */
[----:B------:R-:W-:Y:S01]  /*5670*/  IMAD.IADD R5, R121, 0x1, R5 ;  /* 0x0000000179057824 */ /* 0x000fe200078e0205 */
[----:B------:R-:W-:Y:S01]  /*5680*/  LOP3.LUT R117, R126, 0x10, RZ, 0xfc, !PT ;  /* 0x000000107e757812 */ /* 0x000fe200078efcff */
[----:B------:R-:W-:Y:S01]  /*5690*/  IMAD.IADD R7, R123, 0x1, R7 ;  /* 0x000000017b077824 */ /* 0x000fe200078e0207 */
[----:B------:R-:W1:Y:S02]  /*56a0*/  LDCU UR30, c[0x0][0x3e0] ;  /* 0x00007c00ff1e77ac */ /* 0x000e640008000800 */
[----:B------:R-:W-:-:S02]  /*56b0*/  SHF.L.U64.HI R112, R120, 0x1, R5 ;  /* 0x0000000178707819 */ /* 0x000fc40000010205 */
[----:B------:R-:W-:Y:S01]  /*56c0*/  SHF.L.U64.HI R111, R122, 0x1, R7 ;  /* 0x000000017a6f7819 */ /* 0x000fe20000010207 */
[----:B--2---:R-:W-:Y:S01]  /*56d0*/  IMAD.WIDE.U32 R134, R4, UR10, RZ ;  /* 0x0000000a04867c25 */ /* 0x004fe2000f8e00ff */
[----:B------:R-:W2:Y:S01]  /*56e0*/  LDCU.64 UR12, c[0x0][0x398] ;  /* 0x00007300ff0c77ac */ /* 0x000ea20008000a00 */
[----:B------:R-:W-:Y:S02]  /*56f0*/  @P1 LOP3.LUT R108, R108, 0x4, RZ, 0xfc, !PT ;  /* 0x000000046c6c1812 */ /* 0x000fe400078efcff */
[C---:B------:R-:W-:Y:S01]  /*5700*/  ISETP.LT.AND P1, PT, R3.reuse, UR4, !P0 ;  /* 0x0000000403007c0c */ /* 0x040fe2000c721270 */
[----:B------:R-:W-:Y:S01]  /*5710*/  IMAD.WIDE.U32 R136, R3, UR10, RZ ;  /* 0x0000000a03887c25 */ /* 0x000fe2000f8e00ff */
[----:B------:R-:W-:Y:S01]  /*5720*/  LOP3.LUT R108, R108, 0xfffffff7, RZ, 0xc0, !PT ;  /* 0xfffffff76c6c7812 */ /* 0x000fe200078ec0ff */
[----:B------:R-:W-:-:S10]  /*5730*/  UISETP.NE.AND UP5, UPT, UR40, URZ, UPT ;  /* 0x000000ff2800728c */ /* 0x000fd4000bfa5270 */
[----:B------:R-:W-:Y:S02]  /*5740*/  @P1 LOP3.LUT R108, R108, 0x8, RZ, 0xfc, !PT ;  /* 0x000000086c6c1812 */ /* 0x000fe400078efcff */
[----:B------:R-:W-:Y:S02]  /*5750*/  ISETP.LT.AND P1, PT, R2, UR4, !P0 ;  /* 0x0000000402007c0c */ /* 0x000fe4000c721270 */
[----:B------:R-:W-:-:S11]  /*5760*/  LOP3.LUT R108, R108, 0xffffffef, RZ, 0xc0, !PT ;  /* 0xffffffef6c6c7812 */ /* 0x000fd600078ec0ff */
[----:B------:R-:W-:Y:S02]  /*5770*/  @P1 LOP3.LUT R108, R108, 0x10, RZ, 0xfc, !PT ;  /* 0x000000106c6c1812 */ /* 0x000fe400078efcff */
[----:B------:R-:W-:Y:S02]  /*5780*/  ISETP.LT.AND P1, PT, R0, UR4, !P0 ;  /* 0x0000000400007c0c */ /* 0x000fe4000c721270 */
[----:B------:R-:W-:Y:S02]  /*5790*/  LOP3.LUT R108, R108, 0xffffffdf, RZ, 0xc0, !PT ;  /* 0xffffffdf6c6c7812 */ /* 0x000fe400078ec0ff */
[----:B------:R-:W-:-:S09]  /*57a0*/  ISETP.GE.AND P0, PT, R19, UR5, PT ;  /* 0x0000000513007c0c */ /* 0x000fd2000bf06270 */
[----:B------:R-:W-:Y:S02]  /*57b0*/  @P1 LOP3.LUT R108, R108, 0x20, RZ, 0xfc, !PT ;  /* 0x000000206c6c1812 */ /* 0x000fe400078efcff */
[----:B------:R-:W-:Y:S02]  /*57c0*/  ISETP.LT.AND P1, PT, R4, UR4, !P0 ;  /* 0x0000000404007c0c */ /* 0x000fe4000c721270 */
[----:B------:R-:W-:-:S11]  /*57d0*/  LOP3.LUT R108, R108, 0xffffffbf, RZ, 0xc0, !PT ;  /* 0xffffffbf6c6c7812 */ /* 0x000fd600078ec0ff */
        /* <DEDUP_REMOVED lines=82> */
[----:B------:R-:W-:-:S13]  /*5d00*/  ISETP.LT.AND P1, PT, R2, UR4, !P0 ;  /* 0x0000000402007c0c */ /* 0x000fda000c721270 */
        /* <DEDUP_REMOVED lines=42> */
[----:B------:R-:W-:Y:S01]  /*5fb0*/  ISETP.GE.AND P0, PT, R9, UR5, PT ;  /* 0x0000000509007c0c */ /* 0x000fe2000bf06270 */
[----:B------:R-:W-:-:S04]  /*5fc0*/  IMAD R9, R21, UR10, RZ ;  /* 0x0000000a15097c24 */ /* 0x000fc8000f8e02ff */
[----:B------:R-:W-:-:S04]  /*5fd0*/  IMAD R9, R4, UR11, R9 ;  /* 0x0000000b04097c24 */ /* 0x000fc8000f8e0209 */
[----:B------:R-:W-:Y:S01]  /*5fe0*/  @P1 LOP3.LUT R109, R109, 0x2000, RZ, 0xfc, !PT ;  /* 0x000020006d6d1812 */ /* 0x000fe200078efcff */
[----:B------:R-:W-:Y:S01]  /*5ff0*/  IMAD.IADD R9, R135, 0x1, R9 ;  /* 0x0000000187097824 */ /* 0x000fe200078e0209 */
[----:B------:R-:W-:Y:S02]  /*6000*/  ISETP.LT.AND P1, PT, R4, UR4, !P0 ;  /* 0x0000000404007c0c */ /* 0x000fe4000c721270 */
[----:B------:R-:W-:Y:S02]  /*6010*/  LOP3.LUT R109, R109, 0xffffbfff, RZ, 0xc0, !PT ;  /* 0xffffbfff6d6d7812 */ /* 0x000fe400078ec0ff */
[----:B------:R-:W-:-:S09]  /*6020*/  SHF.L.U64.HI R116, R134, 0x2, R9 ;  /* 0x0000000286747819 */ /* 0x000fd20000010209 */
        /* <DEDUP_REMOVED lines=35> */
[----:B------:R-:W-:Y:S02]  /*6260*/  ISETP.LT.AND P0, PT, R0, UR4, !P0 ;  /* 0x0000000400007c0c */ /* 0x000fe4000c701270 */
[----:B------:R-:W-:-:S09]  /*6270*/  LOP3.LUT R109, R109, 0xfeffffff, RZ, 0xc0, !PT ;  /* 0xfeffffff6d6d7812 */ /* 0x000fd200078ec0ff */
[----:B------:R-:W-:Y:S02]  /*6280*/  @P1 LOP3.LUT R109, R109, 0x1000000, RZ, 0xfc, !PT ;  /* 0x010000006d6d1812 */ /* 0x000fe400078efcff */
[----:B------:R-:W-:Y:S02]  /*6290*/  ISETP.NE.AND P1, PT, R22, RZ, PT ;  /* 0x000000ff1600720c */ /* 0x000fe40003f25270 */
[----:B------:R-:W-:-:S04]  /*62a0*/  LOP3.LUT R109, R109, 0xfdffffff, RZ, 0xc0, !PT ;  /* 0xfdffffff6d6d7812 */ /* 0x000fc800078ec0ff */
[----:B-12---:R-:W-:-:S07]  /*62b0*/  @P0 LOP3.LUT R109, R109, 0x2000000, RZ, 0xfc, !PT ;  /* 0x020000006d6d0812 */ /* 0x006fce00078efcff */
.L_x_324:
[----:B------:R-:W-:Y:S01]  /*62c0*/  IMAD R5, R114, UR12, RZ ;  /* 0x0000000c72057c24 */ /* 0x000fe2000f8e02ff */
[----:B------:R-:W-:Y:S01]  /*62d0*/  IADD3 R142, P0, PT, R117, UR34, RZ ;  /* 0x00000022758e7c10 */ /* 0x000fe2000ff1e0ff */
[C---:B------:R-:W-:Y:S01]  /*62e0*/  IMAD.WIDE.U32 R8, R2.reuse, UR12, RZ ;  /* 0x0000000c02087c25 */ /* 0x040fe2000f8e00ff */
[----:B------:R-:W-:Y:S02]  /*62f0*/  P2R R53, PR, RZ, 0x10 ;  /* 0x00000010ff357803 */ /* 0x000fe40000000000 */
[----:B------:R-:W-:Y:S01]  /*6300*/  IADD3.X R143, PT, PT, R127, UR33, RZ, P0, !PT ;  /* 0x000000217f8f7c10 */ /* 0x000fe200087fe4ff */
[----:B------:R-:W-:Y:S01]  /*6310*/  IMAD R5, R2, UR13, R5 ;  /* 0x0000000d02057c24 */ /* 0x000fe2000f8e0205 */
[----:B------:R-:W-:Y:S02]  /*6320*/  LEA R96, P0, R8, UR32, 0x2 ;  /* 0x0000002008607c11 */ /* 0x000fe4000f8010ff */
[----:B------:R-:W-:Y:S01]  /*6330*/  LOP3.LUT P4, RZ, R109, 0x1, RZ, 0xc0, !PT ;  /* 0x000000016dff7812 */ /* 0x000fe2000788c0ff */
[----:B------:R-:W-:Y:S01]  /*6340*/  IMAD.IADD R5, R9, 0x1, R5 ;  /* 0x0000000109057824 */ /* 0x000fe200078e0205 */
[----:B0-2---:R-:W2:Y:S02]  /*6350*/  @P1 LDG.E.U16 R31, desc[UR8][R142.64+-0x10] ;  /* 0xfffff0088e1f1981 */ /* 0x005ea4000c1e1500 */
[----:B------:R-:W-:-:S02]  /*6360*/  P2R R7, PR, RZ, 0x10 ;  /* 0x00000010ff077803 */ /* 0x000fc40000000000 */
[----:B------:R-:W-:Y:S01]  /*6370*/  LEA.HI.X R97, R8, UR31, R5, 0x2, P0 ;  /* 0x0000001f08617c11 */ /* 0x000fe200080f1405 */
[----:B------:R-:W-:Y:S01]  /*6380*/  IMAD R5, R113, UR12, RZ ;  /* 0x0000000c71057c24 */ /* 0x000fe2000f8e02ff */
[----:B------:R-:W-:Y:S01]  /*6390*/  LOP3.LUT P4, RZ, R108, 0x8, RZ, 0xc0, !PT ;  /* 0x000000086cff7812 */ /* 0x000fe2000788c0ff */
[C---:B------:R-:W-:Y:S01]  /*63a0*/  IMAD.WIDE.U32 R8, R0.reuse, UR12, RZ ;  /* 0x0000000c00087c25 */ /* 0x040fe2000f8e00ff */
[----:B---3--:R-:W3:Y:S02]  /*63b0*/  @P5 LDG.E.U16 R20, desc[UR8][R142.64+-0xe] ;  /* 0xfffff2088e145981 */ /* 0x008ee4000c1e1500 */
[----:B-1--4-:R-:W-:Y:S01]  /*63c0*/  P2R R4, PR, RZ, 0x10 ;  /* 0x00000010ff047803 */ /* 0x012fe20000000000 */
[----:B------:R-:W-:Y:S01]  /*63d0*/  IMAD R5, R0, UR13, R5 ;  /* 0x0000000d00057c24 */ /* 0x000fe2000f8e0205 */
[----:B------:R-:W-:Y:S01]  /*63e0*/  LEA R140, P0, R8, UR32, 0x2 ;  /* 0x00000020088c7c11 */ /* 0x000fe2000f8010ff */
[----:B------:R-:W4:Y:S01]  /*63f0*/  @P3 LDG.E R13, desc[UR8][R96.64] ;  /* 0x00000008600d3981 */ /* 0x000f22000c1e1900 */
[----:B------:R-:W-:Y:S01]  /*6400*/  LOP3.LUT P4, RZ, R108, 0x4, RZ, 0xc0, !PT ;  /* 0x000000046cff7812 */ /* 0x000fe2000788c0ff */
[----:B------:R-:W-:-:S02]  /*6410*/  IMAD.IADD R5, R9, 0x1, R5 ;  /* 0x0000000109057824 */ /* 0x000fc400078e0205 */
[----:B------:R-:W5:Y:S03]  /*6420*/  @P6 LDG.E.U16 R15, desc[UR8][R142.64+-0xe] ;  /* 0xfffff2088e0f6981 */ /* 0x000f66000c1e1500 */
[----:B------:R-:W-:Y:S01]  /*6430*/  LEA.HI.X R141, R8, UR31, R5, 0x2, P0 ;  /* 0x0000001f088d7c11 */ /* 0x000fe200080f1405 */
[----:B------:R-:W5:Y:S01]  /*6440*/  @P2 LDG.E.U16 R61, desc[UR8][R142.64+-0x10] ;  /* 0xfffff0088e3d2981 */ /* 0x000f62000c1e1500 */
[----:B------:R-:W-:Y:S02]  /*6450*/  P2R R5, PR, RZ, 0x8 ;  /* 0x00000008ff057803 */ /* 0x000fe40000000000 */
[----:B------:R-:W-:Y:S01]  /*6460*/  LEA R128, P0, R134, UR32, 0x2 ;  /* 0x0000002086807c11 */ /* 0x000fe2000f8010ff */
[----:B------:R-:W4:Y:S01]  /*6470*/  @P3 LDG.E.U16 R8, desc[UR8][R142.64+-0x10] ;  /* 0xfffff0088e083981 */ /* 0x000f22000c1e1500 */
[----:B------:R-:W-:Y:S02]  /*6480*/  LOP3.LUT P3, RZ, R108, 0x1, RZ, 0xc0, !PT ;  /* 0x000000016cff7812 */ /* 0x000fe4000786c0ff */
[----:B------:R-:W-:Y:S01]  /*6490*/  IADD3.X R129, PT, PT, R116, UR31, RZ, P0, !PT ;  /* 0x0000001f74817c10 */ /* 0x000fe200087fe4ff */
[----:B------:R-:W5:Y:S01]  /*64a0*/  @P4 LDG.E.U16 R38, desc[UR8][R142.64+-0xc] ;  /* 0xfffff4088e264981 */ /* 0x000f62000c1e1500 */
[----:B------:R-:W-:-:S03]  /*64b0*/  LEA R106, P0, R136, UR32, 0x2 ;  /* 0x00000020886a7c11 */ /* 0x000fc6000f8010ff */
[----:B------:R-:W5:Y:S01]  /*64c0*/  @P1 LDG.E R39, desc[UR8][R128.64] ;  /* 0x0000000880271981 */ /* 0x000f62000c1e1900 */
[----:B------:R-:W-:Y:S02]  /*64d0*/  IADD3.X R107, PT, PT, R115, UR31, RZ, P0, !PT ;  /* 0x0000001f736b7c10 */ /* 0x000fe400087fe4ff */
[----:B------:R-:W-:Y:S01]  /*64e0*/  P2R R14, PR, RZ, 0x20 ;  /* 0x00000020ff0e7803 */ /* 0x000fe20000000000 */
[----:B------:R-:W5:Y:S01]  /*64f0*/  @P5 LDG.E R23, desc[UR8][R128.64] ;  /* 0x0000000880175981 */ /* 0x000f62000c1e1900 */
[----:B------:R-:W-:-:S03]  /*6500*/  LEA R132, P0, R120, UR19, 0x1 ;  /* 0x0000001378847c11 */ /* 0x000fc6000f8008ff */
[----:B------:R-:W5:Y:S04]  /*6510*/  @P3 LDG.E.U16 R45, desc[UR8][R142.64+-0xe] ;  /* 0xfffff2088e2d3981 */ /* 0x000f68000c1e1500 */
[----:B------:R-:W5:Y:S04]  /*6520*/  @P3 LDG.E R65, desc[UR8][R96.64] ;  /* 0x0000000860413981 */ /* 0x000f68000c1e1900 */
[----:B------:R-:W5:Y:S01]  /*6530*/  @P4 LDG.E R63, desc[UR8][R128.64] ;  /* 0x00000008803f4981 */ /* 0x000f62000c1e1900 */
[----:B------:R-:W-:-:S03]  /*6540*/  ISETP.NE.AND P4, PT, R4, RZ, PT ;  /* 0x000000ff0400720c */ /* 0x000fc60003f85270 */
[----:B------:R-:W5:Y:S01]  /*6550*/  @P6 LDG.E R17, desc[UR8][R106.64] ;  /* 0x000000086a116981 */ /* 0x000f62000c1e1900 */
[----:B------:R-:W-:Y:S02]  /*6560*/  LOP3.LUT P5, RZ, R108, 0x10, RZ, 0xc0, !PT ;  /* 0x000000106cff7812 */ /* 0x000fe400078ac0ff */
[----:B------:R-:W-:Y:S01]  /*6570*/  IADD3.X R133, PT, PT, R112, UR18, RZ, P0, !PT ;  /* 0x0000001270857c10 */ /* 0x000fe200087fe4ff */
[----:B------:R-:W5:Y:S01]  /*6580*/  @P2 LDG.E R22, desc[UR8][R106.64] ;  /* 0x000000086a162981 */ /* 0x000f62000c1e1900 */
[----:B------:R-:W-:Y:S02]  /*6590*/  P2R R4, PR, RZ, 0x4 ;  /* 0x00000004ff047803 */ /* 0x000fe40000000000 */
[----:B------:R-:W-:Y:S02]  /*65a0*/  LEA R130, P0, R122, UR17, 0x1 ;  /* 0x000000117a827c11 */ /* 0x000fe4000f8008ff */
[----:B------:R-:W-:Y:S01]  /*65b0*/  LOP3.LUT P2, RZ, R108, 0x40, RZ, 0xc0, !PT ;  /* 0x000000406cff7812 */ /* 0x000fe2000784c0ff */
[----:B------:R-:W5:Y:S01]  /*65c0*/  @P4 LDG.E.U16 R54, desc[UR8][R142.64+-0xc] ;  /* 0xfffff4088e364981 */ /* 0x000f62000c1e1500 */
[----:B------:R-:W-:-:S02]  /*65d0*/  IADD3.X R131, PT, PT, R111, UR16, RZ, P0, !PT ;  /* 0x000000106f837c10 */ /* 0x000fc400087fe4ff */
[----:B------:R-:W-:Y:S01]  /*65e0*/  IADD3 R90, P0, PT, R106, 0x4, RZ ;  /* 0x000000046a5a7810 */ /* 0x000fe20007f1e0ff */
[----:B------:R-:W5:Y:S01]  /*65f0*/  @P5 LDG.E.U16 R46, desc[UR8][R142.64+-0xc] ;  /* 0xfffff4088e2e5981 */ /* 0x000f62000c1e1500 */
[----:B------:R-:W-:Y:S02]  /*6600*/  P2R R6, PR, RZ, 0x2 ;  /* 0x00000002ff067803 */ /* 0x000fe40000000000 */
[----:B------:R-:W-:Y:S01]  /*6610*/  LOP3.LUT P1, RZ, R108, 0x80, RZ, 0xc0, !PT ;  /* 0x000000806cff7812 */ /* 0x000fe2000782c0ff */
[----:B------:R-:W-:Y:S01]  /*6620*/  IMAD.X R83, RZ, RZ, R107, P0 ;  /* 0x000000ffff537224 */ /* 0x000fe200000e066b */
[----:B------:R-:W-:Y:S01]  /*6630*/  IADD3 R92, P0, PT, R128, 0x4, RZ ;  /* 0x00000004805c7810 */ /* 0x000fe20007f1e0ff */
[----:B------:R-:W5:Y:S04]  /*6640*/  @P4 LDG.E R58, desc[UR8][R106.64] ;  /* 0x000000086a3a4981 */ /* 0x000f68000c1e1900 */
[----:B------:R-:W5:Y:S01]  /*6650*/  @P2 LDG.E.U16 R47, desc[UR8][R142.64+-0xa] ;  /* 0xfffff6088e2f2981 */ /* 0x000f62000c1e1500 */
[----:B------:R-:W-:Y:S01]  /*6660*/  IMAD.X R85, RZ, RZ, R129, P0 ;  /* 0x000000ffff557224 */ /* 0x000fe200000e0681 */
[----:B------:R-:W-:-:S02]  /*6670*/  IADD3 R94, P0, PT, R142, UR14, RZ ;  /* 0x0000000e8e5e7c10 */ /* 0x000fc4000ff1e0ff */
[----:B------:R-:W5:Y:S01]  /*6680*/  @P5 LDG.E R48, desc[UR8][R96.64] ;  /* 0x0000000860305981 */ /* 0x000f62000c1e1900 */
[----:B------:R-:W-:Y:S02]  /*6690*/  LOP3.LUT P3, RZ, R108, 0x100, RZ, 0xc0, !PT ;  /* 0x000001006cff7812 */ /* 0x000fe4000786c0ff */
[----:B------:R-:W-:Y:S01]  /*66a0*/  IADD3.X R87, PT, PT, R143, UR15, RZ, P0, !PT ;  /* 0x0000000f8f577c10 */ /* 0x000fe200087fe4ff */
[----:B------:R-:W5:Y:S01]  /*66b0*/  @P2 LDG.E R40, desc[UR8][R128.64] ;  /* 0x0000000880282981 */ /* 0x000f62000c1e1900 */
[----:B------:R-:W-:-:S03]  /*66c0*/  IADD3 R86, P0, PT, R140, 0x4, RZ ;  /* 0x000000048c567810 */ /* 0x000fc60007f1e0ff */
[----:B------:R-:W5:Y:S02]  /*66d0*/  @P1 LDG.E.U16 R18, desc[UR8][R142.64+-0xa] ;  /* 0xfffff6088e121981 */ /* 0x000f64000c1e1500 */
[----:B------:R-:W-:Y:S01]  /*66e0*/  IMAD.X R79, RZ, RZ, R141, P0 ;  /* 0x000000ffff4f7224 */ /* 0x000fe200000e068d */
[----:B------:R-:W-:Y:S01]  /*66f0*/  IADD3 R88, P0, PT, R96, 0x4, RZ ;  /* 0x0000000460587810 */ /* 0x000fe20007f1e0ff */
[----:B------:R-:W5:Y:S04]  /*6700*/  @P1 LDG.E R24, desc[UR8][R106.64] ;  /* 0x000000086a181981 */ /* 0x000f68000c1e1900 */
[----:B------:R-:W-:Y:S01]  /*6710*/  IMAD.X R81, RZ, RZ, R97, P0 ;  /* 0x000000ffff517224 */ /* 0x000fe200000e0661 */
[----:B------:R-:W-:Y:S01]  /*6720*/  LOP3.LUT P0, RZ, R108, 0x800, RZ, 0xc0, !PT ;  /* 0x000008006cff7812 */ /* 0x000fe2000780c0ff */
[----:B------:R-:W5:Y:S04]  /*6730*/  @P3 LDG.E.U16 R9, desc[UR8][R142.64+-0xa] ;  /* 0xfffff6088e093981 */ /* 0x000f68000c1e1500 */
[----:B------:R-:W5:Y:S01]  /*6740*/  @P3 LDG.E R55, desc[UR8][R96.64] ;  /* 0x0000000860373981 */ /* 0x000f62000c1e1900 */
[----:B------:R-:W-:-:S02]  /*6750*/  P2R R12, PR, RZ, 0x40 ;  /* 0x00000040ff0c7803 */ /* 0x000fc40000000000 */
[----:B------:R-:W-:-:S05]  /*6760*/  LOP3.LUT P6, RZ, R108, 0x400, RZ, 0xc0, !PT ;  /* 0x000004006cff7812 */ /* 0x000fca00078cc0ff */
[----:B------:R-:W5:Y:S01]  /*6770*/  @P0 LDG.E.U16 R49, desc[UR8][R142.64+-0x8] ;  /* 0xfffff8088e310981 */ /* 0x000f62000c1e1500 */
[----:B------:R-:W-:-:S03]  /*6780*/  LOP3.LUT P5, RZ, R108, 0x1000, RZ, 0xc0, !PT ;  /* 0x000010006cff7812 */ /* 0x000fc600078ac0ff */
[----:B------:R-:W5:Y:S04]  /*6790*/  @P0 LDG.E R57, desc[UR8][R106.64] ;  /* 0x000000086a390981 */ /* 0x000f68000c1e1900 */
[----:B------:R-:W5:Y:S04]  /*67a0*/  @P6 LDG.E.U16 R56, desc[UR8][R142.64+-0x8] ;  /* 0xfffff8088e386981 */ /* 0x000f68000c1e1500 */
[----:B------:R-:W5:Y:S04]  /*67b0*/  @P6 LDG.E R59, desc[UR8][R128.64] ;  /* 0x00000008803b6981 */ /* 0x000f68000c1e1900 */
[----:B------:R-:W5:Y:S04]  /*67c0*/  @P5 LDG.E.U16 R41, desc[UR8][R142.64+-0x8] ;  /* 0xfffff8088e295981 */ /* 0x000f68000c1e1500 */
[----:B------:R-:W5:Y:S01]  /*67d0*/  @P5 LDG.E R50, desc[UR8][R96.64] ;  /* 0x0000000860325981 */ /* 0x000f62000c1e1900 */
[----:B------:R-:W-:-:S13]  /*67e0*/  LOP3.LUT P2, RZ, R108, 0x4000, RZ, 0xc0, !PT ;  /* 0x000040006cff7812 */ /* 0x000fda000784c0ff */
[----:B------:R-:W5:Y:S04]  /*67f0*/  @P2 LDG.E.U16 R34, desc[UR8][R142.64+-0x6] ;  /* 0xfffffa088e222981 */ /* 0x000f68000c1e1500 */
[----:B------:R-:W5:Y:S01]  /*6800*/  @P2 LDG.E R25, desc[UR8][R128.64] ;  /* 0x0000000880192981 */ /* 0x000f62000c1e1900 */
[----:B------:R-:W-:Y:S02]  /*6810*/  LOP3.LUT P3, RZ, R108, 0x8000, RZ, 0xc0, !PT ;  /* 0x000080006cff7812 */ /* 0x000fe4000786c0ff */
[----:B------:R-:W-:-:S11]  /*6820*/  P2R R21, PR, RZ, 0x10 ;  /* 0x00000010ff157803 */ /* 0x000fd60000000000 */
[----:B------:R-:W5:Y:S04]  /*6830*/  @P3 LDG.E.U16 R19, desc[UR8][R142.64+-0x6] ;  /* 0xfffffa088e133981 */ /* 0x000f68000c1e1500 */
[----:B------:R-:W5:Y:S01]  /*6840*/  @P3 LDG.E R33, desc[UR8][R106.64] ;  /* 0x000000086a213981 */ /* 0x000f62000c1e1900 */
[C---:B------:R-:W-:Y:S02]  /*6850*/  LOP3.LUT P4, RZ, R108.reuse, 0x10000, RZ, 0xc0, !PT ;  /* 0x000100006cff7812 */ /* 0x040fe4000788c0ff */
[----:B------:R-:W-:-:S04]  /*6860*/  LOP3.LUT P1, RZ, R108, 0x1, RZ, 0xc0, !PT ;  /* 0x000000016cff7812 */ /* 0x000fc8000782c0ff */
[----:B------:R-:W-:Y:S02]  /*6870*/  P2R R16, PR, RZ, 0x2 ;  /* 0x00000002ff107803 */ /* 0x000fe40000000000 */
[----:B------:R-:W-:-:S05]  /*6880*/  LOP3.LUT P1, RZ, R108, 0x100000, RZ, 0xc0, !PT ;  /* 0x001000006cff7812 */ /* 0x000fca000782c0ff */
[----:B------:R-:W5:Y:S01]  /*6890*/  @P4 LDG.E.U16 R95, desc[UR8][R142.64+-0x6] ;  /* 0xfffffa088e5f4981 */ /* 0x000f62000c1e1500 */
[----:B------:R-:W-:Y:S02]  /*68a0*/  P2R R27, PR, RZ, 0x2 ;  /* 0x00000002ff1b7803 */ /* 0x000fe40000000000 */
[C---:B------:R-:W-:Y:S01]  /*68b0*/  LOP3.LUT P1, RZ, R108.reuse, 0x80000, RZ, 0xc0, !PT ;  /* 0x000800006cff7812 */ /* 0x040fe2000782c0ff */
[----:B------:R-:W5:Y:S03]  /*68c0*/  @P4 LDG.E R119, desc[UR8][R96.64] ;  /* 0x0000000860774981 */ /* 0x000f66000c1e1900 */
[----:B------:R-:W-:Y:S02]  /*68d0*/  P2R R28, PR, RZ, 0x2 ;  /* 0x00000002ff1c7803 */ /* 0x000fe40000000000 */
[----:B------:R-:W-:-:S13]  /*68e0*/  LOP3.LUT P1, RZ, R108, 0x40000, RZ, 0xc0, !PT ;  /* 0x000400006cff7812 */ /* 0x000fda000782c0ff */
[----:B------:R-:W5:Y:S04]  /*68f0*/  @P1 LDG.E.U16 R26, desc[UR8][R142.64+-0x4] ;  /* 0xfffffc088e1a1981 */ /* 0x000f68000c1e1500 */
[----:B------:R-:W5:Y:S01]  /*6900*/  @P1 LDG.E R11, desc[UR8][R128.64] ;  /* 0x00000008800b1981 */ /* 0x000f62000c1e1900 */
[----:B------:R-:W-:-:S13]  /*6910*/  ISETP.NE.AND P1, PT, R28, RZ, PT ;  /* 0x000000ff1c00720c */ /* 0x000fda0003f25270 */
[----:B------:R-:W5:Y:S04]  /*6920*/  @P1 LDG.E.U16 R103, desc[UR8][R142.64+-0x4] ;  /* 0xfffffc088e671981 */ /* 0x000f68000c1e1500 */
[----:B------:R-:W5:Y:S01]  /*6930*/  @P1 LDG.E R105, desc[UR8][R106.64] ;  /* 0x000000086a691981 */ /* 0x000f62000c1e1900 */
[----:B------:R-:W-:Y:S02]  /*6940*/  ISETP.NE.AND P1, PT, R27, RZ, PT ;  /* 0x000000ff1b00720c */ /* 0x000fe40003f25270 */
[----:B------:R-:W-:-:S11]  /*6950*/  LOP3.LUT P6, RZ, R108, 0x400000, RZ, 0xc0, !PT ;  /* 0x004000006cff7812 */ /* 0x000fd600078cc0ff */
[----:B------:R-:W5:Y:S04]  /*6960*/  @P1 LDG.E.U16 R42, desc[UR8][R142.64+-0x4] ;  /* 0xfffffc088e2a1981 */ /* 0x000f68000c1e1500 */
[----:B------:R-:W5:Y:S01]  /*6970*/  @P1 LDG.E R100, desc[UR8][R96.64] ;  /* 0x0000000860641981 */ /* 0x000f62000c1e1900 */
[C---:B------:R-:W-:Y:S02]  /*6980*/  LOP3.LUT P3, RZ, R108.reuse, 0x1000000, RZ, 0xc0, !PT ;  /* 0x010000006cff7812 */ /* 0x040fe4000786c0ff */
[C---:B------:R-:W-:Y:S01]  /*6990*/  LOP3.LUT P5, RZ, R108.reuse, 0x4000000, RZ, 0xc0, !PT ;  /* 0x040000006cff7812 */ /* 0x040fe200078ac0ff */
[----:B------:R-:W5:Y:S01]  /*69a0*/  @P6 LDG.E.U16 R101, desc[UR8][R142.64+-0x2] ;  /* 0xfffffe088e656981 */ /* 0x000f62000c1e1500 */
[C---:B------:R-:W-:Y:S02]  /*69b0*/  LOP3.LUT P2, RZ, R108.reuse, 0x800000, RZ, 0xc0, !PT ;  /* 0x008000006cff7812 */ /* 0x040fe4000784c0ff */
[----:B------:R-:W-:Y:S01]  /*69c0*/  LOP3.LUT P4, RZ, R108, 0x8000000, RZ, 0xc0, !PT ;  /* 0x080000006cff7812 */ /* 0x000fe2000788c0ff */
[----:B------:R-:W5:Y:S01]  /*69d0*/  @P6 LDG.E R99, desc[UR8][R128.64] ;  /* 0x0000000880636981 */ /* 0x000f62000c1e1900 */
[----:B------:R-:W-:-:S02]  /*69e0*/  ISETP.NE.AND P1, PT, R16, RZ, PT ;  /* 0x000000ff1000720c */ /* 0x000fc40003f25270 */
[----:B------:R-:W-:-:S03]  /*69f0*/  ISETP.NE.AND P6, PT, R12, RZ, PT ;  /* 0x000000ff0c00720c */ /* 0x000fc60003fc5270 */
[----:B------:R-:W5:Y:S04]  /*6a00*/  @P3 LDG.E.U16 R43, desc[UR8][R142.64+-0x2] ;  /* 0xfffffe088e2b3981 */ /* 0x000f68000c1e1500 */
[----:B------:R-:W5:Y:S01]  /*6a10*/  @P3 LDG.E R93, desc[UR8][R96.64] ;  /* 0x00000008605d3981 */ /* 0x000f62000c1e1900 */
[----:B------:R-:W-:-:S03]  /*6a20*/  ISETP.NE.AND P3, PT, R5, RZ, PT ;  /* 0x000000ff0500720c */ /* 0x000fc60003f65270 */
[----:B------:R-:W5:Y:S04]  /*6a30*/  @P5 LDG.E.U16 R12, desc[UR8][R142.64] ;  /* 0x000000088e0c5981 */ /* 0x000f68000c1e1500 */
[----:B------:R-:W5:Y:S01]  /*6a40*/  @P5 LDG.E R80, desc[UR8][R128.64] ;  /* 0x0000000880505981 */ /* 0x000f62000c1e1900 */
[----:B------:R-:W-:Y:S02]  /*6a50*/  ISETP.NE.AND P5, PT, R14, RZ, PT ;  /* 0x000000ff0e00720c */ /* 0x000fe40003fa5270 */
[----:B------:R-:W0:Y:S01]  /*6a60*/  @P1 LDC R14, c[0x0][0x3e0] ;  /* 0x0000f800ff0e1b82 */ /* 0x000e220000000800 */
[----:B------:R-:W5:Y:S01]  /*6a70*/  @P2 LDG.E.U16 R27, desc[UR8][R142.64+-0x2] ;  /* 0xfffffe088e1b2981 */ /* 0x000f62000c1e1500 */
[----:B------:R-:W-:-:S03]  /*6a80*/  ISETP.NE.AND P1, PT, R6, RZ, PT ;  /* 0x000000ff0600720c */ /* 0x000fc60003f25270 */
[----:B------:R-:W5:Y:S03]  /*6a90*/  @P4 LDG.E.U16 R28, desc[UR8][R142.64] ;  /* 0x000000088e1c4981 */ /* 0x000f66000c1e1500 */
[----:B------:R-:W1:Y:S01]  /*6aa0*/  @P3 LDC R5, c[0x0][0x3e0] ;  /* 0x0000f800ff053b82 */ /* 0x000e620000000800 */
[----:B------:R-:W5:Y:S01]  /*6ab0*/  @P4 LDG.E R44, desc[UR8][R106.64] ;  /* 0x000000086a2c4981 */ /* 0x000f62000c1e1900 */
[----:B------:R-:W-:-:S03]  /*6ac0*/  LOP3.LUT P4, RZ, R108, 0x80000000, RZ, 0xc0, !PT ;  /* 0x800000006cff7812 */ /* 0x000fc6000788c0ff */
[----:B------:R-:W5:Y:S01]  /*6ad0*/  @P2 LDG.E R89, desc[UR8][R106.64] ;  /* 0x000000086a592981 */ /* 0x000f62000c1e1900 */
[----:B------:R-:W-:Y:S02]  /*6ae0*/  P2R R52, PR, RZ, 0x10 ;  /* 0x00000010ff347803 */ /* 0x000fe40000000000 */
[C---:B------:R-:W-:Y:S01]  /*6af0*/  LOP3.LUT P4, RZ, R108.reuse, 0x1, RZ, 0xc0, !PT ;  /* 0x000000016cff7812 */ /* 0x040fe2000788c0ff */
[----:B------:R-:W1:Y:S01]  /*6b00*/  @P1 LDC R30, c[0x0][0x3e0] ;  /* 0x0000f800ff1e1b82 */ /* 0x000e620000000800 */
[----:B------:R-:W-:Y:S01]  /*6b10*/  P2R R10, PR, RZ, 0x1 ;  /* 0x00000001ff0a7803 */ /* 0x000fe20000000000 */
[----:B------:R-:W-:Y:S01]  /*6b20*/  IMAD.U32 R37, RZ, RZ, UR30 ;  /* 0x0000001eff257e24 */ /* 0x000fe2000f8e00ff */
[----:B------:R-:W-:-:S05]  /*6b30*/  LOP3.LUT P0, RZ, R108, 0x4, RZ, 0xc0, !PT ;  /* 0x000000046cff7812 */ /* 0x000fca000780c0ff */
[----:B------:R-:W1:Y:S01]  /*6b40*/  @P5 LDC R6, c[0x0][0x3e0] ;  /* 0x0000f800ff065b82 */ /* 0x000e620000000800 */
[----:B------:R-:W-:Y:S01]  /*6b50*/  LOP3.LUT P2, RZ, R108, 0x10000000, RZ, 0xc0, !PT ;  /* 0x100000006cff7812 */ /* 0x000fe2000784c0ff */
[----:B------:R-:W-:Y:S01]  /*6b60*/  IMAD.U32 R36, RZ, RZ, UR30 ;  /* 0x0000001eff247e24 */ /* 0x000fe2000f8e00ff */
[----:B------:R-:W-:Y:S01]  /*6b70*/  P2R R76, PR, RZ, 0x8 ;  /* 0x00000008ff4c7803 */ /* 0x000fe20000000000 */
[----:B--2---:R-:W-:-:S04]  /*6b80*/  @P1 HADD2.F32 R31, -RZ, R31.H0_H0 ;  /* 0x2000001fff1f1230 */ /* 0x004fc80000004100 */
[----:B------:R-:W2:Y:S01]  /*6b90*/  @P0 LDC R32, c[0x0][0x3e0] ;  /* 0x0000f800ff200b82 */ /* 0x000ea20000000800 */
[----:B---3--:R-:W-:-:S05]  /*6ba0*/  @P5 HADD2.F32 R20, -RZ, R20.H0_H0 ;  /* 0x20000014ff145230 */ /* 0x008fca0000004100 */
[----:B------:R-:W3:Y:S01]  /*6bb0*/  @P2 LDG.E.U16 R35, desc[UR8][R142.64] ;  /* 0x000000088e232981 */ /* 0x000ee2000c1e1500 */
[----:B------:R-:W-:-:S03]  /*6bc0*/  P2R R77, PR, RZ, 0x2 ;  /* 0x00000002ff4d7803 */ /* 0x000fc60000000000 */
[----:B------:R-:W3:Y:S01]  /*6bd0*/  @P2 LDG.E R51, desc[UR8][R96.64] ;  /* 0x0000000860332981 */ /* 0x000ee2000c1e1900 */
[----:B------:R-:W-:Y:S01]  /*6be0*/  ISETP.NE.AND P2, PT, R4, RZ, PT ;  /* 0x000000ff0400720c */ /* 0x000fe20003f45270 */
[----:B----4-:R-:W-:Y:S02]  /*6bf0*/  @P3 HADD2.F32 R8, -RZ, R8.H0_H0 ;  /* 0x20000008ff083230 */ /* 0x010fe40000004100 */
[----:B-----5:R-:W-:Y:S01]  /*6c00*/  @P4 HADD2.F32 R45, -RZ, R45.H0_H0 ;  /* 0x2000002dff2d4230 */ /* 0x020fe20000004100 */
[----:B------:R-:W-:Y:S01]  /*6c10*/  P2R R78, PR, RZ, 0x20 ;  /* 0x00000020ff4e7803 */ /* 0x000fe20000000000 */
[----:B------:R-:W-:-:S08]  /*6c20*/  IMAD.U32 R4, RZ, RZ, UR30 ;  /* 0x0000001eff047e24 */ /* 0x000fd0000f8e00ff */
[----:B------:R-:W4:Y:S01]  /*6c30*/  @P2 LDC R16, c[0x0][0x3e0] ;  /* 0x0000f800ff102b82 */ /* 0x000f220000000800 */
[----:B0-----:R-:W-:Y:S01]  /*6c40*/  @P4 FFMA R37, R65, R45, R14 ;  /* 0x0000002d41254223 */ /* 0x001fe2000000000e */
[----:B------:R-:W-:Y:S01]  /*6c50*/  ISETP.NE.AND P4, PT, R52, RZ, PT ;  /* 0x000000ff3400720c */ /* 0x000fe20003f85270 */
[----:B-1----:R-:W-:Y:S01]  /*6c60*/  @P3 FFMA R36, R8, R13, R5 ;  /* 0x0000000d08243223 */ /* 0x002fe20000000005 */
[C---:B------:R-:W-:Y:S01]  /*6c70*/  LOP3.LUT P3, RZ, R108.reuse, 0x40, RZ, 0xc0, !PT ;  /* 0x000000406cff7812 */ /* 0x040fe2000786c0ff */
[----:B------:R-:W-:Y:S01]  /*6c80*/  @P1 FFMA R4, R39, R31, R30 ;  /* 0x0000001f27041223 */ /* 0x000fe2000000001e */
[----:B------:R-:W-:Y:S01]  /*6c90*/  IMAD.U32 R5, RZ, RZ, UR30 ;  /* 0x0000001eff057e24 */ /* 0x000fe2000f8e00ff */
[C---:B------:R-:W-:Y:S01]  /*6ca0*/  LOP3.LUT P1, RZ, R108.reuse, 0x10, RZ, 0xc0, !PT ;  /* 0x000000106cff7812 */ /* 0x040fe2000782c0ff */
[----:B------:R-:W0:Y:S01]  /*6cb0*/  @P6 LDC R8, c[0x0][0x3e0] ;  /* 0x0000f800ff086b82 */ /* 0x000e220000000800 */
[----:B------:R-:W-:Y:S01]  /*6cc0*/  P2R R60, PR, RZ, 0x8 ;  /* 0x00000008ff3c7803 */ /* 0x000fe20000000000 */
[----:B------:R-:W-:Y:S01]  /*6cd0*/  @P5 FFMA R5, R23, R20, R6 ;  /* 0x0000001417055223 */ /* 0x000fe20000000006 */
[----:B------:R-:W-:-:S04]  /*6ce0*/  LOP3.LUT P3, RZ, R108, 0x40000000, RZ, 0xc0, !PT ;  /* 0x400000006cff7812 */ /* 0x000fc8000786c0ff */
[----:B------:R-:W5:Y:S04]  /*6cf0*/  @P4 LDG.E.U16 R14, desc[UR8][R142.64+0x2] ;  /* 0x000002088e0e4981 */ /* 0x000f68000c1e1500 */
[----:B------:R-:W5:Y:S01]  /*6d00*/  @P4 LDG.E R45, desc[UR8][R106.64] ;  /* 0x000000086a2d4981 */ /* 0x000f62000c1e1900 */
[----:B------:R-:W-:Y:S01]  /*6d10*/  ISETP.NE.AND P4, PT, R21, RZ, PT ;  /* 0x000000ff1500720c */ /* 0x000fe20003f85270 */
[----:B------:R-:W1:Y:S01]  /*6d20*/  @P1 LDC R31, c[0x0][0x3e0] ;  /* 0x0000f800ff1f1b82 */ /* 0x000e620000000800 */
[----:B------:R-:W-:Y:S01]  /*6d30*/  LOP3.LUT P5, RZ, R109, 0x4, RZ, 0xc0, !PT ;  /* 0x000000046dff7812 */ /* 0x000fe200078ac0ff */
[----:B------:R-:W-:Y:S01]  /*6d40*/  @P0 HADD2.F32 R38, -RZ, R38.H0_H0 ;  /* 0x20000026ff260230 */ /* 0x000fe20000004100 */
[----:B------:R-:W5:Y:S04]  /*6d50*/  @P3 LDG.E.U16 R13, desc[UR8][R142.64+0x2] ;  /* 0x000002088e0d3981 */ /* 0x000f68000c1e1500 */
[----:B------:R-:W5:Y:S01]  /*6d60*/  @P3 LDG.E R29, desc[UR8][R128.64] ;  /* 0x00000008801d3981 */ /* 0x000f62000c1e1900 */
[----:B------:R-:W-:-:S04]  /*6d70*/  ISETP.NE.AND P3, PT, R60, RZ, PT ;  /* 0x000000ff3c00720c */ /* 0x000fc80003f65270 */
[----:B------:R-:W1:Y:S01]  /*6d80*/  @P4 LDC R39, c[0x0][0x3e0] ;  /* 0x0000f800ff274b82 */ /* 0x000e620000000800 */
[----:B------:R-:W-:Y:S01]  /*6d90*/  ISETP.NE.AND P4, PT, R7, RZ, PT ;  /* 0x000000ff0700720c */ /* 0x000fe20003f85270 */
[----:B------:R-:W5:Y:S01]  /*6da0*/  @P5 LDG.E.U16 R82, desc[UR8][R142.64+0x4] ;  /* 0x000004088e525981 */ /* 0x000f62000c1e1500 */
[----:B------:R-:W-:Y:S02]  /*6db0*/  P2R R7, PR, RZ, 0x2 ;  /* 0x00000002ff077803 */ /* 0x000fe40000000000 */
[C---:B------:R-:W-:Y:S01]  /*6dc0*/  LOP3.LUT P1, RZ, R108.reuse, 0x100, RZ, 0xc0, !PT ;  /* 0x000001006cff7812 */ /* 0x040fe2000782c0ff */
[----:B------:R-:W5:Y:S01]  /*6dd0*/  @P5 LDG.E R30, desc[UR8][R128.64] ;  /* 0x00000008801e5981 */ /* 0x000f62000c1e1900 */
[C---:B------:R-:W-:Y:S01]  /*6de0*/  LOP3.LUT P5, RZ, R108.reuse, 0x1000, RZ, 0xc0, !PT ;  /* 0x000010006cff7812 */ /* 0x040fe200078ac0ff */
[----:B------:R-:W-:Y:S02]  /*6df0*/  IMAD.U32 R6, RZ, RZ, UR30 ;  /* 0x0000001eff067e24 */ /* 0x000fe4000f8e00ff */
[----:B--2---:R-:W-:Y:S01]  /*6e00*/  @P0 FFMA R6, R63, R38, R32 ;  /* 0x000000263f060223 */ /* 0x004fe20000000020 */
[----:B------:R-:W-:Y:S01]  /*6e10*/  @P6 HADD2.F32 R15, -RZ, R15.H0_H0 ;  /* 0x2000000fff0f6230 */ /* 0x000fe20000004100 */
[----:B------:R-:W-:Y:S01]  /*6e20*/  P2R R32, PR, RZ, 0x20 ;  /* 0x00000020ff207803 */ /* 0x000fe20000000000 */
[----:B------:R-:W-:Y:S01]  /*6e30*/  IMAD.U32 R21, RZ, RZ, UR30 ;  /* 0x0000001eff157e24 */ /* 0x000fe2000f8e00ff */
[C---:B------:R-:W-:Y:S01]  /*6e40*/  LOP3.LUT P5, RZ, R108.reuse, 0x80, RZ, 0xc0, !PT ;  /* 0x000000806cff7812 */ /* 0x040fe200078ac0ff */
[----:B------:R-:W2:Y:S01]  /*6e50*/  @P3 LDC R23, c[0x0][0x3e0] ;  /* 0x0000f800ff173b82 */ /* 0x000ea20000000800 */
[----:B0-----:R-:W-:Y:S01]  /*6e60*/  @P6 FFMA R21, R17, R15, R8 ;  /* 0x0000000f11156223 */ /* 0x001fe20000000008 */
[----:B------:R-:W-:Y:S01]  /*6e70*/  P2R R67, PR, RZ, 0x40 ;  /* 0x00000040ff437803 */ /* 0x000fe20000000000 */
[----:B------:R-:W5:Y:S01]  /*6e80*/  @P4 LDG.E.U16 R84, desc[UR8][R142.64+0x2] ;  /* 0x000002088e544981 */ /* 0x000f62000c1e1500 */
[----:B------:R-:W-:-:S02]  /*6e90*/  LOP3.LUT P6, RZ, R108, 0x8, RZ, 0xc0, !PT ;  /* 0x000000086cff7812 */ /* 0x000fc400078cc0ff */
[----:B------:R-:W-:Y:S01]  /*6ea0*/  P2R R91, PR, RZ, 0x10 ;  /* 0x00000010ff5b7803 */ /* 0x000fe20000000000 */
[----:B------:R-:W5:Y:S01]  /*6eb0*/  @P4 LDG.E R52, desc[UR8][R96.64] ;  /* 0x0000000860344981 */ /* 0x000f62000c1e1900 */
[----:B------:R-:W0:Y:S01]  /*6ec0*/  @P1 LDC R8, c[0x0][0x3e0] ;  /* 0x0000f800ff081b82 */ /* 0x000e220000000800 */
[----:B------:R-:W-:Y:S02]  /*6ed0*/  ISETP.NE.AND P1, PT, R7, RZ, PT ;  /* 0x000000ff0700720c */ /* 0x000fe40003f25270 */
[C---:B------:R-:W-:Y:S01]  /*6ee0*/  LOP3.LUT P0, RZ, R109.reuse, 0x10, RZ, 0xc0, !PT ;  /* 0x000000106dff7812 */ /* 0x040fe2000780c0ff */
[----:B------:R-:W-:Y:S01]  /*6ef0*/  @P2 HADD2.F32 R61, -RZ, R61.H0_H0 ;  /* 0x2000003dff3d2230 */ /* 0x000fe20000004100 */
[----:B------:R-:W-:-:S03]  /*6f00*/  LOP3.LUT P4, RZ, R109, 0x8, RZ, 0xc0, !PT ;  /* 0x000000086dff7812 */ /* 0x000fc6000788c0ff */
[----:B------:R-:W0:Y:S01]  /*6f10*/  @P5 LDC R17, c[0x0][0x3e0] ;  /* 0x0000f800ff115b82 */ /* 0x000e220000000800 */
[----:B------:R-:W-:Y:S02]  /*6f20*/  @P6 HADD2.F32 R54, -RZ, R54.H0_H0 ;  /* 0x20000036ff366230 */ /* 0x000fe40000004100 */
[----:B------:R-:W-:Y:S02]  /*6f30*/  IMAD.U32 R20, RZ, RZ, UR30 ;  /* 0x0000001eff147e24 */ /* 0x000fe4000f8e00ff */
[----:B----4-:R-:W-:Y:S01]  /*6f40*/  @P2 FFMA R20, R61, R22, R16 ;  /* 0x000000163d142223 */ /* 0x010fe20000000010 */
[----:B------:R-:W-:Y:S02]  /*6f50*/  @P1 HADD2.F32 R46, -RZ, R46.H0_H0 ;  /* 0x2000002eff2e1230 */ /* 0x000fe40000004100 */
[----:B------:R-:W-:Y:S02]  /*6f60*/  IMAD.U32 R22, RZ, RZ, UR30 ;  /* 0x0000001eff167e24 */ /* 0x000fe4000f8e00ff */
[----:B-1----:R-:W-:Y:S01]  /*6f70*/  @P6 FFMA R22, R58, R54, R39 ;  /* 0x000000363a166223 */ /* 0x002fe20000000027 */
[----:B------:R-:W-:Y:S01]  /*6f80*/  IMAD.U32 R38, RZ, RZ, UR30 ;  /* 0x0000001eff267e24 */ /* 0x000fe2000f8e00ff */
[----:B------:R-:W-:Y:S01]  /*6f90*/  LOP3.LUT P6, RZ, R109, 0x100, RZ, 0xc0, !PT ;  /* 0x000001006dff7812 */ /* 0x000fe200078cc0ff */
[----:B------:R-:W-:-:S02]  /*6fa0*/  @P3 HADD2.F32 R47, -RZ, R47.H0_H0 ;  /* 0x2000002fff2f3230 */ /* 0x000fc40000004100 */
[----:B------:R-:W-:Y:S01]  /*6fb0*/  @P1 FFMA R38, R48, R46, R31 ;  /* 0x0000002e30261223 */ /* 0x000fe2000000001f */
[----:B------:R-:W4:Y:S01]  /*6fc0*/  @P0 LDG.E.U16 R15, desc[UR8][R142.64+0x4] ;  /* 0x000004088e0f0981 */ /* 0x000f22000c1e1500 */
[----:B------:R-:W-:-:S03]  /*6fd0*/  P2R R46, PR, RZ, 0x40 ;  /* 0x00000040ff2e7803 */ /* 0x000fc60000000000 */
[----:B------:R-:W4:Y:S01]  /*6fe0*/  @P0 LDG.E R31, desc[UR8][R96.64] ;  /* 0x00000008601f0981 */ /* 0x000f22000c1e1900 */
[----:B------:R-:W-:Y:S01]  /*6ff0*/  ISETP.NE.AND P0, PT, R10, RZ, PT ;  /* 0x000000ff0a00720c */ /* 0x000fe20003f05270 */
[----:B------:R-:W-:Y:S01]  /*7000*/  IMAD.U32 R7, RZ, RZ, UR30 ;  /* 0x0000001eff077e24 */ /* 0x000fe2000f8e00ff */
[----:B------:R-:W-:Y:S01]  /*7010*/  LOP3.LUT P6, RZ, R109, 0x80, RZ, 0xc0, !PT ;  /* 0x000000806dff7812 */ /* 0x000fe200078cc0ff */
[----:B------:R-:W4:Y:S01]  /*7020*/  @P4 LDG.E.U16 R73, desc[UR8][R142.64+0x4] ;  /* 0x000004088e494981 */ /* 0x000f22000c1e1500 */
[----:B--2---:R-:W-:-:S03]  /*7030*/  @P3 FFMA R7, R40, R47, R23 ;  /* 0x0000002f28073223 */ /* 0x004fc60000000017 */
[----:B------:R-:W2:Y:S01]  /*7040*/  @P4 LDG.E R74, desc[UR8][R106.64] ;  /* 0x000000086a4a4981 */ /* 0x000ea2000c1e1900 */
[C---:B------:R-:W-:Y:S01]  /*7050*/  LOP3.LUT P4, RZ, R108.reuse, 0x4000, RZ, 0xc0, !PT ;  /* 0x000040006cff7812 */ /* 0x040fe2000788c0ff */
[----:B------:R-:W-:Y:S01]  /*7060*/  @P5 HADD2.F32 R18, -RZ, R18.H0_H0 ;  /* 0x20000012ff125230 */ /* 0x000fe20000004100 */
[C---:B------:R-:W-:Y:S02]  /*7070*/  LOP3.LUT P3, RZ, R109.reuse, 0x400, RZ, 0xc0, !PT ;  /* 0x000004006dff7812 */ /* 0x040fe4000786c0ff */
[----:B------:R-:W-:Y:S01]  /*7080*/  P2R R16, PR, RZ, 0x10 ;  /* 0x00000010ff107803 */ /* 0x000fe20000000000 */
[----:B------:R-:W1:Y:S01]  /*7090*/  @P0 LDC R10, c[0x0][0x3e0] ;  /* 0x0000f800ff0a0b82 */ /* 0x000e620000000800 */
[----:B------:R-:W-:Y:S01]  /*70a0*/  LOP3.LUT P4, RZ, R108, 0x100, RZ, 0xc0, !PT ;  /* 0x000001006cff7812 */ /* 0x000fe2000788c0ff */
[----:B------:R-:W-:Y:S01]  /*70b0*/  IMAD.U32 R23, RZ, RZ, UR30 ;  /* 0x0000001eff177e24 */ /* 0x000fe2000f8e00ff */
[----:B------:R-:W-:Y:S01]  /*70c0*/  P2R R48, PR, RZ, 0x8 ;  /* 0x00000008ff307803 */ /* 0x000fe20000000000 */
[----:B0-----:R-:W-:Y:S01]  /*70d0*/  @P5 FFMA R23, R24, R18, R17 ;  /* 0x0000001218175223 */ /* 0x001fe20000000011 */
[----:B------:R-:W-:Y:S01]  /*70e0*/  LOP3.LUT P3, RZ, R109, 0x40, RZ, 0xc0, !PT ;  /* 0x000000406dff7812 */ /* 0x000fe2000786c0ff */
[----:B------:R-:W2:Y:S01]  /*70f0*/  @P6 LDG.E.U16 R47, desc[UR8][R142.64+0x6] ;  /* 0x000006088e2f6981 */ /* 0x000ea2000c1e1500 */
[----:B------:R-:W-:-:S02]  /*7100*/  ISETP.NE.AND P5, PT, R32, RZ, PT ;  /* 0x000000ff2000720c */ /* 0x000fc40003fa5270 */
[----:B------:R-:W-:Y:S01]  /*7110*/  P2R R66, PR, RZ, 0x4 ;  /* 0x00000004ff427803 */ /* 0x000fe20000000000 */
[----:B------:R-:W2:Y:S01]  /*7120*/  @P6 LDG.E R54, desc[UR8][R106.64] ;  /* 0x000000086a366981 */ /* 0x000ea2000c1e1900 */
[----:B------:R-:W-:-:S03]  /*7130*/  LOP3.LUT P2, RZ, R108, 0x400, RZ, 0xc0, !PT ;  /* 0x000004006cff7812 */ /* 0x000fc6000784c0ff */
[----:B------:R-:W-:Y:S01]  /*7140*/  @P4 HADD2.F32 R9, -RZ, R9.H0_H0 ;  /* 0x20000009ff094230 */ /* 0x000fe20000004100 */
[----:B------:R-:W-:Y:S01]  /*7150*/  ISETP.NE.AND P6, PT, R46, RZ, PT ;  /* 0x000000ff2e00720c */ /* 0x000fe20003fc5270 */
[----:B------:R-:W-:Y:S02]  /*7160*/  IMAD.U32 R39, RZ, RZ, UR30 ;  /* 0x0000001eff277e24 */ /* 0x000fe4000f8e00ff */
[----:B------:R-:W2:Y:S01]  /*7170*/  @P3 LDG.E.U16 R72, desc[UR8][R142.64+0x6] ;  /* 0x000006088e483981 */ /* 0x000ea2000c1e1500 */
[----:B------:R-:W-:Y:S01]  /*7180*/  @P4 FFMA R39, R55, R9, R8 ;  /* 0x0000000937274223 */ /* 0x000fe20000000008 */
[----:B------:R-:W0:Y:S02]  /*7190*/  @P5 LDC R17, c[0x0][0x3e0] ;  /* 0x0000f800ff115b82 */ /* 0x000e240000000800 */
[----:B------:R-:W2:Y:S01]  /*71a0*/  @P3 LDG.E R71, desc[UR8][R128.64] ;  /* 0x0000000880473981 */ /* 0x000ea2000c1e1900 */
[----:B------:R-:W-:Y:S02]  /*71b0*/  ISETP.NE.AND P3, PT, R48, RZ, PT ;  /* 0x000000ff3000720c */ /* 0x000fe40003f65270 */
[----:B------:R-:W-:-:S02]  /*71c0*/  P2R R48, PR, RZ, 0x20 ;  /* 0x00000020ff307803 */ /* 0x000fc40000000000 */
[----:B------:R-:W-:Y:S01]  /*71d0*/  LOP3.LUT P5, RZ, R108, 0x8000, RZ, 0xc0, !PT ;  /* 0x000080006cff7812 */ /* 0x000fe200078ac0ff */
[----:B------:R-:W0:Y:S01]  /*71e0*/  @P2 LDC R40, c[0x0][0x3e0] ;  /* 0x0000f800ff282b82 */ /* 0x000e220000000800 */
[----:B------:R-:W-:Y:S01]  /*71f0*/  ISETP.NE.AND P4, PT, R16, RZ, PT ;  /* 0x000000ff1000720c */ /* 0x000fe20003f85270 */
[----:B------:R-:W-:Y:S01]  /*7200*/  @P0 HADD2.F32 R49, -RZ, R49.H0_H0 ;  /* 0x20000031ff310230 */ /* 0x000fe20000004100 */
[----:B------:R-:W2:Y:S01]  /*7210*/  @P6 LDG.E.U16 R16, desc[UR8][R142.64+0x6] ;  /* 0x000006088e106981 */ /* 0x000ea2000c1e1500 */
[----:B------:R-:W-:Y:S01]  /*7220*/  IMAD.U32 R24, RZ, RZ, UR30 ;  /* 0x0000001eff187e24 */ /* 0x000fe2000f8e00ff */
[----:B------:R-:W-:Y:S02]  /*7230*/  LOP3.LUT P1, RZ, R109, 0x800, RZ, 0xc0, !PT ;  /* 0x000008006dff7812 */ /* 0x000fe4000782c0ff */
[----:B-1----:R-:W-:Y:S01]  /*7240*/  @P0 FFMA R24, R57, R49, R10 ;  /* 0x0000003139180223 */ /* 0x002fe2000000000a */
[----:B------:R-:W-:Y:S01]  /*7250*/  P2R R9, PR, RZ, 0x10 ;  /* 0x00000010ff097803 */ /* 0x000fe20000000000 */
[----:B------:R-:W2:Y:S03]  /*7260*/  @P6 LDG.E R55, desc[UR8][R96.64] ;  /* 0x0000000860376981 */ /* 0x000ea6000c1e1900 */
[----:B------:R-:W1:Y:S01]  /*7270*/  @P5 LDC R10, c[0x0][0x3e0] ;  /* 0x0000f800ff0a5b82 */ /* 0x000e620000000800 */
[----:B------:R-:W-:Y:S01]  /*7280*/  ISETP.NE.AND P5, PT, R48, RZ, PT ;  /* 0x000000ff3000720c */ /* 0x000fe20003fa5270 */
[----:B------:R-:W-:Y:S01]  /*7290*/  @P2 HADD2.F32 R56, -RZ, R56.H0_H0 ;  /* 0x20000038ff382230 */ /* 0x000fe20000004100 */
[----:B------:R-:W2:Y:S01]  /*72a0*/  @P3 LDG.E.U16 R70, desc[UR8][R142.64+0x8] ;  /* 0x000008088e463981 */ /* 0x000ea2000c1e1500 */
[----:B------:R-:W-:-:S03]  /*72b0*/  IMAD.U32 R8, RZ, RZ, UR30 ;  /* 0x0000001eff087e24 */ /* 0x000fc6000f8e00ff */
[----:B------:R-:W2:Y:S01]  /*72c0*/  @P1 LDG.E.U16 R68, desc[UR8][R142.64+0x8] ;  /* 0x000008088e441981 */ /* 0x000ea2000c1e1500 */
[----:B------:R-:W1:Y:S01]  /*72d0*/  @P4 LDC R18, c[0x0][0x3e0] ;  /* 0x0000f800ff124b82 */ /* 0x000e620000000800 */
[----:B------:R-:W-:Y:S02]  /*72e0*/  LOP3.LUT P4, RZ, R109, 0x1000, RZ, 0xc0, !PT ;  /* 0x000010006dff7812 */ /* 0x000fe4000788c0ff */
[----:B------:R-:W2:Y:S01]  /*72f0*/  @P3 LDG.E R32, desc[UR8][R128.64] ;  /* 0x0000000880203981 */ /* 0x000ea2000c1e1900 */
[----:B0-----:R-:W-:Y:S02]  /*7300*/  @P2 FFMA R8, R59, R56, R40 ;  /* 0x000000383b082223 */ /* 0x001fe40000000028 */
[----:B------:R-:W-:Y:S01]  /*7310*/  @P5 HADD2.F32 R41, -RZ, R41.H0_H0 ;  /* 0x20000029ff295230 */ /* 0x000fe20000004100 */
[----:B------:R-:W2:Y:S01]  /*7320*/  @P1 LDG.E R48, desc[UR8][R106.64] ;  /* 0x000000086a301981 */ /* 0x000ea2000c1e1900 */
[----:B------:R-:W-:-:S06]  /*7330*/  IMAD.U32 R40, RZ, RZ, UR30 ;  /* 0x0000001eff287e24 */ /* 0x000fcc000f8e00ff */
[----:B------:R-:W2:Y:S01]  /*7340*/  @P4 LDG.E.U16 R56, desc[UR8][R142.64+0x8] ;  /* 0x000008088e384981 */ /* 0x000ea2000c1e1500 */
[----:B------:R-:W-:Y:S01]  /*7350*/  @P5 FFMA R40, R50, R41, R17 ;  /* 0x0000002932285223 */ /* 0x000fe20000000011 */
[----:B------:R-:W-:Y:S02]  /*7360*/  P2R R46, PR, RZ, 0x8 ;  /* 0x00000008ff2e7803 */ /* 0x000fe40000000000 */
[----:B------:R-:W2:Y:S01]  /*7370*/  @P4 LDG.E R17, desc[UR8][R96.64] ;  /* 0x0000000860114981 */ /* 0x000ea2000c1e1900 */
[C---:B------:R-:W-:Y:S02]  /*7380*/  LOP3.LUT P3, RZ, R109.reuse, 0x4000, RZ, 0xc0, !PT ;  /* 0x000040006dff7812 */ /* 0x040fe4000786c0ff */
[----:B------:R-:W-:Y:S02]  /*7390*/  LOP3.LUT P6, RZ, R109, 0x8000, RZ, 0xc0, !PT ;  /* 0x000080006dff7812 */ /* 0x000fe400078cc0ff */
[----:B------:R-:W-:Y:S02]  /*73a0*/  ISETP.NE.AND P4, PT, R9, RZ, PT ;  /* 0x000000ff0900720c */ /* 0x000fe40003f85270 */
[----:B------:R-:W-:-:S02]  /*73b0*/  LOP3.LUT P2, RZ, R109, 0x10000, RZ, 0xc0, !PT ;  /* 0x000100006dff7812 */ /* 0x000fc4000784c0ff */
[----:B------:R-:W-:-:S05]  /*73c0*/  LOP3.LUT P0, RZ, R109, 0x40000, RZ, 0xc0, !PT ;  /* 0x000400006dff7812 */ /* 0x000fca000780c0ff */
[----:B------:R-:W2:Y:S04]  /*73d0*/  @P3 LDG.E.U16 R64, desc[UR8][R142.64+0xa] ;  /* 0x00000a088e403981 */ /* 0x000ea8000c1e1500 */
[----:B------:R-:W2:Y:S04]  /*73e0*/  @P6 LDG.E.U16 R57, desc[UR8][R142.64+0xa] ;  /* 0x00000a088e396981 */ /* 0x000ea8000c1e1500 */
[----:B------:R-:W2:Y:S04]  /*73f0*/  @P3 LDG.E R59, desc[UR8][R128.64] ;  /* 0x00000008803b3981 */ /* 0x000ea8000c1e1900 */
[----:B------:R-:W2:Y:S01]  /*7400*/  @P6 LDG.E R49, desc[UR8][R106.64] ;  /* 0x000000086a316981 */ /* 0x000ea2000c1e1900 */
[----:B------:R-:W-:-:S03]  /*7410*/  @P4 HADD2.F32 R34, -RZ, R34.H0_H0 ;  /* 0x20000022ff224230 */ /* 0x000fc60000004100 */
[----:B------:R-:W2:Y:S01]  /*7420*/  @P2 LDG.E.U16 R58, desc[UR8][R142.64+0xa] ;  /* 0x00000a088e3a2981 */ /* 0x000ea2000c1e1500 */
[----:B------:R-:W-:Y:S02]  /*7430*/  IMAD.U32 R9, RZ, RZ, UR30 ;  /* 0x0000001eff097e24 */ /* 0x000fe4000f8e00ff */
[----:B-1----:R-:W-:Y:S02]  /*7440*/  @P4 FFMA R9, R25, R34, R18 ;  /* 0x0000002219094223 */ /* 0x002fe40000000012 */
[----:B------:R-:W2:Y:S04]  /*7450*/  @P2 LDG.E R18, desc[UR8][R96.64] ;  /* 0x0000000860122981 */ /* 0x000ea8000c1e1900 */
[----:B------:R-:W2:Y:S01]  /*7460*/  @P0 LDG.E.U16 R60, desc[UR8][R142.64+0xc] ;  /* 0x00000c088e3c0981 */ /* 0x000ea2000c1e1500 */
[----:B------:R-:W-:-:S02]  /*7470*/  P2R R75, PR, RZ, 0x2 ;  /* 0x00000002ff4b7803 */ /* 0x000fc40000000000 */
[C---:B------:R-:W-:Y:S01]  /*7480*/  LOP3.LUT P1, RZ, R108.reuse, 0x8000, RZ, 0xc0, !PT ;  /* 0x000080006cff7812 */ /* 0x040fe2000782c0ff */
[----:B------:R-:W2:Y:S01]  /*7490*/  @P0 LDG.E R34, desc[UR8][R128.64] ;  /* 0x0000000880220981 */ /* 0x000ea2000c1e1900 */
[C---:B------:R-:W-:Y:S02]  /*74a0*/  LOP3.LUT P3, RZ, R108.reuse, 0x80000, RZ, 0xc0, !PT ;  /* 0x000800006cff7812 */ /* 0x040fe4000786c0ff */
[----:B------:R-:W-:Y:S02]  /*74b0*/  LOP3.LUT P5, RZ, R109, 0x80000, RZ, 0xc0, !PT ;  /* 0x000800006dff7812 */ /* 0x000fe400078ac0ff */
[----:B------:R-:W-:Y:S02]  /*74c0*/  P2R R98, PR, RZ, 0x8 ;  /* 0x00000008ff627803 */ /* 0x000fe40000000000 */
[----:B------:R-:W-:Y:S01]  /*74d0*/  LOP3.LUT P3, RZ, R108, 0x10000, RZ, 0xc0, !PT ;  /* 0x000100006cff7812 */ /* 0x000fe2000786c0ff */
[----:B------:R-:W-:-:S04]  /*74e0*/  IMAD.U32 R25, RZ, RZ, UR30 ;  /* 0x0000001eff197e24 */ /* 0x000fc8000f8e00ff */
[----:B------:R-:W-:-:S04]  /*74f0*/  @P1 HADD2.F32 R19, -RZ, R19.H0_H0 ;  /* 0x20000013ff131230 */ /* 0x000fc80000004100 */
[----:B------:R-:W2:Y:S01]  /*7500*/  @P5 LDG.E.U16 R61, desc[UR8][R142.64+0xc] ;  /* 0x00000c088e3d5981 */ /* 0x000ea2000c1e1500 */
[----:B------:R-:W-:-:S03]  /*7510*/  @P1 FFMA R25, R33, R19, R10 ;  /* 0x0000001321191223 */ /* 0x000fc6000000000a */
[----:B------:R-:W0:Y:S01]  /*7520*/  @P3 LDC R10, c[0x0][0x3e0] ;  /* 0x0000f800ff0a3b82 */ /* 0x000e220000000800 */
[----:B------:R-:W2:Y:S01]  /*7530*/  @P5 LDG.E R62, desc[UR8][R106.64] ;  /* 0x000000086a3e5981 */ /* 0x000ea2000c1e1900 */
[----:B------:R-:W-:Y:S02]  /*7540*/  P2R R65, PR, RZ, 0x4 ;  /* 0x00000004ff417803 */ /* 0x000fe40000000000 */
[----:B------:R-:W-:Y:S02]  /*7550*/  P2R R33, PR, RZ, 0x1 ;  /* 0x00000001ff217803 */ /* 0x000fe40000000000 */
[----:B------:R-:W-:Y:S02]  /*7560*/  LOP3.LUT P2, RZ, R109, 0x100000, RZ, 0xc0, !PT ;  /* 0x001000006dff7812 */ /* 0x000fe4000784c0ff */
[----:B------:R-:W-:Y:S01]  /*7570*/  LOP3.LUT P0, RZ, R108, 0x40000, RZ, 0xc0, !PT ;  /* 0x000400006cff7812 */ /* 0x000fe2000780c0ff */
[----:B------:R-:W-:Y:S02]  /*7580*/  @P3 HADD2.F32 R95, -RZ, R95.H0_H0 ;  /* 0x2000005fff5f3230 */ /* 0x000fe40000004100 */
[----:B------:R-:W-:-:S08]  /*7590*/  IMAD.U32 R41, RZ, RZ, UR30 ;  /* 0x0000001eff297e24 */ /* 0x000fd0000f8e00ff */
[----:B------:R-:W2:Y:S04]  /*75a0*/  @P2 LDG.E.U16 R50, desc[UR8][R142.64+0xc] ;  /* 0x00000c088e322981 */ /* 0x000ea8000c1e1500 */
[----:B------:R-:W2:Y:S01]  /*75b0*/  @P2 LDG.E R19, desc[UR8][R96.64] ;  /* 0x0000000860132981 */ /* 0x000ea2000c1e1900 */
[----:B0-----:R-:W-:Y:S01]  /*75c0*/  @P3 FFMA R41, R119, R95, R10 ;  /* 0x0000005f77293223 */ /* 0x001fe2000000000a */
[----:B------:R-:W-:Y:S02]  /*75d0*/  ISETP.NE.AND P3, PT, R98, RZ, PT ;  /* 0x000000ff6200720c */ /* 0x000fe40003f65270 */
[----:B------:R-:W0:Y:S01]  /*75e0*/  @P0 LDC R98, c[0x0][0x3e0] ;  /* 0x0000f800ff620b82 */ /* 0x000e220000000800 */
[----:B------:R-:W-:Y:S02]  /*75f0*/  P2R R63, PR, RZ, 0x20 ;  /* 0x00000020ff3f7803 */ /* 0x000fe40000000000 */
[----:B------:R-:W-:Y:S01]  /*7600*/  LOP3.LUT P5, RZ, R108, 0x100000, RZ, 0xc0, !PT ;  /* 0x001000006cff7812 */ /* 0x000fe200078ac0ff */
[----:B------:R-:W-:-:S02]  /*7610*/  @P0 HADD2.F32 R26, -RZ, R26.H0_H0 ;  /* 0x2000001aff1a0230 */ /* 0x000fc40000004100 */
[----:B------:R-:W-:-:S05]  /*7620*/  IMAD.U32 R10, RZ, RZ, UR30 ;  /* 0x0000001eff0a7e24 */ /* 0x000fca000f8e00ff */
[----:B------:R-:W1:Y:S01]  /*7630*/  @P3 LDC R102, c[0x0][0x3e0] ;  /* 0x0000f800ff663b82 */ /* 0x000e620000000800 */
[----:B------:R-:W-:Y:S01]  /*7640*/  LOP3.LUT P4, RZ, R108, 0x400000, RZ, 0xc0, !PT ;  /* 0x004000006cff7812 */ /* 0x000fe2000788c0ff */
[----:B0-----:R-:W-:-:S06]  /*7650*/  @P0 FFMA R10, R11, R26, R98 ;  /* 0x0000001a0b0a0223 */ /* 0x001fcc0000000062 */
[----:B------:R-:W0:Y:S01]  /*7660*/  @P5 LDC R11, c[0x0][0x3e0] ;  /* 0x0000f800ff0b5b82 */ /* 0x000e220000000800 */
[----:B------:R-:W-:Y:S01]  /*7670*/  LOP3.LUT P1, RZ, R108, 0x800000, RZ, 0xc0, !PT ;  /* 0x008000006cff7812 */ /* 0x000fe2000782c0ff */
[----:B------:R-:W-:Y:S02]  /*7680*/  @P3 HADD2.F32 R103, -RZ, R103.H0_H0 ;  /* 0x20000067ff673230 */ /* 0x000fe40000004100 */
[----:B------:R-:W-:-:S04]  /*7690*/  IMAD.U32 R26, RZ, RZ, UR30 ;  /* 0x0000001eff1a7e24 */ /* 0x000fc8000f8e00ff */
[----:B------:R-:W3:Y:S01]  /*76a0*/  @P4 LDC R98, c[0x0][0x3e0] ;  /* 0x0000f800ff624b82 */ /* 0x000ee20000000800 */
[----:B-1----:R-:W-:Y:S01]  /*76b0*/  @P3 FFMA R26, R105, R103, R102 ;  /* 0x00000067691a3223 */ /* 0x002fe20000000066 */
[----:B------:R-:W-:Y:S02]  /*76c0*/  @P5 HADD2.F32 R102, -RZ, R42.H0_H0 ;  /* 0x2000002aff665230 */ /* 0x000fe40000004100 */
[----:B------:R-:W-:Y:S01]  /*76d0*/  IMAD.U32 R42, RZ, RZ, UR30 ;  /* 0x0000001eff2a7e24 */ /* 0x000fe2000f8e00ff */
[----:B------:R-:W-:Y:S02]  /*76e0*/  P2R R69, PR, RZ, 0x40 ;  /* 0x00000040ff457803 */ /* 0x000fe40000000000 */
[----:B0-----:R-:W-:Y:S02]  /*76f0*/  @P5 FFMA R42, R100, R102, R11 ;  /* 0x00000066642a5223 */ /* 0x001fe4000000000b */
[----:B------:R-:W0:Y:S01]  /*7700*/  @P1 LDC R100, c[0x0][0x3e0] ;  /* 0x0000f800ff641b82 */ /* 0x000e220000000800 */
[C---:B------:R-:W-:Y:S01]  /*7710*/  LOP3.LUT P6, RZ, R108.reuse, 0x1000000, RZ, 0xc0, !PT ;  /* 0x010000006cff7812 */ /* 0x040fe200078cc0ff */
[----:B------:R-:W-:Y:S01]  /*7720*/  @P4 HADD2.F32 R101, -RZ, R101.H0_H0 ;  /* 0x20000065ff654230 */ /* 0x000fe20000004100 */
[----:B------:R-:W-:Y:S01]  /*7730*/  LOP3.LUT P2, RZ, R108, 0x4000000, RZ, 0xc0, !PT ;  /* 0x040000006cff7812 */ /* 0x000fe2000784c0ff */
[----:B------:R-:W-:-:S03]  /*7740*/  IMAD.U32 R11, RZ, RZ, UR30 ;  /* 0x0000001eff0b7e24 */ /* 0x000fc6000f8e00ff */
[----:B---3--:R-:W-:Y:S01]  /*7750*/  @P4 FFMA R11, R99, R101, R98 ;  /* 0x00000065630b4223 */ /* 0x008fe20000000062 */
[----:B------:R-:W-:Y:S02]  /*7760*/  @P1 HADD2.F32 R99, -RZ, R27.H0_H0 ;  /* 0x2000001bff631230 */ /* 0x000fe40000004100 */
[----:B------:R-:W-:-:S04]  /*7770*/  IMAD.U32 R27, RZ, RZ, UR30 ;  /* 0x0000001eff1b7e24 */ /* 0x000fc8000f8e00ff */
[----:B------:R-:W1:Y:S01]  /*7780*/  @P6 LDC R98, c[0x0][0x3e0] ;  /* 0x0000f800ff626b82 */ /* 0x000e620000000800 */
[----:B------:R-:W-:Y:S02]  /*7790*/  LOP3.LUT P4, RZ, R109, 0x400000, RZ, 0xc0, !PT ;  /* 0x004000006dff7812 */ /* 0x000fe4000788c0ff */
[----:B------:R-:W-:Y:S01]  /*77a0*/  LOP3.LUT P0, RZ, R108, 0x40000000, RZ, 0xc0, !PT ;  /* 0x400000006cff7812 */ /* 0x000fe2000780c0ff */
[----:B0-----:R-:W-:-:S04]  /*77b0*/  @P1 FFMA R27, R89, R99, R100 ;  /* 0x00000063591b1223 */ /* 0x001fc80000000064 */
[----:B------:R-:W0:Y:S01]  /*77c0*/  @P2 LDC R99, c[0x0][0x3e0] ;  /* 0x0000f800ff632b82 */ /* 0x000e220000000800 */
[----:B------:R-:W-:-:S05]  /*77d0*/  P2R R95, PR, RZ, 0x1 ;  /* 0x00000001ff5f7803 */ /* 0x000fca0000000000 */
[----:B------:R-:W3:Y:S01]  /*77e0*/  @P4 LDG.E.U16 R118, desc[UR8][R142.64+0xe] ;  /* 0x00000e088e764981 */ /* 0x000ee2000c1e1500 */
[C---:B------:R-:W-:Y:S02]  /*77f0*/  LOP3.LUT P0, RZ, R108.reuse, 0x8000000, RZ, 0xc0, !PT ;  /* 0x080000006cff7812 */ /* 0x040fe4000780c0ff */
[----:B------:R-:W-:Y:S01]  /*7800*/  LOP3.LUT P1, RZ, R109, 0x8, RZ, 0xc0, !PT ;  /* 0x000000086dff7812 */ /* 0x000fe2000782c0ff */
[----:B------:R-:W-:Y:S01]  /*7810*/  @P6 HADD2.F32 R100, -RZ, R43.H0_H0 ;  /* 0x2000002bff646230 */ /* 0x000fe20000004100 */
[----:B------:R-:W3:Y:S02]  /*7820*/  @P4 LDG.E R105, desc[UR8][R128.64] ;  /* 0x0000000880694981 */ /* 0x000ee4000c1e1900 */
[----:B------:R-:W-:Y:S02]  /*7830*/  P2R R89, PR, RZ, 0x2 ;  /* 0x00000002ff597803 */ /* 0x000fe40000000000 */
[----:B------:R-:W-:Y:S02]  /*7840*/  LOP3.LUT P1, RZ, R108, 0x10000000, RZ, 0xc0, !PT ;  /* 0x100000006cff7812 */ /* 0x000fe4000782c0ff */
[----:B------:R-:W-:Y:S01]  /*7850*/  ISETP.NE.AND P4, PT, R91, RZ, PT ;  /* 0x000000ff5b00720c */ /* 0x000fe20003f85270 */
[----:B------:R-:W-:-:S02]  /*7860*/  @P2 HADD2.F32 R91, -RZ, R12.H0_H0 ;  /* 0x2000000cff5b2230 */ /* 0x000fc40000004100 */
[----:B------:R-:W-:Y:S02]  /*7870*/  IMAD.U32 R43, RZ, RZ, UR30 ;  /* 0x0000001eff2b7e24 */ /* 0x000fe4000f8e00ff */
[----:B-1----:R-:W-:Y:S01]  /*7880*/  @P6 FFMA R43, R93, R100, R98 ;  /* 0x000000645d2b6223 */ /* 0x002fe20000000062 */
[----:B------:R-:W-:Y:S01]  /*7890*/  IMAD.U32 R12, RZ, RZ, UR30 ;  /* 0x0000001eff0c7e24 */ /* 0x000fe2000f8e00ff */
[----:B------:R-:W1:Y:S01]  /*78a0*/  @P0 LDC R93, c[0x0][0x3e0] ;  /* 0x0000f800ff5d0b82 */ /* 0x000e620000000800 */
[----:B------:R-:W-:Y:S01]  /*78b0*/  ISETP.NE.AND P0, PT, R95, RZ, PT ;  /* 0x000000ff5f00720c */ /* 0x000fe20003f05270 */
[----:B0-----:R-:W-:Y:S01]  /*78c0*/  @P2 FFMA R12, R80, R91, R99 ;  /* 0x0000005b500c2223 */ /* 0x001fe20000000063 */
[----:B------:R-:W-:-:S05]  /*78d0*/  LOP3.LUT P2, RZ, R109, 0x10, RZ, 0xc0, !PT ;  /* 0x000000106dff7812 */ /* 0x000fca000784c0ff */
[----:B------:R-:W0:Y:S01]  /*78e0*/  @P1 LDC R102, c[0x0][0x3e0] ;  /* 0x0000f800ff661b82 */ /* 0x000e220000000800 */
[----:B------:R-:W-:Y:S02]  /*78f0*/  P2R R80, PR, RZ, 0x4 ;  /* 0x00000004ff507803 */ /* 0x000fe40000000000 */
[C---:B------:R-:W-:Y:S02]  /*7900*/  LOP3.LUT P2, RZ, R108.reuse, 0x8000000, RZ, 0xc0, !PT ;  /* 0x080000006cff7812 */ /* 0x040fe4000784c0ff */
[----:B------:R-:W-:Y:S02]  /*7910*/  LOP3.LUT P3, RZ, R108, 0x80000000, RZ, 0xc0, !PT ;  /* 0x800000006cff7812 */ /* 0x000fe4000786c0ff */
[C---:B------:R-:W-:Y:S01]  /*7920*/  LOP3.LUT P5, RZ, R109.reuse, 0x4, RZ, 0xc0, !PT ;  /* 0x000000046dff7812 */ /* 0x040fe200078ac0ff */
[----:B------:R-:W4:Y:S01]  /*7930*/  @P0 LDC R100, c[0x0][0x3e0] ;  /* 0x0000f800ff640b82 */ /* 0x000f220000000800 */
[----:B------:R-:W-:-:S07]  /*7940*/  LOP3.LUT P6, RZ, R109, 0x800000, RZ, 0xc0, !PT ;  /* 0x008000006dff7812 */ /* 0x000fce00078cc0ff */
[----:B------:R-:W-:Y:S02]  /*7950*/  @P2 HADD2.F32 R91, -RZ, R28.H0_H0 ;  /* 0x2000001cff5b2230 */ /* 0x000fe40000004100 */
[----:B------:R-:W2:Y:S01]  /*7960*/  @P3 LDC R98, c[0x0][0x3e0] ;  /* 0x0000f800ff623b82 */ /* 0x000ea20000000800 */
[----:B------:R-:W-:Y:S02]  /*7970*/  IMAD.U32 R28, RZ, RZ, UR30 ;  /* 0x0000001eff1c7e24 */ /* 0x000fe4000f8e00ff */
[----:B-1----:R-:W-:Y:S01]  /*7980*/  @P2 FFMA R28, R44, R91, R93 ;  /* 0x0000005b2c1c2223 */ /* 0x002fe2000000005d */
[----:B------:R-:W-:Y:S01]  /*7990*/  @P1 HADD2.F32 R91, -RZ, R35.H0_H0 ;  /* 0x20000023ff5b1230 */ /* 0x000fe20000004100 */
[----:B------:R-:W-:-:S03]  /*79a0*/  LOP3.LUT P2, RZ, R109, 0x1000000, RZ, 0xc0, !PT ;  /* 0x010000006dff7812 */ /* 0x000fc6000784c0ff */
[----:B------:R-:W1:Y:S01]  /*79b0*/  @P5 LDC R95, c[0x0][0x3e0] ;  /* 0x0000f800ff5f5b82 */ /* 0x000e620000000800 */
[----:B------:R-:W-:Y:S02]  /*79c0*/  IMAD.U32 R44, RZ, RZ, UR30 ;  /* 0x0000001eff2c7e24 */ /* 0x000fe4000f8e00ff */
[----:B0-----:R-:W-:Y:S01]  /*79d0*/  @P1 FFMA R44, R51, R91, R102 ;  /* 0x0000005b332c1223 */ /* 0x001fe20000000066 */
[----:B------:R-:W-:-:S04]  /*79e0*/  ISETP.NE.AND P1, PT, R89, RZ, PT ;  /* 0x000000ff5900720c */ /* 0x000fc80003f25270 */
[----:B------:R-:W0:Y:S01]  /*79f0*/  @P4 LDC R93, c[0x0][0x3e0] ;  /* 0x0000f800ff5d4b82 */ /* 0x000e220000000800 */
[----:B-----5:R-:W-:Y:S01]  /*7a00*/  @P0 HADD2.F32 R89, -RZ, R13.H0_H0 ;  /* 0x2000000dff590230 */ /* 0x020fe20000004100 */
[----:B------:R-:W5:Y:S01]  /*7a10*/  @P6 LDG.E.U16 R35, desc[UR8][R142.64+0xe] ;  /* 0x00000e088e236981 */ /* 0x000f62000c1e1500 */
[----:B------:R-:W-:-:S03]  /*7a20*/  IMAD.U32 R13, RZ, RZ, UR30 ;  /* 0x0000001eff0d7e24 */ /* 0x000fc6000f8e00ff */
[----:B----4-:R-:W-:Y:S01]  /*7a30*/  @P0 FFMA R13, R29, R89, R100 ;  /* 0x000000591d0d0223 */ /* 0x010fe20000000064 */
[----:B------:R-:W-:Y:S01]  /*7a40*/  LOP3.LUT P0, RZ, R109, 0x1000, RZ, 0xc0, !PT ;  /* 0x000010006dff7812 */ /* 0x000fe2000780c0ff */
[----:B------:R4:W4:Y:S01]  /*7a50*/  @P6 LDG.E R51, desc[UR8][R106.64] ;  /* 0x000000086a336981 */ /* 0x000922000c1e1900 */
[----:B------:R-:W-:Y:S01]  /*7a60*/  @P3 HADD2.F32 R14, -RZ, R14.H0_H0 ;  /* 0x2000000eff0e3230 */ /* 0x000fe20000004100 */
[----:B------:R-:W0:Y:S02]  /*7a70*/  @P1 LDC R91, c[0x0][0x3e0] ;  /* 0x0000f800ff5b1b82 */ /* 0x000e240000000800 */
[----:B------:R-:W4:Y:S01]  /*7a80*/  @P2 LDG.E.U16 R129, desc[UR8][R142.64+0xe] ;  /* 0x00000e088e812981 */ /* 0x000f22000c1e1500 */
[----:B------:R-:W-:-:S03]  /*7a90*/  P2R R89, PR, RZ, 0x1 ;  /* 0x00000001ff597803 */ /* 0x000fc60000000000 */
[----:B------:R-:W4:Y:S01]  /*7aa0*/  @P2 LDG.E R139, desc[UR8][R96.64] ;  /* 0x00000008608b2981 */ /* 0x000f22000c1e1900 */
[----:B------:R-:W-:Y:S01]  /*7ab0*/  ISETP.NE.AND P2, PT, R80, RZ, PT ;  /* 0x000000ff5000720c */ /* 0x000fe20003f45270 */
[----:B------:R-:W-:Y:S01]  /*7ac0*/  IMAD.U32 R29, RZ, RZ, UR30 ;  /* 0x0000001eff1d7e24 */ /* 0x000fe2000f8e00ff */
[----:B------:R-:W-:Y:S01]  /*7ad0*/  LOP3.LUT P0, RZ, R109, 0x80, RZ, 0xc0, !PT ;  /* 0x000000806dff7812 */ /* 0x000fe2000780c0ff */
[----:B--2---:R-:W-:Y:S01]  /*7ae0*/  @P3 FFMA R29, R45, R14, R98 ;  /* 0x0000000e2d1d3223 */ /* 0x004fe20000000062 */
[----:B------:R-:W-:Y:S02]  /*7af0*/  @P5 HADD2.F32 R98, -RZ, R82.H0_H0 ;  /* 0x20000052ff625230 */ /* 0x000fe40000004100 */
[----:B------:R-:W-:Y:S02]  /*7b00*/  @P4 HADD2.F32 R84, -RZ, R84.H0_H0 ;  /* 0x20000054ff544230 */ /* 0x000fe40000004100 */
[----:B------:R-:W-:Y:S02]  /*7b10*/  IMAD.U32 R14, RZ, RZ, UR30 ;  /* 0x0000001eff0e7e24 */ /* 0x000fe4000f8e00ff */
[----:B-1----:R-:W-:Y:S01]  /*7b20*/  @P5 FFMA R14, R30, R98, R95 ;  /* 0x000000621e0e5223 */ /* 0x002fe2000000005f */
[----:B------:R-:W-:-:S02]  /*7b30*/  IMAD.U32 R45, RZ, RZ, UR30 ;  /* 0x0000001eff2d7e24 */ /* 0x000fc4000f8e00ff */
[----:B0-----:R-:W-:Y:S01]  /*7b40*/  @P4 FFMA R45, R52, R84, R93 ;  /* 0x00000054342d4223 */ /* 0x001fe2000000005d */
[----:B------:R-:W-:Y:S01]  /*7b50*/  LOP3.LUT P5, RZ, R109, 0x4000, RZ, 0xc0, !PT ;  /* 0x000040006dff7812 */ /* 0x000fe200078ac0ff */
[----:B------:R-:W0:Y:S01]  /*7b60*/  @P2 LDC R82, c[0x0][0x3e0] ;  /* 0x0000f800ff522b82 */ /* 0x000e220000000800 */
[----:B------:R-:W-:Y:S02]  /*7b70*/  ISETP.NE.AND P4, PT, R53, RZ, PT ;  /* 0x000000ff3500720c */ /* 0x000fe40003f85270 */
[----:B------:R-:W-:Y:S02]  /*7b80*/  P2R R84, PR, RZ, 0x20 ;  /* 0x00000020ff547803 */ /* 0x000fe40000000000 */
[----:B------:R-:W-:-:S03]  /*7b90*/  LOP3.LUT P5, RZ, R109, 0x40, RZ, 0xc0, !PT ;  /* 0x000000406dff7812 */ /* 0x000fc600078ac0ff */
[----:B------:R-:W1:Y:S01]  /*7ba0*/  @P0 LDC R93, c[0x0][0x3e0] ;  /* 0x0000f800ff5d0b82 */ /* 0x000e620000000800 */
[----:B------:R-:W-:Y:S02]  /*7bb0*/  LOP3.LUT P3, RZ, R108, 0x2, RZ, 0xc0, !PT ;  /* 0x000000026cff7812 */ /* 0x000fe4000786c0ff */
[----:B------:R-:W-:-:S03]  /*7bc0*/  LOP3.LUT P6, RZ, R109, 0x100, RZ, 0xc0, !PT ;  /* 0x000001006dff7812 */ /* 0x000fc600078cc0ff */
[----:B------:R-:W2:Y:S01]  /*7bd0*/  @P4 LDG.E.U16 R128, desc[UR8][R142.64+-0x10] ;  /* 0xfffff0088e804981 */ /* 0x000ea2000c1e1500 */
[----:B------:R-:W-:-:S03]  /*7be0*/  @P1 HADD2.F32 R73, -RZ, R73.H0_H0 ;  /* 0x20000049ff491230 */ /* 0x000fc60000004100 */
[----:B------:R-:W1:Y:S01]  /*7bf0*/  @P5 LDC R80, c[0x0][0x3e0] ;  /* 0x0000f800ff505b82 */ /* 0x000e620000000800 */
[----:B------:R-:W2:Y:S01]  /*7c00*/  @P4 LDG.E R119, desc[UR8][R140.64] ;  /* 0x000000088c774981 */ /* 0x000ea2000c1e1900 */
[----:B------:R-:W-:-:S03]  /*7c10*/  @P2 HADD2.F32 R15, -RZ, R15.H0_H0 ;  /* 0x2000000fff0f2230 */ /* 0x000fc60000004100 */
[----:B------:R-:W2:Y:S01]  /*7c20*/  @P3 LDG.E.U16 R53, desc[UR8][R142.64+-0xe] ;  /* 0xfffff2088e353981 */ /* 0x000ea2000c1e1500 */
[----:B------:R-:W-:Y:S02]  /*7c30*/  IMAD.U32 R30, RZ, RZ, UR30 ;  /* 0x0000001eff1e7e24 */ /* 0x000fe4000f8e00ff */
[----:B------:R-:W-:Y:S01]  /*7c40*/  @P1 FFMA R30, R74, R73, R91 ;  /* 0x000000494a1e1223 */ /* 0x000fe2000000005b */
[----:B------:R-:W-:Y:S01]  /*7c50*/  @P0 HADD2.F32 R47, -RZ, R47.H0_H0 ;  /* 0x2000002fff2f0230 */ /* 0x000fe20000004100 */
[----:B------:R-:W2:Y:S01]  /*7c60*/  @P3 LDG.E R106, desc[UR8][R140.64] ;  /* 0x000000088c6a3981 */ /* 0x000ea2000c1e1900 */
[----:B------:R-:W-:Y:S01]  /*7c70*/  ISETP.NE.AND P3, PT, R46, RZ, PT ;  /* 0x000000ff2e00720c */ /* 0x000fe20003f65270 */
[----:B------:R-:W1:Y:S01]  /*7c80*/  @P6 LDC R74, c[0x0][0x3e0] ;  /* 0x0000f800ff4a6b82 */ /* 0x000e620000000800 */
[----:B------:R-:W-:Y:S02]  /*7c90*/  IMAD.U32 R46, RZ, RZ, UR30 ;  /* 0x0000001eff2e7e24 */ /* 0x000fe4000f8e00ff */
[----:B0-----:R-:W-:Y:S01]  /*7ca0*/  @P2 FFMA R46, R31, R15, R82 ;  /* 0x0000000f1f2e2223 */ /* 0x001fe20000000052 */
[----:B------:R-:W-:Y:S01]  /*7cb0*/  ISETP.NE.AND P1, PT, R75, RZ, PT ;  /* 0x000000ff4b00720c */ /* 0x000fe20003f25270 */
[----:B------:R-:W-:-:S02]  /*7cc0*/  IMAD.U32 R31, RZ, RZ, UR30 ;  /* 0x0000001eff1f7e24 */ /* 0x000fc4000f8e00ff */
[----:B-1----:R-:W-:Y:S01]  /*7cd0*/  @P0 FFMA R31, R54, R47, R93 ;  /* 0x0000002f361f0223 */ /* 0x002fe2000000005d */
[----:B------:R-:W-:Y:S01]  /*7ce0*/  ISETP.NE.AND P0, PT, R89, RZ, PT ;  /* 0x000000ff5900720c */ /* 0x000fe20003f05270 */
[----:B------:R-:W-:Y:S01]  /*7cf0*/  @P5 HADD2.F32 R72, -RZ, R72.H0_H0 ;  /* 0x20000048ff485230 */ /* 0x000fe20000004100 */
[----:B------:R-:W-:Y:S02]  /*7d00*/  P2R R52, PR, RZ, 0x10 ;  /* 0x00000010ff347803 */ /* 0x000fe40000000000 */
[C---:B------:R-:W-:Y:S01]  /*7d10*/  LOP3.LUT P4, RZ, R108.reuse, 0x20, RZ, 0xc0, !PT ;  /* 0x000000206cff7812 */ /* 0x040fe2000788c0ff */
[----:B------:R-:W0:Y:S01]  /*7d20*/  @P3 LDC R73, c[0x0][0x3e0] ;  /* 0x0000f800ff493b82 */ /* 0x000e220000000800 */
[----:B------:R-:W-:Y:S02]  /*7d30*/  IMAD.U32 R15, RZ, RZ, UR30 ;  /* 0x0000001eff0f7e24 */ /* 0x000fe4000f8e00ff */
[----:B------:R-:W-:Y:S01]  /*7d40*/  @P5 FFMA R15, R71, R72, R80 ;  /* 0x00000048470f5223 */ /* 0x000fe20000000050 */
[----:B------:R-:W-:Y:S01]  /*7d50*/  @P6 HADD2.F32 R71, -RZ, R16.H0_H0 ;  /* 0x20000010ff476230 */ /* 0x000fe20000004100 */
[----:B------:R-:W-:-:S03]  /*7d60*/  LOP3.LUT P2, RZ, R108, 0x200, RZ, 0xc0, !PT ;  /* 0x000002006cff7812 */ /* 0x000fc6000784c0ff */
[----:B------:R-:W1:Y:S01]  /*7d70*/  @P1 LDC R75, c[0x0][0x3e0] ;  /* 0x0000f800ff4b1b82 */ /* 0x000e620000000800 */
[----:B------:R-:W-:-:S03]  /*7d80*/  IMAD.U32 R47, RZ, RZ, UR30 ;  /* 0x0000001eff2f7e24 */ /* 0x000fc6000f8e00ff */
[----:B------:R-:W2:Y:S04]  /*7d90*/  @P4 LDG.E.U16 R54, desc[UR8][R142.64+-0xc] ;  /* 0xfffff4088e364981 */ /* 0x000ea8000c1e1500 */
[----:B------:R-:W2:Y:S01]  /*7da0*/  @P4 LDG.E R103, desc[UR8][R140.64] ;  /* 0x000000088c674981 */ /* 0x000ea2000c1e1900 */
[----:B------:R-:W1:Y:S01]  /*7db0*/  @P0 LDC R72, c[0x0][0x3e0] ;  /* 0x0000f800ff480b82 */ /* 0x000e620000000800 */
[----:B------:R-:W-:Y:S01]  /*7dc0*/  @P6 FFMA R47, R55, R71, R74 ;  /* 0x00000047372f6223 */ /* 0x000fe2000000004a */
[----:B------:R-:W-:Y:S01]  /*7dd0*/  ISETP.NE.AND P5, PT, R84, RZ, PT ;  /* 0x000000ff5400720c */ /* 0x000fe20003fa5270 */
[----:B------:R-:W-:Y:S01]  /*7de0*/  @P3 HADD2.F32 R80, -RZ, R70.H0_H0 ;  /* 0x20000046ff503230 */ /* 0x000fe20000004100 */
[----:B------:R-:W-:Y:S01]  /*7df0*/  ISETP.NE.AND P6, PT, R69, RZ, PT ;  /* 0x000000ff4500720c */ /* 0x000fe20003fc5270 */
[----:B------:R-:W2:Y:S01]  /*7e00*/  @P2 LDG.E.U16 R55, desc[UR8][R142.64+-0xa] ;  /* 0xfffff6088e372981 */ /* 0x000ea2000c1e1500 */
[----:B------:R-:W-:Y:S01]  /*7e10*/  LOP3.LUT P4, RZ, R109, 0x100000, RZ, 0xc0, !PT ;  /* 0x001000006dff7812 */ /* 0x000fe2000788c0ff */
[----:B------:R-:W-:-:S02]  /*7e20*/  @P1 HADD2.F32 R68, -RZ, R68.H0_H0 ;  /* 0x20000044ff441230 */ /* 0x000fc40000004100 */
[----:B------:R-:W2:Y:S01]  /*7e30*/  @P2 LDG.E R101, desc[UR8][R140.64] ;  /* 0x000000088c652981 */ /* 0x000ea2000c1e1900 */
[----:B------:R-:W-:Y:S01]  /*7e40*/  P2R R70, PR, RZ, 0x10 ;  /* 0x00000010ff467803 */ /* 0x000fe20000000000 */
[----:B------:R-:W-:Y:S01]  /*7e50*/  IMAD.U32 R16, RZ, RZ, UR30 ;  /* 0x0000001eff107e24 */ /* 0x000fe2000f8e00ff */
[----:B------:R-:W-:Y:S01]  /*7e60*/  LOP3.LUT P4, RZ, R108, 0x2000, RZ, 0xc0, !PT ;  /* 0x000020006cff7812 */ /* 0x000fe2000788c0ff */
[----:B0-----:R-:W-:Y:S01]  /*7e70*/  @P3 FFMA R16, R32, R80, R73 ;  /* 0x0000005020103223 */ /* 0x001fe20000000049 */
[----:B------:R-:W-:Y:S01]  /*7e80*/  ISETP.NE.AND P2, PT, R65, RZ, PT ;  /* 0x000000ff4100720c */ /* 0x000fe20003f45270 */
[----:B------:R-:W-:Y:S01]  /*7e90*/  @P0 HADD2.F32 R65, -RZ, R56.H0_H0 ;  /* 0x20000038ff410230 */ /* 0x000fe20000004100 */
[----:B------:R-:W0:Y:S01]  /*7ea0*/  @P5 LDC R80, c[0x0][0x3e0] ;  /* 0x0000f800ff505b82 */ /* 0x000e220000000800 */
[----:B------:R-:W-:Y:S02]  /*7eb0*/  IMAD.U32 R32, RZ, RZ, UR30 ;  /* 0x0000001eff207e24 */ /* 0x000fe4000f8e00ff */
[----:B-1----:R-:W-:Y:S01]  /*7ec0*/  @P1 FFMA R32, R48, R68, R75 ;  /* 0x0000004430201223 */ /* 0x002fe2000000004b */
[----:B------:R-:W-:-:S04]  /*7ed0*/  IMAD.U32 R48, RZ, RZ, UR30 ;  /* 0x0000001eff307e24 */ /* 0x000fc8000f8e00ff */
[----:B------:R-:W1:Y:S01]  /*7ee0*/  @P6 LDC R74, c[0x0][0x3e0] ;  /* 0x0000f800ff4a6b82 */ /* 0x000e620000000800 */
[----:B------:R-:W-:Y:S01]  /*7ef0*/  @P0 FFMA R48, R17, R65, R72 ;  /* 0x0000004111300223 */ /* 0x000fe20000000048 */
[----:B------:R-:W-:Y:S01]  /*7f00*/  ISETP.NE.AND P0, PT, R33, RZ, PT ;  /* 0x000000ff2100720c */ /* 0x000fe20003f05270 */
[----:B------:R-:W2:Y:S04]  /*7f10*/  @P4 LDG.E.U16 R56, desc[UR8][R142.64+-0x8] ;  /* 0xfffff8088e384981 */ /* 0x000ea8000c1e1500 */
[----:B------:R-:W2:Y:S01]  /*7f20*/  @P4 LDG.E R99, desc[UR8][R140.64] ;  /* 0x000000088c634981 */ /* 0x000ea2000c1e1900 */
[----:B------:R-:W3:Y:S01]  /*7f30*/  @P2 LDC R69, c[0x0][0x3e0] ;  /* 0x0000f800ff452b82 */ /* 0x000ee20000000800 */
[----:B------:R-:W-:Y:S01]  /*7f40*/  ISETP.NE.AND P4, PT, R70, RZ, PT ;  /* 0x000000ff4600720c */ /* 0x000fe20003f85270 */
[----:B------:R-:W-:Y:S01]  /*7f50*/  @P5 HADD2.F32 R64, -RZ, R64.H0_H0 ;  /* 0x20000040ff405230 */ /* 0x000fe20000004100 */
[----:B------:R-:W-:Y:S01]  /*7f60*/  LOP3.LUT P3, RZ, R108, 0x20000, RZ, 0xc0, !PT ;  /* 0x000200006cff7812 */ /* 0x000fe2000786c0ff */
[----:B------:R-:W-:-:S04]  /*7f70*/  @P6 HADD2.F32 R68, -RZ, R57.H0_H0 ;  /* 0x20000039ff446230 */ /* 0x000fc80000004100 */
[----:B------:R-:W3:Y:S01]  /*7f80*/  @P0 LDC R65, c[0x0][0x3e0] ;  /* 0x0000f800ff410b82 */ /* 0x000ee20000000800 */
[----:B------:R-:W-:Y:S02]  /*7f90*/  IMAD.U32 R17, RZ, RZ, UR30 ;  /* 0x0000001eff117e24 */ /* 0x000fe4000f8e00ff */
[----:B0-----:R-:W-:Y:S01]  /*7fa0*/  @P5 FFMA R17, R59, R64, R80 ;  /* 0x000000403b115223 */ /* 0x001fe20000000050 */
[----:B------:R-:W-:Y:S01]  /*7fb0*/  IMAD.U32 R33, RZ, RZ, UR30 ;  /* 0x0000001eff217e24 */ /* 0x000fe2000f8e00ff */
[----:B------:R-:W-:Y:S01]  /*7fc0*/  ISETP.NE.AND P5, PT, R63, RZ, PT ;  /* 0x000000ff3f00720c */ /* 0x000fe20003fa5270 */
[----:B-1----:R-:W-:Y:S02]  /*7fd0*/  @P6 FFMA R33, R49, R68, R74 ;  /* 0x0000004431216223 */ /* 0x002fe4000000004a */
[----:B------:R-:W0:Y:S01]  /*7fe0*/  @P4 LDC R64, c[0x0][0x3e0] ;  /* 0x0000f800ff404b82 */ /* 0x000e220000000800 */
[----:B------:R-:W-:Y:S01]  /*7ff0*/  P2R R68, PR, RZ, 0x10 ;  /* 0x00000010ff447803 */ /* 0x000fe20000000000 */
[----:B------:R-:W2:Y:S01]  /*8000*/  @P3 LDG.E.U16 R57, desc[UR8][R142.64+-0x6] ;  /* 0xfffffa088e393981 */ /* 0x000ea2000c1e1500 */
[----:B------:R-:W-:Y:S01]  /*8010*/  LOP3.LUT P4, RZ, R109, 0x2, RZ, 0xc0, !PT ;  /* 0x000000026dff7812 */ /* 0x000fe2000788c0ff */
[----:B------:R-:W-:Y:S01]  /*8020*/  @P2 HADD2.F32 R59, -RZ, R58.H0_H0 ;  /* 0x2000003aff3b2230 */ /* 0x000fe20000004100 */
[----:B------:R-:W-:Y:S01]  /*8030*/  LOP3.LUT P1, RZ, R108, 0x200000, RZ, 0xc0, !PT ;  /* 0x002000006cff7812 */ /* 0x000fe2000782c0ff */
[----:B------:R-:W2:Y:S01]  /*8040*/  @P3 LDG.E R97, desc[UR8][R140.64] ;  /* 0x000000088c613981 */ /* 0x000ea2000c1e1900 */
[----:B------:R-:W-:-:S03]  /*8050*/  P2R R70, PR, RZ, 0x10 ;  /* 0x00000010ff467803 */ /* 0x000fc60000000000 */
[----:B------:R-:W1:Y:S01]  /*8060*/  @P5 LDC R63, c[0x0][0x3e0] ;  /* 0x0000f800ff3f5b82 */ /* 0x000e620000000800 */
[----:B------:R-:W-:Y:S01]  /*8070*/  LOP3.LUT P4, RZ, R108, 0x2000000, RZ, 0xc0, !PT ;  /* 0x020000006cff7812 */ /* 0x000fe2000788c0ff */
[----:B------:R-:W-:Y:S02]  /*8080*/  IMAD.U32 R49, RZ, RZ, UR30 ;  /* 0x0000001eff317e24 */ /* 0x000fe4000f8e00ff */
[----:B---3--:R-:W-:Y:S01]  /*8090*/  @P2 FFMA R49, R18, R59, R69 ;  /* 0x0000003b12312223 */ /* 0x008fe20000000045 */
[----:B------:R-:W-:Y:S01]  /*80a0*/  @P0 HADD2.F32 R69, -RZ, R60.H0_H0 ;  /* 0x2000003cff450230 */ /* 0x000fe20000004100 */
[C---:B------:R-:W-:Y:S01]  /*80b0*/  LOP3.LUT P2, RZ, R109.reuse, 0x200, RZ, 0xc0, !PT ;  /* 0x000002006dff7812 */ /* 0x040fe2000784c0ff */
[----:B------:R-:W-:Y:S01]  /*80c0*/  IMAD.U32 R18, RZ, RZ, UR30 ;  /* 0x0000001eff127e24 */ /* 0x000fe2000f8e00ff */
[----:B------:R-:W-:Y:S02]  /*80d0*/  LOP3.LUT P6, RZ, R109, 0x20, RZ, 0xc0, !PT ;  /* 0x000000206dff7812 */ /* 0x000fe400078cc0ff */
[----:B------:R-:W-:Y:S01]  /*80e0*/  @P0 FFMA R18, R34, R69, R65 ;  /* 0x0000004522120223 */ /* 0x000fe20000000041 */
[----:B------:R-:W-:Y:S01]  /*80f0*/  P2R R69, PR, RZ, 0x4 ;  /* 0x00000004ff457803 */ /* 0x000fe20000000000 */
[----:B------:R-:W3:Y:S01]  /*8100*/  @P1 LDG.E.U16 R58, desc[UR8][R142.64+-0x4] ;  /* 0xfffffc088e3a1981 */ /* 0x000ee2000c1e1500 */
[----:B------:R-:W-:-:S02]  /*8110*/  P2R R65, PR, RZ, 0x40 ;  /* 0x00000040ff417803 */ /* 0x000fc40000000000 */
[----:B------:R-:W-:Y:S01]  /*8120*/  LOP3.LUT P2, RZ, R109, 0x80000, RZ, 0xc0, !PT ;  /* 0x000800006dff7812 */ /* 0x000fe2000784c0ff */
[----:B------:R-:W3:Y:S01]  /*8130*/  @P4 LDG.E.U16 R60, desc[UR8][R142.64+-0x2] ;  /* 0xfffffe088e3c4981 */ /* 0x000ee2000c1e1500 */
[----:B------:R-:W-:-:S03]  /*8140*/  LOP3.LUT P6, RZ, R108, 0x20000000, RZ, 0xc0, !PT ;  /* 0x200000006cff7812 */ /* 0x000fc600078cc0ff */
[----:B------:R-:W3:Y:S01]  /*8150*/  @P4 LDG.E R93, desc[UR8][R140.64] ;  /* 0x000000088c5d4981 */ /* 0x000ee2000c1e1900 */
[----:B------:R-:W-:-:S03]  /*8160*/  ISETP.NE.AND P4, PT, R70, RZ, PT ;  /* 0x000000ff4600720c */ /* 0x000fc60003f85270 */
[----:B------:R-:W3:Y:S04]  /*8170*/  @P1 LDG.E R59, desc[UR8][R140.64] ;  /* 0x000000088c3b1981 */ /* 0x000ee8000c1e1900 */
[----:B------:R-:W-:Y:S02]  /*8180*/  @P2 HADD2.F32 R70, -RZ, R61.H0_H0 ;  /* 0x2000003dff462230 */ /* 0x000fe40000004100 */
[----:B------:R-:W3:Y:S01]  /*8190*/  @P6 LDG.E.U16 R91, desc[UR8][R142.64] ;  /* 0x000000088e5b6981 */ /* 0x000ee2000c1e1500 */
[----:B------:R-:W-:-:S03]  /*81a0*/  IMAD.U32 R34, RZ, RZ, UR30 ;  /* 0x0000001eff227e24 */ /* 0x000fc6000f8e00ff */
[----:B------:R-:W3:Y:S01]  /*81b0*/  @P4 LDG.E.U16 R61, desc[UR8][R142.64+0x2] ;  /* 0x000002088e3d4981 */ /* 0x000ee2000c1e1500 */
[----:B-1----:R-:W-:-:S03]  /*81c0*/  @P2 FFMA R34, R62, R70, R63 ;  /* 0x000000463e222223 */ /* 0x002fc6000000003f */
[----:B------:R-:W3:Y:S04]  /*81d0*/  @P6 LDG.E R82, desc[UR8][R140.64] ;  /* 0x000000088c526981 */ /* 0x000ee8000c1e1900 */
[----:B------:R-:W3:Y:S01]  /*81e0*/  @P4 LDG.E R62, desc[UR8][R140.64] ;  /* 0x000000088c3e4981 */ /* 0x000ee2000c1e1900 */
[----:B------:R-:W-:Y:S02]  /*81f0*/  ISETP.NE.AND P4, PT, R68, RZ, PT ;  /* 0x000000ff4400720c */ /* 0x000fe40003f85270 */
[----:B------:R-:W-:Y:S02]  /*8200*/  ISETP.NE.AND P2, PT, R69, RZ, PT ;  /* 0x000000ff4500720c */ /* 0x000fe40003f45270 */
[----:B------:R-:W-:Y:S02]  /*8210*/  ISETP.NE.AND P6, PT, R65, RZ, PT ;  /* 0x000000ff4100720c */ /* 0x000fe40003fc5270 */
[----:B------:R-:W-:-:S02]  /*8220*/  LOP3.LUT P5, RZ, R109, 0x2000, RZ, 0xc0, !PT ;  /* 0x000020006dff7812 */ /* 0x000fc400078ac0ff */
[C---:B------:R-:W-:Y:S02]  /*8230*/  LOP3.LUT P1, RZ, R109.reuse, 0x20000, RZ, 0xc0, !PT ;  /* 0x000200006dff7812 */ /* 0x040fe4000782c0ff */
[C---:B------:R-:W-:Y:S02]  /*8240*/  LOP3.LUT P3, RZ, R109.reuse, 0x200000, RZ, 0xc0, !PT ;  /* 0x002000006dff7812 */ /* 0x040fe4000786c0ff */
[----:B------:R-:W-:Y:S01]  /*8250*/  LOP3.LUT P0, RZ, R109, 0x2000000, RZ, 0xc0, !PT ;  /* 0x020000006dff7812 */ /* 0x000fe2000780c0ff */
[----:B------:R-:W-:Y:S02]  /*8260*/  @P4 HADD2.F32 R63, -RZ, R50.H0_H0 ;  /* 0x20000032ff3f4230 */ /* 0x000fe40000004100 */
[----:B------:R-:W-:Y:S02]  /*8270*/  IMAD.U32 R50, RZ, RZ, UR30 ;  /* 0x0000001eff327e24 */ /* 0x000fe4000f8e00ff */
[----:B------:R-:W3:Y:S01]  /*8280*/  @P6 LDG.E.U16 R80, desc[UR8][R142.64+0x4] ;  /* 0x000004088e506981 */ /* 0x000ee2000c1e1500 */
[----:B0-----:R-:W-:-:S03]  /*8290*/  @P4 FFMA R50, R19, R63, R64 ;  /* 0x0000003f13324223 */ /* 0x001fc60000000040 */
[----:B------:R-:W3:Y:S04]  /*82a0*/  @P2 LDG.E.U16 R63, desc[UR8][R142.64+0x6] ;  /* 0x000006088e3f2981 */ /* 0x000ee8000c1e1500 */
[----:B------:R-:W3:Y:S04]  /*82b0*/  @P5 LDG.E.U16 R74, desc[UR8][R142.64+0x8] ;  /* 0x000008088e4a5981 */ /* 0x000ee8000c1e1500 */
[----:B------:R-:W3:Y:S04]  /*82c0*/  @P1 LDG.E.U16 R72, desc[UR8][R142.64+0xa] ;  /* 0x00000a088e481981 */ /* 0x000ee8000c1e1500 */
[----:B------:R-:W3:Y:S04]  /*82d0*/  @P3 LDG.E.U16 R70, desc[UR8][R142.64+0xc] ;  /* 0x00000c088e463981 */ /* 0x000ee8000c1e1500 */
[----:B------:R-:W3:Y:S04]  /*82e0*/  @P0 LDG.E.U16 R68, desc[UR8][R142.64+0xe] ;  /* 0x00000e088e440981 */ /* 0x000ee8000c1e1500 */
[----:B------:R-:W3:Y:S04]  /*82f0*/  @P2 LDG.E R64, desc[UR8][R140.64] ;  /* 0x000000088c402981 */ /* 0x000ee8000c1e1900 */
[----:B------:R-:W3:Y:S04]  /*8300*/  @P6 LDG.E R65, desc[UR8][R140.64] ;  /* 0x000000088c416981 */ /* 0x000ee8000c1e1900 */
[----:B------:R-:W3:Y:S04]  /*8310*/  @P5 LDG.E R75, desc[UR8][R140.64] ;  /* 0x000000088c4b5981 */ /* 0x000ee8000c1e1900 */
[----:B------:R-:W3:Y:S04]  /*8320*/  @P1 LDG.E R73, desc[UR8][R140.64] ;  /* 0x000000088c491981 */ /* 0x000ee8000c1e1900 */
[----:B------:R-:W3:Y:S04]  /*8330*/  @P3 LDG.E R71, desc[UR8][R140.64] ;  /* 0x000000088c473981 */ /* 0x000ee8000c1e1900 */
[----:B------:R-:W3:Y:S01]  /*8340*/  @P0 LDG.E R69, desc[UR8][R140.64] ;  /* 0x000000088c450981 */ /* 0x000ee2000c1e1900 */
[----:B------:R-:W-:-:S02]  /*8350*/  P2R R95, PR, RZ, 0x40 ;  /* 0x00000040ff5f7803 */ /* 0x000fc40000000000 */
[----:B------:R-:W-:Y:S02]  /*8360*/  LOP3.LUT P6, RZ, R109, 0x400000, RZ, 0xc0, !PT ;  /* 0x004000006dff7812 */ /* 0x000fe400078cc0ff */
[----:B------:R-:W-:-:S11]  /*8370*/  ISETP.NE.AND P4, PT, R52, RZ, PT ;  /* 0x000000ff3400720c */ /* 0x000fd60003f85270 */
[----:B------:R-:W0:Y:S01]  /*8380*/  @P6 LDC R52, c[0x0][0x3e0] ;  /* 0x0000f800ff346b82 */ /* 0x000e220000000800 */
[----:B------:R-:W-:Y:S02]  /*8390*/  P2R R84, PR, RZ, 0x20 ;  /* 0x00000020ff547803 */ /* 0x000fe40000000000 */
[----:B------:R-:W-:Y:S01]  /*83a0*/  LOP3.LUT P5, RZ, R109, 0x800000, RZ, 0xc0, !PT ;  /* 0x008000006dff7812 */ /* 0x000fe200078ac0ff */
[----:B------:R-:W-:Y:S02]  /*83b0*/  @P6 HADD2.F32 R118, -RZ, R118.H0_H0 ;  /* 0x20000076ff766230 */ /* 0x000fe40000004100 */
[----:B------:R-:W-:Y:S01]  /*83c0*/  IMAD.U32 R19, RZ, RZ, UR30 ;  /* 0x0000001eff137e24 */ /* 0x000fe2000f8e00ff */
[----:B------:R-:W-:Y:S02]  /*83d0*/  P2R R100, PR, RZ, 0x1 ;  /* 0x00000001ff647803 */ /* 0x000fe40000000000 */
[----:B------:R-:W-:-:S04]  /*83e0*/  LOP3.LUT P0, RZ, R108, 0x2000, RZ, 0xc0, !PT ;  /* 0x000020006cff7812 */ /* 0x000fc8000780c0ff */
[----:B------:R-:W-:Y:S02]  /*83f0*/  P2R R104, PR, RZ, 0x1 ;  /* 0x00000001ff687803 */ /* 0x000fe40000000000 */
[----:B------:R-:W-:Y:S01]  /*8400*/  LOP3.LUT P0, RZ, R108, 0x20, RZ, 0xc0, !PT ;  /* 0x000000206cff7812 */ /* 0x000fe2000780c0ff */
[----:B0-----:R-:W-:Y:S02]  /*8410*/  @P6 FFMA R19, R105, R118, R52 ;  /* 0x0000007669136223 */ /* 0x001fe40000000034 */
[----:B------:R-:W0:Y:S01]  /*8420*/  @P5 LDC R52, c[0x0][0x3e0] ;  /* 0x0000f800ff345b82 */ /* 0x000e220000000800 */
[----:B------:R-:W-:Y:S02]  /*8430*/  P2R R138, PR, RZ, 0x1 ;  /* 0x00000001ff8a7803 */ /* 0x000fe40000000000 */
[----:B------:R-:W-:Y:S02]  /*8440*/  LOP3.LUT P0, RZ, R109, 0x1000000, RZ, 0xc0, !PT ;  /* 0x010000006dff7812 */ /* 0x000fe4000780c0ff */
[----:B------:R-:W-:-:S02]  /*8450*/  P2R R98, PR, RZ, 0x8 ;  /* 0x00000008ff627803 */ /* 0x000fc40000000000 */
[C---:B------:R-:W-:Y:S01]  /*8460*/  LOP3.LUT P3, RZ, R108.reuse, 0x20000, RZ, 0xc0, !PT ;  /* 0x000200006cff7812 */ /* 0x040fe2000786c0ff */
[----:B------:R-:W1:Y:S03]  /*8470*/  @P4 LDC R118, c[0x0][0x3e0] ;  /* 0x0000f800ff764b82 */ /* 0x000e660000000800 */
[----:B------:R-:W-:Y:S02]  /*8480*/  P2R R102, PR, RZ, 0x8 ;  /* 0x00000008ff667803 */ /* 0x000fe40000000000 */
[----:B------:R-:W-:Y:S01]  /*8490*/  LOP3.LUT P3, RZ, R108, 0x200, RZ, 0xc0, !PT ;  /* 0x000002006cff7812 */ /* 0x000fe2000786c0ff */
[----:B-----5:R-:W-:Y:S02]  /*84a0*/  @P5 HADD2.F32 R105, -RZ, R35.H0_H0 ;  /* 0x20000023ff695230 */ /* 0x020fe40000004100 */
[----:B------:R-:W-:Y:S01]  /*84b0*/  IMAD.U32 R35, RZ, RZ, UR30 ;  /* 0x0000001eff237e24 */ /* 0x000fe2000f8e00ff */
[----:B----4-:R-:W-:-:S02]  /*84c0*/  P2R R107, PR, RZ, 0x8 ;  /* 0x00000008ff6b7803 */ /* 0x010fc40000000000 */
[----:B------:R-:W-:Y:S01]  /*84d0*/  LOP3.LUT P3, RZ, R108, 0x2, RZ, 0xc0, !PT ;  /* 0x000000026cff7812 */ /* 0x000fe2000786c0ff */
[----:B0-----:R-:W-:Y:S02]  /*84e0*/  @P5 FFMA R35, R51, R105, R52 ;  /* 0x0000006933235223 */ /* 0x001fe40000000034 */
[----:B------:R-:W0:Y:S01]  /*84f0*/  @P0 LDC R52, c[0x0][0x3e0] ;  /* 0x0000f800ff340b82 */ /* 0x000e220000000800 */
[----:B------:R-:W-:-:S09]  /*8500*/  @P0 HADD2.F32 R129, -RZ, R129.H0_H0 ;  /* 0x20000081ff810230 */ /* 0x000fd20000004100 */
[----:B------:R-:W4:Y:S01]  /*8510*/  @P3 LDC R105, c[0x0][0x3e0] ;  /* 0x0000f800ff693b82 */ /* 0x000f220000000800 */
[----:B------:R-:W-:Y:S02]  /*8520*/  IMAD.U32 R51, RZ, RZ, UR30 ;  /* 0x0000001eff337e24 */ /* 0x000fe4000f8e00ff */
[----:B0-----:R-:W-:Y:S01]  /*8530*/  @P0 FFMA R51, R139, R129, R52 ;  /* 0x000000818b330223 */ /* 0x001fe20000000034 */
[----:B------:R-:W-:Y:S01]  /*8540*/  ISETP.NE.AND P0, PT, R138, RZ, PT ;  /* 0x000000ff8a00720c */ /* 0x000fe20003f05270 */
[----:B--2---:R-:W-:Y:S02]  /*8550*/  @P4 HADD2.F32 R129, -RZ, R128.H0_H0 ;  /* 0x20000080ff814230 */ /* 0x004fe40000004100 */
[----:B------:R-:W-:-:S03]  /*8560*/  IMAD.U32 R52, RZ, RZ, UR30 ;  /* 0x0000001eff347e24 */ /* 0x000fc6000f8e00ff */
[----:B-1----:R-:W-:Y:S01]  /*8570*/  @P4 FFMA R52, R129, R119, R118 ;  /* 0x0000007781344223 */ /* 0x002fe20000000076 */
[----:B------:R-:W-:Y:S02]  /*8580*/  @P3 HADD2.F32 R118, -RZ, R53.H0_H0 ;  /* 0x20000035ff763230 */ /* 0x000fe40000004100 */
[----:B------:R-:W-:-:S03]  /*8590*/  IMAD.U32 R53, RZ, RZ, UR30 ;  /* 0x0000001eff357e24 */ /* 0x000fc6000f8e00ff */
[----:B----4-:R-:W-:Y:S01]  /*85a0*/  @P3 FFMA R53, R106, R118, R105 ;  /* 0x000000766a353223 */ /* 0x010fe20000000069 */
[----:B------:R-:W-:Y:S01]  /*85b0*/  ISETP.NE.AND P3, PT, R107, RZ, PT ;  /* 0x000000ff6b00720c */ /* 0x000fe20003f65270 */
[----:B------:R-:W0:-:S12]  /*85c0*/  @P0 LDC R118, c[0x0][0x3e0] ;  /* 0x0000f800ff760b82 */ /* 0x000e180000000800 */
[----:B------:R-:W1:Y:S01]  /*85d0*/  @P3 LDC R106, c[0x0][0x3e0] ;  /* 0x0000f800ff6a3b82 */ /* 0x000e620000000800 */
[----:B------:R-:W-:Y:S02]  /*85e0*/  @P0 HADD2.F32 R105, -RZ, R54.H0_H0 ;  /* 0x20000036ff690230 */ /* 0x000fe40000004100 */
[----:B------:R-:W-:-:S03]  /*85f0*/  IMAD.U32 R54, RZ, RZ, UR30 ;  /* 0x0000001eff367e24 */ /* 0x000fc6000f8e00ff */
[----:B0-----:R-:W-:Y:S01]  /*8600*/  @P0 FFMA R54, R103, R105, R118 ;  /* 0x0000006967360223 */ /* 0x001fe20000000076 */
[----:B------:R-:W-:Y:S01]  /*8610*/  ISETP.NE.AND P0, PT, R104, RZ, PT ;  /* 0x000000ff6800720c */ /* 0x000fe20003f05270 */
[----:B------:R-:W-:Y:S02]  /*8620*/  @P3 HADD2.F32 R103, -RZ, R55.H0_H0 ;  /* 0x20000037ff673230 */ /* 0x000fe40000004100 */
[----:B------:R-:W-:-:S03]  /*8630*/  IMAD.U32 R55, RZ, RZ, UR30 ;  /* 0x0000001eff377e24 */ /* 0x000fc6000f8e00ff */
[----:B-1----:R-:W-:Y:S01]  /*8640*/  @P3 FFMA R55, R101, R103, R106 ;  /* 0x0000006765373223 */ /* 0x002fe2000000006a */
[----:B------:R-:W-:-:S06]  /*8650*/  ISETP.NE.AND P3, PT, R102, RZ, PT ;  /* 0x000000ff6600720c */ /* 0x000fcc0003f65270 */
[----:B------:R-:W0:Y:S01]  /*8660*/  @P0 LDC R104, c[0x0][0x3e0] ;  /* 0x0000f800ff680b82 */ /* 0x000e220000000800 */
[----:B------:R-:W-:Y:S02]  /*8670*/  P2R R96, PR, RZ, 0x4 ;  /* 0x00000004ff607803 */ /* 0x000fe40000000000 */
[C---:B------:R-:W-:Y:S02]  /*8680*/  LOP3.LUT P2, RZ, R108.reuse, 0x200000, RZ, 0xc0, !PT ;  /* 0x002000006cff7812 */ /* 0x040fe4000784c0ff */
[----:B------:R-:W-:-:S03]  /*8690*/  LOP3.LUT P6, RZ, R108, 0x2000000, RZ, 0xc0, !PT ;  /* 0x020000006cff7812 */ /* 0x000fc600078cc0ff */
[----:B------:R-:W1:Y:S01]  /*86a0*/  @P3 LDC R106, c[0x0][0x3e0] ;  /* 0x0000f800ff6a3b82 */ /* 0x000e620000000800 */
[----:B------:R-:W-:Y:S01]  /*86b0*/  P2R R89, PR, RZ, 0x2 ;  /* 0x00000002ff597803 */ /* 0x000fe20000000000 */
[----:B------:R-:W-:Y:S01]  /*86c0*/  @P0 HADD2.F32 R101, -RZ, R56.H0_H0 ;  /* 0x20000038ff650230 */ /* 0x000fe20000004100 */
[----:B------:R-:W-:Y:S02]  /*86d0*/  LOP3.LUT P1, RZ, R108, 0x20000000, RZ, 0xc0, !PT ;  /* 0x200000006cff7812 */ /* 0x000fe4000782c0ff */
[----:B------:R-:W-:Y:S01]  /*86e0*/  LOP3.LUT P5, RZ, R109, 0x2, RZ, 0xc0, !PT ;  /* 0x000000026dff7812 */ /* 0x000fe200078ac0ff */
[----:B------:R-:W-:Y:S02]  /*86f0*/  IMAD.U32 R56, RZ, RZ, UR30 ;  /* 0x0000001eff387e24 */ /* 0x000fe4000f8e00ff */
[----:B------:R-:W2:Y:S01]  /*8700*/  @P2 LDC R102, c[0x0][0x3e0] ;  /* 0x0000f800ff662b82 */ /* 0x000ea20000000800 */
[----:B0-----:R-:W-:Y:S01]  /*8710*/  @P0 FFMA R56, R99, R101, R104 ;  /* 0x0000006563380223 */ /* 0x001fe20000000068 */
[----:B------:R-:W-:-:S06]  /*8720*/  ISETP.NE.AND P0, PT, R100, RZ, PT ;  /* 0x000000ff6400720c */ /* 0x000fcc0003f05270 */
[----:B------:R-:W0:Y:S01]  /*8730*/  @P6 LDC R100, c[0x0][0x3e0] ;  /* 0x0000f800ff646b82 */ /* 0x000e220000000800 */
[----:B------:R-:W-:Y:S02]  /*8740*/  @P3 HADD2.F32 R99, -RZ, R57.H0_H0 ;  /* 0x20000039ff633230 */ /* 0x000fe40000004100 */
[----:B------:R-:W-:-:S03]  /*8750*/  IMAD.U32 R57, RZ, RZ, UR30 ;  /* 0x0000001eff397e24 */ /* 0x000fc6000f8e00ff */
[----:B-1----:R-:W-:Y:S02]  /*8760*/  @P3 FFMA R57, R97, R99, R106 ;  /* 0x0000006361393223 */ /* 0x002fe4000000006a */
[----:B------:R-:W1:Y:S08]  /*8770*/  @P1 LDC R97, c[0x0][0x3e0] ;  /* 0x0000f800ff611b82 */ /* 0x000e700000000800 */
[----:B------:R-:W4:Y:S01]  /*8780*/  @P5 LDC R99, c[0x0][0x3e0] ;  /* 0x0000f800ff635b82 */ /* 0x000f220000000800 */
[----:B------:R-:W-:Y:S01]  /*8790*/  ISETP.NE.AND P3, PT, R98, RZ, PT ;  /* 0x000000ff6200720c */ /* 0x000fe20003f65270 */
[----:B---3--:R-:W-:-:S02]  /*87a0*/  @P2 HADD2.F32 R98, -RZ, R58.H0_H0 ;  /* 0x2000003aff622230 */ /* 0x008fc40000004100 */
[----:B------:R-:W-:Y:S02]  /*87b0*/  IMAD.U32 R58, RZ, RZ, UR30 ;  /* 0x0000001eff3a7e24 */ /* 0x000fe4000f8e00ff */
[----:B------:R-:W-:Y:S02]  /*87c0*/  @P6 HADD2.F32 R60, -RZ, R60.H0_H0 ;  /* 0x2000003cff3c6230 */ /* 0x000fe40000004100 */
[----:B--2---:R-:W-:Y:S01]  /*87d0*/  @P2 FFMA R58, R59, R98, R102 ;  /* 0x000000623b3a2223 */ /* 0x004fe20000000066 */
[----:B------:R-:W-:Y:S02]  /*87e0*/  IMAD.U32 R59, RZ, RZ, UR30 ;  /* 0x0000001eff3b7e24 */ /* 0x000fe4000f8e00ff */
[----:B0-----:R-:W-:Y:S01]  /*87f0*/  @P6 FFMA R59, R93, R60, R100 ;  /* 0x0000003c5d3b6223 */ /* 0x001fe20000000064 */
[----:B------:R-:W-:Y:S01]  /*8800*/  ISETP.NE.AND P6, PT, R95, RZ, PT ;  /* 0x000000ff5f00720c */ /* 0x000fe20003fc5270 */
[----:B------:R-:W-:Y:S01]  /*8810*/  @P1 HADD2.F32 R91, -RZ, R91.H0_H0 ;  /* 0x2000005bff5b1230 */ /* 0x000fe20000004100 */
[----:B------:R-:W-:Y:S01]  /*8820*/  ISETP.NE.AND P2, PT, R96, RZ, PT ;  /* 0x000000ff6000720c */ /* 0x000fe20003f45270 */
[----:B------:R-:W-:-:S02]  /*8830*/  @P5 HADD2.F32 R95, -RZ, R61.H0_H0 ;  /* 0x2000003dff5f5230 */ /* 0x000fc40000004100 */
[----:B------:R-:W-:Y:S02]  /*8840*/  IMAD.U32 R60, RZ, RZ, UR30 ;  /* 0x0000001eff3c7e24 */ /* 0x000fe4000f8e00ff */
[----:B------:R-:W-:Y:S02]  /*8850*/  IMAD.U32 R61, RZ, RZ, UR30 ;  /* 0x0000001eff3d7e24 */ /* 0x000fe4000f8e00ff */
[----:B-1----:R-:W-:Y:S01]  /*8860*/  @P1 FFMA R60, R82, R91, R97 ;  /* 0x0000005b523c1223 */ /* 0x002fe20000000061 */
[----:B------:R-:W-:-:S03]  /*8870*/  ISETP.NE.AND P1, PT, R89, RZ, PT ;  /* 0x000000ff5900720c */ /* 0x000fc60003f25270 */
[----:B------:R-:W0:Y:S01]  /*8880*/  @P6 LDC R96, c[0x0][0x3e0] ;  /* 0x0000f800ff606b82 */ /* 0x000e220000000800 */
[----:B----4-:R-:W-:Y:S01]  /*8890*/  @P5 FFMA R61, R62, R95, R99 ;  /* 0x0000005f3e3d5223 */ /* 0x010fe20000000063 */
[----:B------:R-:W-:-:S06]  /*88a0*/  ISETP.NE.AND P5, PT, R84, RZ, PT ;  /* 0x000000ff5400720c */ /* 0x000fcc0003fa5270 */
[----:B------:R-:W1:Y:S08]  /*88b0*/  @P2 LDC R93, c[0x0][0x3e0] ;  /* 0x0000f800ff5d2b82 */ /* 0x000e700000000800 */
[----:B------:R-:W2:Y:S08]  /*88c0*/  @P5 LDC R100, c[0x0][0x3e0] ;  /* 0x0000f800ff645b82 */ /* 0x000eb00000000800 */
[----:B------:R-:W3:Y:S08]  /*88d0*/  @P1 LDC R98, c[0x0][0x3e0] ;  /* 0x0000f800ff621b82 */ /* 0x000ef00000000800 */
[----:B------:R-:W4:Y:S08]  /*88e0*/  @P3 LDC R84, c[0x0][0x3e0] ;  /* 0x0000f800ff543b82 */ /* 0x000f300000000800 */
[----:B------:R-:W5:Y:S01]  /*88f0*/  @P0 LDC R82, c[0x0][0x3e0] ;  /* 0x0000f800ff520b82 */ /* 0x000f620000000800 */
[----:B------:R-:W-:-:S02]  /*8900*/  @P2 HADD2.F32 R89, -RZ, R63.H0_H0 ;  /* 0x2000003fff592230 */ /* 0x000fc40000004100 */
[----:B------:R-:W-:Y:S02]  /*8910*/  @P6 HADD2.F32 R80, -RZ, R80.H0_H0 ;  /* 0x20000050ff506230 */ /* 0x000fe40000004100 */
[----:B------:R-:W-:Y:S02]  /*8920*/  @P5 HADD2.F32 R74, -RZ, R74.H0_H0 ;  /* 0x2000004aff4a5230 */ /* 0x000fe40000004100 */
[----:B------:R-:W-:Y:S02]  /*8930*/  @P1 HADD2.F32 R72, -RZ, R72.H0_H0 ;  /* 0x20000048ff481230 */ /* 0x000fe40000004100 */
[----:B------:R-:W-:Y:S02]  /*8940*/  @P3 HADD2.F32 R70, -RZ, R70.H0_H0 ;  /* 0x20000046ff463230 */ /* 0x000fe40000004100 */
[----:B------:R-:W-:Y:S02]  /*8950*/  IMAD.U32 R63, RZ, RZ, UR30 ;  /* 0x0000001eff3f7e24 */ /* 0x000fe4000f8e00ff */
[----:B-1----:R-:W-:Y:S01]  /*8960*/  @P2 FFMA R63, R64, R89, R93 ;  /* 0x00000059403f2223 */ /* 0x002fe2000000005d */
[----:B------:R-:W-:Y:S01]  /*8970*/  @P0 HADD2.F32 R68, -RZ, R68.H0_H0 ;  /* 0x20000044ff440230 */ /* 0x000fe20000004100 */
[----:B------:R-:W-:Y:S01]  /*8980*/  ISETP.NE.AND P2, PT, R66, RZ, PT ;  /* 0x000000ff4200720c */ /* 0x000fe20003f45270 */
[----:B------:R-:W-:-:S02]  /*8990*/  IMAD.U32 R62, RZ, RZ, UR30 ;  /* 0x0000001eff3e7e24 */ /* 0x000fc4000f8e00ff */
[----:B0-----:R-:W-:Y:S01]  /*89a0*/  @P6 FFMA R62, R65, R80, R96 ;  /* 0x00000050413e6223 */ /* 0x001fe20000000060 */
[----:B------:R-:W-:Y:S01]  /*89b0*/  ISETP.NE.AND P6, PT, R67, RZ, PT ;  /* 0x000000ff4300720c */ /* 0x000fe20003fc5270 */
[----:B------:R-:W-:Y:S02]  /*89c0*/  IMAD.U32 R64, RZ, RZ, UR30 ;  /* 0x0000001eff407e24 */ /* 0x000fe4000f8e00ff */
[----:B--2---:R-:W-:Y:S01]  /*89d0*/  @P5 FFMA R64, R75, R74, R100 ;  /* 0x0000004a4b405223 */ /* 0x004fe20000000064 */
[----:B------:R-:W-:Y:S02]  /*89e0*/  IMAD.U32 R65, RZ, RZ, UR30 ;  /* 0x0000001eff417e24 */ /* 0x000fe4000f8e00ff */
[----:B---3--:R-:W-:Y:S01]  /*89f0*/  @P1 FFMA R65, R73, R72, R98 ;  /* 0x0000004849411223 */ /* 0x008fe20000000062 */
[----:B------:R-:W-:Y:S02]  /*8a00*/  IMAD.U32 R66, RZ, RZ, UR30 ;  /* 0x0000001eff427e24 */ /* 0x000fe4000f8e00ff */
[----:B----4-:R-:W-:Y:S01]  /*8a10*/  @P3 FFMA R66, R71, R70, R84 ;  /* 0x0000004647423223 */ /* 0x010fe20000000054 */
[----:B------:R-:W-:Y:S01]  /*8a20*/  IMAD.U32 R67, RZ, RZ, UR30 ;  /* 0x0000001eff437e24 */ /* 0x000fe2000f8e00ff */
[----:B------:R-:W-:Y:S01]  /*8a30*/  ISETP.NE.AND P5, PT, R78, RZ, PT ;  /* 0x000000ff4e00720c */ /* 0x000fe20003fa5270 */
[----:B-----5:R-:W-:Y:S01]  /*8a40*/  @P0 FFMA R67, R69, R68, R82 ;  /* 0x0000004445430223 */ /* 0x020fe20000000052 */
[----:B------:R-:W-:-:S02]  /*8a50*/  ISETP.NE.AND P1, PT, R77, RZ, PT ;  /* 0x000000ff4d00720c */ /* 0x000fc40003f25270 */
[----:B------:R-:W-:Y:S01]  /*8a60*/  ISETP.NE.AND P3, PT, R76, RZ, PT ;  /* 0x000000ff4c00720c */ /* 0x000fe20003f65270 */
[----:B------:R-:W-:Y:S01]  /*8a70*/  UMOV UR4, UR40 ;  /* 0x0000002800047c82 */ /* 0x000fe20008000000 */
[----:B------:R-:W-:Y:S11]  /*8a80*/  BRA.U !UP5, `(.L_x_130) ;  /* 0x000000190db87547 */ /* 0x000ff6000b800000 */
.L_x_131:
[----:B------:R-:W-:Y:S01]  /*8a90*/  IMAD.MOV.U32 R96, RZ, RZ, R94 ;  /* 0x000000ffff607224 */ /* 0x000fe200078e005e */
[----:B------:R-:W-:Y:S01]  /*8aa0*/  P2R R129, PR, RZ, 0x10 ;  /* 0x00000010ff817803 */ /* 0x000fe20000000000 */
[----:B------:R-:W-:Y:S01]  /*8ab0*/  IMAD.MOV.U32 R97, RZ, RZ, R87 ;  /* 0x000000ffff617224 */ /* 0x000fe200078e0057 */
[----:B------:R-:W-:Y:S01]  /*8ac0*/  P2R R119, PR, RZ, 0x4 ;  /* 0x00000004ff777803 */ /* 0x000fe20000000000 */
[----:B------:R-:W-:Y:S01]  /*8ad0*/  IMAD.MOV.U32 R104, RZ, RZ, R92 ;  /* 0x000000ffff687224 */ /* 0x000fe200078e005c */
[----:B------:R-:W-:Y:S01]  /*8ae0*/  P2R R128, PR, RZ, 0x8 ;  /* 0x00000008ff807803 */ /* 0x000fe20000000000 */
[----:B------:R-:W-:Y:S01]  /*8af0*/  IMAD.MOV.U32 R105, RZ, RZ, R85 ;  /* 0x000000ffff697224 */ /* 0x000fe200078e0055 */
[----:B------:R-:W2:Y:S01]  /*8b00*/  @P1 LDG.E.U16 R68, desc[UR8][R96.64+-0x10] ;  /* 0xfffff00860441981 */ /* 0x000ea2000c1e1500 */
[----:B------:R-:W-:Y:S01]  /*8b10*/  IMAD.MOV.U32 R102, RZ, RZ, R90 ;  /* 0x000000ffff667224 */ /* 0x000fe200078e005a */
[----:B------:R-:W-:Y:S01]  /*8b20*/  P2R R139, PR, RZ, 0x40 ;  /* 0x00000040ff8b7803 */ /* 0x000fe20000000000 */
[----:B------:R-:W-:Y:S01]  /*8b30*/  IMAD.MOV.U32 R103, RZ, RZ, R83 ;  /* 0x000000ffff677224 */ /* 0x000fe200078e0053 */
[----:B------:R-:W3:Y:S01]  /*8b40*/  @P1 LDG.E R69, desc[UR8][R104.64] ;  /* 0x0000000868451981 */ /* 0x000ee2000c1e1900 */
[----:B------:R-:W-:Y:S01]  /*8b50*/  IMAD.MOV.U32 R100, RZ, RZ, R88 ;  /* 0x000000ffff647224 */ /* 0x000fe200078e0058 */
[----:B------:R-:W-:Y:S01]  /*8b60*/  P2R R118, PR, RZ, 0x2 ;  /* 0x00000002ff767803 */ /* 0x000fe20000000000 */
[----:B------:R-:W-:Y:S01]  /*8b70*/  IMAD.MOV.U32 R101, RZ, RZ, R81 ;  /* 0x000000ffff657224 */ /* 0x000fe200078e0051 */
[----:B------:R-:W4:Y:S01]  /*8b80*/  @P2 LDG.E.U16 R74, desc[UR8][R96.64+-0x10] ;  /* 0xfffff008604a2981 */ /* 0x000f22000c1e1500 */
[----:B------:R-:W-:Y:S01]  /*8b90*/  IMAD.MOV.U32 R98, RZ, RZ, R86 ;  /* 0x000000ffff627224 */ /* 0x000fe200078e0056 */
[----:B------:R-:W-:Y:S01]  /*8ba0*/  P2R R138, PR, RZ, 0x20 ;  /* 0x00000020ff8a7803 */ /* 0x000fe20000000000 */
[----:B------:R-:W-:Y:S01]  /*8bb0*/  IMAD.MOV.U32 R99, RZ, RZ, R79 ;  /* 0x000000ffff637224 */ /* 0x000fe200078e004f */
[----:B------:R-:W5:Y:S01]  /*8bc0*/  @P2 LDG.E R71, desc[UR8][R102.64] ;  /* 0x0000000866472981 */ /* 0x000f62000c1e1900 */
[----:B------:R-:W-:Y:S01]  /*8bd0*/  UIADD3 UR4, UPT, UPT, UR4, 0x1, URZ ;  /* 0x0000000104047890 */ /* 0x000fe2000fffe0ff */
[----:B------:R-:W-:Y:S02]  /*8be0*/  IADD3 R86, P0, PT, R98, 0x4, RZ ;  /* 0x0000000462567810 */ /* 0x000fe40007f1e0ff */
[----:B------:R-:W5:Y:S01]  /*8bf0*/  @P3 LDG.E.U16 R76, desc[UR8][R96.64+-0x10] ;  /* 0xfffff008604c3981 */ /* 0x000f62000c1e1500 */
[----:B------:R-:W-:Y:S02]  /*8c00*/  UISETP.NE.AND UP0, UPT, UR4, URZ, UPT ;  /* 0x000000ff0400728c */ /* 0x000fe4000bf05270 */
[----:B------:R-:W-:Y:S01]  /*8c10*/  IMAD.X R79, RZ, RZ, R99, P0 ;  /* 0x000000ffff4f7224 */ /* 0x000fe200000e0663 */
[----:B------:R-:W5:Y:S01]  /*8c20*/  @P3 LDG.E R73, desc[UR8][R100.64] ;  /* 0x0000000864493981 */ /* 0x000f62000c1e1900 */
[----:B------:R-:W-:Y:S03]  /*8c30*/  IADD3 R88, P0, PT, R100, 0x4, RZ ;  /* 0x0000000464587810 */ /* 0x000fe60007f1e0ff */
[----:B------:R-:W5:Y:S02]  /*8c40*/  @P4 LDG.E.U16 R77, desc[UR8][R96.64+-0x10] ;  /* 0xfffff008604d4981 */ /* 0x000f64000c1e1500 */
[----:B------:R-:W-:Y:S01]  /*8c50*/  IMAD.X R81, RZ, RZ, R101, P0 ;  /* 0x000000ffff517224 */ /* 0x000fe200000e0665 */
[----:B------:R-:W-:Y:S01]  /*8c60*/  IADD3 R90, P0, PT, R102, 0x4, RZ ;  /* 0x00000004665a7810 */ /* 0x000fe20007f1e0ff */
[----:B------:R-:W5:Y:S01]  /*8c70*/  @P4 LDG.E R75, desc[UR8][R98.64] ;  /* 0x00000008624b4981 */ /* 0x000f62000c1e1900 */
[----:B------:R-:W-:Y:S03]  /*8c80*/  LOP3.LUT P4, RZ, R108, 0x2, RZ, 0xc0, !PT ;  /* 0x000000026cff7812 */ /* 0x000fe6000788c0ff */
[----:B------:R-:W5:Y:S01]  /*8c90*/  @P5 LDG.E.U16 R80, desc[UR8][R96.64+-0xe] ;  /* 0xfffff20860505981 */ /* 0x000f62000c1e1500 */
[----:B------:R-:W-:Y:S01]  /*8ca0*/  IMAD.X R83, RZ, RZ, R103, P0 ;  /* 0x000000ffff537224 */ /* 0x000fe200000e0667 */
[----:B------:R-:W-:Y:S02]  /*8cb0*/  IADD3 R92, P0, PT, R104, 0x4, RZ ;  /* 0x00000004685c7810 */ /* 0x000fe40007f1e0ff */
[----:B------:R-:W5:Y:S03]  /*8cc0*/  @P5 LDG.E R70, desc[UR8][R104.64] ;  /* 0x0000000868465981 */ /* 0x000f66000c1e1900 */
[----:B------:R-:W-:Y:S01]  /*8cd0*/  IMAD.X R85, RZ, RZ, R105, P0 ;  /* 0x000000ffff557224 */ /* 0x000fe200000e0669 */
[----:B------:R-:W5:Y:S01]  /*8ce0*/  @P6 LDG.E.U16 R84, desc[UR8][R96.64+-0xe] ;  /* 0xfffff20860546981 */ /* 0x000f62000c1e1500 */
[----:B------:R-:W-:Y:S03]  /*8cf0*/  IADD3 R94, P0, PT, R96, UR14, RZ ;  /* 0x0000000e605e7c10 */ /* 0x000fe6000ff1e0ff */
[----:B------:R-:W5:Y:S01]  /*8d00*/  @P6 LDG.E R72, desc[UR8][R102.64] ;  /* 0x0000000866486981 */ /* 0x000f62000c1e1900 */
[----:B------:R-:W-:Y:S02]  /*8d10*/  IADD3.X R87, PT, PT, R97, UR15, RZ, P0, !PT ;  /* 0x0000000f61577c10 */ /* 0x000fe400087fe4ff */
[C---:B------:R-:W-:Y:S01]  /*8d20*/  LOP3.LUT P0, RZ, R108.reuse, 0x1, RZ, 0xc0, !PT ;  /* 0x000000016cff7812 */ /* 0x040fe2000780c0ff */
[----:B------:R-:W5:Y:S11]  /*8d30*/  @P4 LDG.E.U16 R78, desc[UR8][R96.64+-0xe] ;  /* 0xfffff208604e4981 */ /* 0x000f76000c1e1500 */
[----:B------:R-:W-:Y:S01]  /*8d40*/  @!UPT UIADD3 URZ, UPT, UPT, URZ, URZ, URZ ;  /* 0x000000fffffff290 */ /* 0x000fe2000fffe0ff */
[----:B------:R-:W5:Y:S01]  /*8d50*/  @P0 LDG.E.U16 R82, desc[UR8][R96.64+-0xe] ;  /* 0xfffff20860520981 */ /* 0x000f62000c1e1500 */
[----:B--2---:R-:W-:Y:S05]  /*8d60*/  @P1 HADD2.F32 R68, -RZ, R68.H0_H0 ;  /* 0x20000044ff441230 */ /* 0x004fea0000004100 */
[----:B---3--:R-:W-:Y:S01]  /*8d70*/  @P1 FFMA R4, R69, R68, R4 ;  /* 0x0000004445041223 */ /* 0x008fe20000000004 */
[C---:B------:R-:W-:Y:S01]  /*8d80*/  LOP3.LUT P1, RZ, R108.reuse, 0x80, RZ, 0xc0, !PT ;  /* 0x000000806cff7812 */ /* 0x040fe2000782c0ff */
[----:B----4-:R-:W-:Y:S02]  /*8d90*/  @P2 HADD2.F32 R68, -RZ, R74.H0_H0 ;  /* 0x2000004aff442230 */ /* 0x010fe40000004100 */
[----:B------:R-:W2:Y:S01]  /*8da0*/  @P0 LDG.E R74, desc[UR8][R100.64] ;  /* 0x00000008644a0981 */ /* 0x000ea2000c1e1900 */
[----:B------:R-:W-:Y:S02]  /*8db0*/  P2R R140, PR, RZ, 0x2 ;  /* 0x00000002ff8c7803 */ /* 0x000fe40000000000 */
[----:B-----5:R-:W-:Y:S01]  /*8dc0*/  @P2 FFMA R20, R71, R68, R20 ;  /* 0x0000004447142223 */ /* 0x020fe20000000014 */
[C---:B------:R-:W-:Y:S01]  /*8dd0*/  LOP3.LUT P2, RZ, R108.reuse, 0x4, RZ, 0xc0, !PT ;  /* 0x000000046cff7812 */ /* 0x040fe2000784c0ff */
[----:B------:R-:W-:Y:S01]  /*8de0*/  @P3 HADD2.F32 R68, -RZ, R76.H0_H0 ;  /* 0x2000004cff443230 */ /* 0x000fe20000004100 */
[C---:B------:R-:W-:Y:S01]  /*8df0*/  LOP3.LUT P1, RZ, R108.reuse, 0x10, RZ, 0xc0, !PT ;  /* 0x000000106cff7812 */ /* 0x040fe2000782c0ff */
[----:B------:R-:W3:Y:S01]  /*8e00*/  @P4 LDG.E R76, desc[UR8][R98.64] ;  /* 0x00000008624c4981 */ /* 0x000ee2000c1e1900 */
[----:B------:R-:W-:Y:S02]  /*8e10*/  ISETP.NE.AND P4, PT, R129, RZ, PT ;  /* 0x000000ff8100720c */ /* 0x000fe40003f85270 */
[----:B------:R-:W-:Y:S01]  /*8e20*/  @P3 FFMA R36, R73, R68, R36 ;  /* 0x0000004449243223 */ /* 0x000fe20000000024 */
[C---:B------:R-:W-:Y:S02]  /*8e30*/  LOP3.LUT P3, RZ, R108.reuse, 0x8, RZ, 0xc0, !PT ;  /* 0x000000086cff7812 */ /* 0x040fe4000786c0ff */
[----:B------:R-:W-:Y:S04]  /*8e40*/  P2R R129, PR, RZ, 0x10 ;  /* 0x00000010ff817803 */ /* 0x000fe80000000000 */
[----:B------:R-:W4:Y:S04]  /*8e50*/  @P2 LDG.E R69, desc[UR8][R104.64] ;  /* 0x0000000868452981 */ /* 0x000f28000c1e1900 */
[----:B------:R-:W5:Y:S01]  /*8e60*/  @P1 LDG.E R73, desc[UR8][R100.64] ;  /* 0x0000000864491981 */ /* 0x000f62000c1e1900 */
[----:B------:R-:W-:Y:S03]  /*8e70*/  @P4 HADD2.F32 R68, -RZ, R77.H0_H0 ;  /* 0x2000004dff444230 */ /* 0x000fe60000004100 */
[----:B------:R-:W4:Y:S02]  /*8e80*/  @P2 LDG.E.U16 R77, desc[UR8][R96.64+-0xc] ;  /* 0xfffff408604d2981 */ /* 0x000f24000c1e1500 */
[----:B------:R-:W-:Y:S01]  /*8e90*/  @P4 FFMA R52, R75, R68, R52 ;  /* 0x000000444b344223 */ /* 0x000fe20000000034 */
[----:B------:R-:W-:Y:S01]  /*8ea0*/  @P5 HADD2.F32 R68, -RZ, R80.H0_H0 ;  /* 0x20000050ff445230 */ /* 0x000fe20000004100 */
[----:B------:R-:W5:Y:S01]  /*8eb0*/  @P3 LDG.E R71, desc[UR8][R102.64] ;  /* 0x0000000866473981 */ /* 0x000f62000c1e1900 */
[----:B------:R-:W-:Y:S03]  /*8ec0*/  LOP3.LUT P4, RZ, R108, 0x40, RZ, 0xc0, !PT ;  /* 0x000000406cff7812 */ /* 0x000fe6000788c0ff */
[----:B------:R-:W5:Y:S01]  /*8ed0*/  @P3 LDG.E.U16 R80, desc[UR8][R96.64+-0xc] ;  /* 0xfffff40860503981 */ /* 0x000f62000c1e1500 */
[----:B------:R-:W-:Y:S01]  /*8ee0*/  @P5 FFMA R5, R70, R68, R5 ;  /* 0x0000004446055223 */ /* 0x000fe20000000005 */
[----:B------:R-:W-:Y:S01]  /*8ef0*/  @P6 HADD2.F32 R68, -RZ, R84.H0_H0 ;  /* 0x20000054ff446230 */ /* 0x000fe20000004100 */
[----:B------:R-:W-:Y:S01]  /*8f00*/  LOP3.LUT P5, RZ, R108, 0x2, RZ, 0xc0, !PT ;  /* 0x000000026cff7812 */ /* 0x000fe200078ac0ff */
[----:B------:R-:W5:Y:S01]  /*8f10*/  @P1 LDG.E.U16 R84, desc[UR8][R96.64+-0xc] ;  /* 0xfffff40860541981 */ /* 0x000f62000c1e1500 */
[----:B------:R-:W-:Y:S02]  /*8f20*/  ISETP.NE.AND P1, PT, R140, RZ, PT ;  /* 0x000000ff8c00720c */ /* 0x000fe40003f25270 */
[----:B------:R-:W-:Y:S01]  /*8f30*/  @P6 FFMA R21, R72, R68, R21 ;  /* 0x0000004448156223 */ /* 0x000fe20000000015 */
[C---:B------:R-:W-:Y:S02]  /*8f40*/  LOP3.LUT P6, RZ, R108.reuse, 0x20, RZ, 0xc0, !PT ;  /* 0x000000206cff7812 */ /* 0x040fe400078cc0ff */
[----:B------:R-:W5:Y:S02]  /*8f50*/  @P4 LDG.E R70, desc[UR8][R104.64] ;  /* 0x0000000868464981 */ /* 0x000f64000c1e1900 */
[----:B------:R-:W-:Y:S01]  /*8f60*/  P2R R140, PR, RZ, 0x40 ;  /* 0x00000040ff8c7803 */ /* 0x000fe20000000000 */
[----:B------:R-:W-:Y:S05]  /*8f70*/  @P0 HADD2.F32 R68, -RZ, R82.H0_H0 ;  /* 0x20000052ff440230 */ /* 0x000fea0000004100 */
[----:B------:R-:W5:Y:S04]  /*8f80*/  @P1 LDG.E R72, desc[UR8][R102.64] ;  /* 0x0000000866481981 */ /* 0x000f68000c1e1900 */
[----:B------:R-:W5:Y:S04]  /*8f90*/  @P6 LDG.E.U16 R82, desc[UR8][R96.64+-0xc] ;  /* 0xfffff40860526981 */ /* 0x000f68000c1e1500 */
[----:B------:R-:W5:Y:S01]  /*8fa0*/  @P6 LDG.E R75, desc[UR8][R98.64] ;  /* 0x00000008624b6981 */ /* 0x000f62000c1e1900 */
[----:B------:R-:W-:Y:S01]  /*8fb0*/  LOP3.LUT P6, RZ, R108, 0x10, RZ, 0xc0, !PT ;  /* 0x000000106cff7812 */ /* 0x000fe200078cc0ff */
[----:B--2---:R-:W-:Y:S01]  /*8fc0*/  @P0 FFMA R37, R74, R68, R37 ;  /* 0x000000444a250223 */ /* 0x004fe20000000025 */
[----:B------:R-:W-:Y:S01]  /*8fd0*/  @P5 HADD2.F32 R68, -RZ, R78.H0_H0 ;  /* 0x2000004eff445230 */ /* 0x000fe20000004100 */
[C---:B------:R-:W-:Y:S01]  /*8fe0*/  LOP3.LUT P0, RZ, R108.reuse, 0x200, RZ, 0xc0, !PT ;  /* 0x000002006cff7812 */ /* 0x040fe2000780c0ff */
[----:B------:R-:W2:Y:S03]  /*8ff0*/  @P4 LDG.E.U16 R78, desc[UR8][R96.64+-0xa] ;  /* 0xfffff608604e4981 */ /* 0x000ea6000c1e1500 */
[----:B------:R-:W-:Y:S02]  /*9000*/  P2R R141, PR, RZ, 0x1 ;  /* 0x00000001ff8d7803 */ /* 0x000fe40000000000 */
[----:B------:R-:W-:Y:S01]  /*9010*/  LOP3.LUT P0, RZ, R108, 0x100, RZ, 0xc0, !PT ;  /* 0x000001006cff7812 */ /* 0x000fe2000780c0ff */
[----:B---3--:R-:W-:Y:S01]  /*9020*/  @P5 FFMA R53, R76, R68, R53 ;  /* 0x000000444c355223 */ /* 0x008fe20000000035 */
[C---:B------:R-:W-:Y:S11]  /*9030*/  LOP3.LUT P5, RZ, R108.reuse, 0x400, RZ, 0xc0, !PT ;  /* 0x000004006cff7812 */ /* 0x040ff600078ac0ff */
[----:B------:R-:W3:Y:S01]  /*9040*/  @P0 LDG.E R74, desc[UR8][R100.64] ;  /* 0x00000008644a0981 */ /* 0x000ee2000c1e1900 */
[----:B----4-:R-:W-:Y:S03]  /*9050*/  @P2 HADD2.F32 R68, -RZ, R77.H0_H0 ;  /* 0x2000004dff442230 */ /* 0x010fe60000004100 */
[----:B------:R-:W4:Y:S02]  /*9060*/  @P1 LDG.E.U16 R77, desc[UR8][R96.64+-0xa] ;  /* 0xfffff608604d1981 */ /* 0x000f24000c1e1500 */
[----:B------:R-:W-:Y:S01]  /*9070*/  @P2 FFMA R6, R69, R68, R6 ;  /* 0x0000004445062223 */ /* 0x000fe20000000006 */
[C---:B------:R-:W-:Y:S01]  /*9080*/  LOP3.LUT P2, RZ, R108.reuse, 0x800, RZ, 0xc0, !PT ;  /* 0x000008006cff7812 */ /* 0x040fe2000784c0ff */
[----:B------:R-:W3:Y:S01]  /*9090*/  @P5 LDG.E R69, desc[UR8][R104.64] ;  /* 0x0000000868455981 */ /* 0x000ee2000c1e1900 */
[----:B-----5:R-:W-:Y:S03]  /*90a0*/  @P3 HADD2.F32 R68, -RZ, R80.H0_H0 ;  /* 0x20000050ff443230 */ /* 0x020fe60000004100 */
[----:B------:R-:W5:Y:S01]  /*90b0*/  @P0 LDG.E.U16 R80, desc[UR8][R96.64+-0xa] ;  /* 0xfffff60860500981 */ /* 0x000f62000c1e1500 */
[----:B------:R-:W-:Y:S01]  /*90c0*/  ISETP.NE.AND P0, PT, R141, RZ, PT ;  /* 0x000000ff8d00720c */ /* 0x000fe20003f05270 */
[----:B------:R-:W-:Y:S01]  /*90d0*/  @P3 FFMA R22, R71, R68, R22 ;  /* 0x0000004447163223 */ /* 0x000fe20000000016 */
[----:B------:R-:W-:Y:S01]  /*90e0*/  @P6 HADD2.F32 R68, -RZ, R84.H0_H0 ;  /* 0x20000054ff446230 */ /* 0x000fe20000004100 */
[----:B------:R-:W-:Y:S04]  /*90f0*/  LOP3.LUT P3, RZ, R108, 0x1000, RZ, 0xc0, !PT ;  /* 0x000010006cff7812 */ /* 0x000fe8000786c0ff */
[----:B------:R-:W3:Y:S01]  /*9100*/  @P2 LDG.E R71, desc[UR8][R102.64] ;  /* 0x0000000866472981 */ /* 0x000ee2000c1e1900 */
[----:B------:R-:W-:Y:S01]  /*9110*/  @P6 FFMA R38, R73, R68, R38 ;  /* 0x0000004449266223 */ /* 0x000fe20000000026 */
[----:B------:R-:W-:Y:S02]  /*9120*/  ISETP.NE.AND P6, PT, R140, RZ, PT ;  /* 0x000000ff8c00720c */ /* 0x000fe40003fc5270 */
[----:B------:R-:W-:Y:S02]  /*9130*/  P2R R140, PR, RZ, 0x1 ;  /* 0x00000001ff8c7803 */ /* 0x000fe40000000000 */
[----:B------:R-:W3:Y:S04]  /*9140*/  @P0 LDG.E.U16 R84, desc[UR8][R96.64+-0xa] ;  /* 0xfffff60860540981 */ /* 0x000ee8000c1e1500 */
[----:B------:R-:W3:Y:S01]  /*9150*/  @P0 LDG.E R76, desc[UR8][R98.64] ;  /* 0x00000008624c0981 */ /* 0x000ee2000c1e1900 */
[C---:B------:R-:W-:Y:S03]  /*9160*/  LOP3.LUT P0, RZ, R108.reuse, 0x2000, RZ, 0xc0, !PT ;  /* 0x000020006cff7812 */ /* 0x040fe6000780c0ff */
[----:B------:R-:W3:Y:S01]  /*9170*/  @P3 LDG.E R73, desc[UR8][R100.64] ;  /* 0x0000000864493981 */ /* 0x000ee2000c1e1900 */
[----:B------:R-:W-:Y:S03]  /*9180*/  @P6 HADD2.F32 R68, -RZ, R82.H0_H0 ;  /* 0x20000052ff446230 */ /* 0x000fe60000004100 */
[----:B------:R-:W3:Y:S02]  /*9190*/  @P5 LDG.E.U16 R82, desc[UR8][R96.64+-0x8] ;  /* 0xfffff80860525981 */ /* 0x000ee4000c1e1500 */
[----:B------:R-:W-:Y:S01]  /*91a0*/  @P6 FFMA R54, R75, R68, R54 ;  /* 0x000000444b366223 */ /* 0x000fe20000000036 */
[C---:B------:R-:W-:Y:S03]  /*91b0*/  LOP3.LUT P6, RZ, R108.reuse, 0x4000, RZ, 0xc0, !PT ;  /* 0x000040006cff7812 */ /* 0x040fe600078cc0ff */
[----:B------:R-:W3:Y:S01]  /*91c0*/  @P0 LDG.E R75, desc[UR8][R98.64] ;  /* 0x00000008624b0981 */ /* 0x000ee2000c1e1900 */
[----:B------:R-:W-:Y:S02]  /*91d0*/  P2R R141, PR, RZ, 0x40 ;  /* 0x00000040ff8d7803 */ /* 0x000fe40000000000 */
[----:B------:R-:W-:Y:S01]  /*91e0*/  LOP3.LUT P6, RZ, R108, 0x100, RZ, 0xc0, !PT ;  /* 0x000001006cff7812 */ /* 0x000fe200078cc0ff */
[----:B--2---:R-:W-:Y:S02]  /*91f0*/  @P4 HADD2.F32 R68, -RZ, R78.H0_H0 ;  /* 0x2000004eff444230 */ /* 0x004fe40000004100 */
[----:B------:R-:W2:Y:S03]  /*9200*/  @P2 LDG.E.U16 R78, desc[UR8][R96.64+-0x8] ;  /* 0xfffff808604e2981 */ /* 0x000ea6000c1e1500 */
[----:B------:R-:W-:Y:S01]  /*9210*/  @P4 FFMA R7, R70, R68, R7 ;  /* 0x0000004446074223 */ /* 0x000fe20000000007 */
[----:B------:R-:W-:Y:S01]  /*9220*/  LOP3.LUT P4, RZ, R108, 0x8000, RZ, 0xc0, !PT ;  /* 0x000080006cff7812 */ /* 0x000fe2000788c0ff */
[----:B----4-:R-:W-:Y:S02]  /*9230*/  @P1 HADD2.F32 R68, -RZ, R77.H0_H0 ;  /* 0x2000004dff441230 */ /* 0x010fe40000004100 */
[----:B------:R-:W4:Y:S03]  /*9240*/  @P3 LDG.E.U16 R77, desc[UR8][R96.64+-0x8] ;  /* 0xfffff808604d3981 */ /* 0x000f26000c1e1500 */
[----:B------:R-:W-:Y:S01]  /*9250*/  @P1 FFMA R23, R72, R68, R23 ;  /* 0x0000004448171223 */ /* 0x000fe20000000017 */
[----:B------:R-:W-:Y:S06]  /*9260*/  LOP3.LUT P1, RZ, R108, 0x10000, RZ, 0xc0, !PT ;  /* 0x000100006cff7812 */ /* 0x000fec000782c0ff */
[----:B------:R-:W4:Y:S01]  /*9270*/  @P4 LDG.E R72, desc[UR8][R102.64] ;  /* 0x0000000866484981 */ /* 0x000f22000c1e1900 */
[----:B-----5:R-:W-:Y:S03]  /*9280*/  @P6 HADD2.F32 R68, -RZ, R80.H0_H0 ;  /* 0x20000050ff446230 */ /* 0x020fe60000004100 */
[----:B------:R-:W5:Y:S01]  /*9290*/  @P0 LDG.E.U16 R80, desc[UR8][R96.64+-0x8] ;  /* 0xfffff80860500981 */ /* 0x000f62000c1e1500 */
[----:B------:R-:W-:Y:S01]  /*92a0*/  ISETP.NE.AND P0, PT, R140, RZ, PT ;  /* 0x000000ff8c00720c */ /* 0x000fe20003f05270 */
[----:B---3--:R-:W-:Y:S01]  /*92b0*/  @P6 FFMA R39, R74, R68, R39 ;  /* 0x000000444a276223 */ /* 0x008fe20000000027 */
[----:B------:R-:W-:Y:S01]  /*92c0*/  ISETP.NE.AND P6, PT, R141, RZ, PT ;  /* 0x000000ff8d00720c */ /* 0x000fe20003fc5270 */
[----:B------:R-:W3:Y:S03]  /*92d0*/  @P1 LDG.E R74, desc[UR8][R100.64] ;  /* 0x00000008644a1981 */ /* 0x000ee6000c1e1900 */
[----:B------:R-:W-:Y:S07]  /*92e0*/  P2R R140, PR, RZ, 0x40 ;  /* 0x00000040ff8c7803 */ /* 0x000fee0000000000 */
[----:B------:R-:W-:Y:S02]  /*92f0*/  @P0 HADD2.F32 R68, -RZ, R84.H0_H0 ;  /* 0x20000054ff440230 */ /* 0x000fe40000004100 */
[----:B------:R-:W3:Y:S03]  /*9300*/  @P6 LDG.E.U16 R84, desc[UR8][R96.64+-0x6] ;  /* 0xfffffa0860546981 */ /* 0x000ee6000c1e1500 */
[----:B------:R-:W-:Y:S01]  /*9310*/  @P0 FFMA R55, R76, R68, R55 ;  /* 0x000000444c370223 */ /* 0x000fe20000000037 */
[C---:B------:R-:W-:Y:S01]  /*9320*/  LOP3.LUT P0, RZ, R108.reuse, 0x40000, RZ, 0xc0, !PT ;  /* 0x000400006cff7812 */ /* 0x040fe2000780c0ff */
[----:B------:R-:W3:Y:S01]  /*9330*/  @P6 LDG.E R70, desc[UR8][R104.64] ;  /* 0x0000000868466981 */ /* 0x000ee2000c1e1900 */
[C---:B------:R-:W-:Y:S01]  /*9340*/  LOP3.LUT P6, RZ, R108.reuse, 0x2000, RZ, 0xc0, !PT ;  /* 0x000020006cff7812 */ /* 0x040fe200078cc0ff */
[----:B------:R-:W-:Y:S01]  /*9350*/  @P5 HADD2.F32 R68, -RZ, R82.H0_H0 ;  /* 0x20000052ff445230 */ /* 0x000fe20000004100 */
[----:B------:R-:W-:Y:S01]  /*9360*/  P2R R141, PR, RZ, 0x1 ;  /* 0x00000001ff8d7803 */ /* 0x000fe20000000000 */
[----:B------:R-:W3:Y:S01]  /*9370*/  @P4 LDG.E.U16 R82, desc[UR8][R96.64+-0x6] ;  /* 0xfffffa0860524981 */ /* 0x000ee2000c1e1500 */
[C---:B------:R-:W-:Y:S02]  /*9380*/  LOP3.LUT P0, RZ, R108.reuse, 0x20000, RZ, 0xc0, !PT ;  /* 0x000200006cff7812 */ /* 0x040fe4000780c0ff */
[----:B------:R-:W-:Y:S01]  /*9390*/  @P5 FFMA R8, R69, R68, R8 ;  /* 0x0000004445085223 */ /* 0x000fe20000000008 */
[C---:B------:R-:W-:Y:S10]  /*93a0*/  LOP3.LUT P5, RZ, R108.reuse, 0x80000, RZ, 0xc0, !PT ;  /* 0x000800006cff7812 */ /* 0x040ff400078ac0ff */
[----:B------:R-:W3:Y:S01]  /*93b0*/  @P0 LDG.E R76, desc[UR8][R98.64] ;  /* 0x00000008624c0981 */ /* 0x000ee2000c1e1900 */
[----:B--2---:R-:W-:Y:S03]  /*93c0*/  @P2 HADD2.F32 R68, -RZ, R78.H0_H0 ;  /* 0x2000004eff442230 */ /* 0x004fe60000004100 */
[----:B------:R-:W2:Y:S02]  /*93d0*/  @P1 LDG.E.U16 R78, desc[UR8][R96.64+-0x6] ;  /* 0xfffffa08604e1981 */ /* 0x000ea4000c1e1500 */
[----:B------:R-:W-:Y:S01]  /*93e0*/  @P2 FFMA R24, R71, R68, R24 ;  /* 0x0000004447182223 */ /* 0x000fe20000000018 */
[C---:B------:R-:W-:Y:S01]  /*93f0*/  LOP3.LUT P2, RZ, R108.reuse, 0x100000, RZ, 0xc0, !PT ;  /* 0x001000006cff7812 */ /* 0x040fe2000784c0ff */
[----:B------:R-:W2:Y:S01]  /*9400*/  @P5 LDG.E R71, desc[UR8][R102.64] ;  /* 0x0000000866475981 */ /* 0x000ea2000c1e1900 */
[----:B----4-:R-:W-:Y:S03]  /*9410*/  @P3 HADD2.F32 R68, -RZ, R77.H0_H0 ;  /* 0x2000004dff443230 */ /* 0x010fe60000004100 */
[----:B------:R-:W4:Y:S01]  /*9420*/  @P0 LDG.E.U16 R77, desc[UR8][R96.64+-0x6] ;  /* 0xfffffa08604d0981 */ /* 0x000f22000c1e1500 */
[----:B------:R-:W-:Y:S01]  /*9430*/  ISETP.NE.AND P0, PT, R141, RZ, PT ;  /* 0x000000ff8d00720c */ /* 0x000fe20003f05270 */
[----:B------:R-:W-:Y:S01]  /*9440*/  @P3 FFMA R40, R73, R68, R40 ;  /* 0x0000004449283223 */ /* 0x000fe20000000028 */
[----:B------:R-:W-:Y:S05]  /*9450*/  LOP3.LUT P3, RZ, R108, 0x200000, RZ, 0xc0, !PT ;  /* 0x002000006cff7812 */ /* 0x000fea000786c0ff */
[----:B------:R-:W4:Y:S01]  /*9460*/  @P2 LDG.E R73, desc[UR8][R100.64] ;  /* 0x0000000864492981 */ /* 0x000f22000c1e1900 */
[----:B-----5:R-:W-:Y:S05]  /*9470*/  @P6 HADD2.F32 R68, -RZ, R80.H0_H0 ;  /* 0x20000050ff446230 */ /* 0x020fea0000004100 */
[----:B------:R-:W-:Y:S01]  /*9480*/  @P6 FFMA R56, R75, R68, R56 ;  /* 0x000000444b386223 */ /* 0x000fe20000000038 */
[----:B------:R-:W-:Y:S01]  /*9490*/  ISETP.NE.AND P6, PT, R140, RZ, PT ;  /* 0x000000ff8c00720c */ /* 0x000fe20003fc5270 */
[----:B------:R-:W5:Y:S01]  /*94a0*/  @P0 LDG.E.U16 R80, desc[UR8][R96.64+-0x4] ;  /* 0xfffffc0860500981 */ /* 0x000f62000c1e1500 */
[----:B------:R-:W-:Y:S03]  /*94b0*/  P2R R140, PR, RZ, 0x1 ;  /* 0x00000001ff8c7803 */ /* 0x000fe60000000000 */
[----:B------:R-:W5:Y:S01]  /*94c0*/  @P0 LDG.E R69, desc[UR8][R104.64] ;  /* 0x0000000868450981 */ /* 0x000f62000c1e1900 */
[----:B------:R-:W-:Y:S03]  /*94d0*/  LOP3.LUT P0, RZ, R108, 0x400000, RZ, 0xc0, !PT ;  /* 0x004000006cff7812 */ /* 0x000fe6000780c0ff */
[----:B------:R-:W5:Y:S04]  /*94e0*/  @P3 LDG.E R75, desc[UR8][R98.64] ;  /* 0x00000008624b3981 */ /* 0x000f68000c1e1900 */
[----:B---3--:R-:W-:Y:S02]  /*94f0*/  @P6 HADD2.F32 R68, -RZ, R84.H0_H0 ;  /* 0x20000054ff446230 */ /* 0x008fe40000004100 */
[----:B------:R-:W3:Y:S03]  /*9500*/  @P5 LDG.E.U16 R84, desc[UR8][R96.64+-0x4] ;  /* 0xfffffc0860545981 */ /* 0x000ee6000c1e1500 */
[----:B------:R-:W-:Y:S01]  /*9510*/  @P6 FFMA R9, R70, R68, R9 ;  /* 0x0000004446096223 */ /* 0x000fe20000000009 */
[C---:B------:R-:W-:Y:S01]  /*9520*/  LOP3.LUT P6, RZ, R108.reuse, 0x800000, RZ, 0xc0, !PT ;  /* 0x008000006cff7812 */ /* 0x040fe200078cc0ff */
[----:B------:R-:W3:Y:S01]  /*9530*/  @P0 LDG.E R70, desc[UR8][R104.64] ;  /* 0x0000000868460981 */ /* 0x000ee2000c1e1900 */
[----:B------:R-:W-:Y:S02]  /*9540*/  @P4 HADD2.F32 R68, -RZ, R82.H0_H0 ;  /* 0x20000052ff444230 */ /* 0x000fe40000004100 */
[----:B------:R-:W-:Y:S01]  /*9550*/  P2R R141, PR, RZ, 0x40 ;  /* 0x00000040ff8d7803 */ /* 0x000fe20000000000 */
[----:B------:R-:W3:Y:S01]  /*9560*/  @P2 LDG.E.U16 R82, desc[UR8][R96.64+-0x4] ;  /* 0xfffffc0860522981 */ /* 0x000ee2000c1e1500 */
[----:B------:R-:W-:Y:S01]  /*9570*/  LOP3.LUT P6, RZ, R108, 0x20000, RZ, 0xc0, !PT ;  /* 0x000200006cff7812 */ /* 0x000fe200078cc0ff */
[----:B------:R-:W-:Y:S01]  /*9580*/  @P4 FFMA R25, R72, R68, R25 ;  /* 0x0000004448194223 */ /* 0x000fe20000000019 */
[----:B------:R-:W-:Y:S01]  /*9590*/  LOP3.LUT P4, RZ, R108, 0x1000000, RZ, 0xc0, !PT ;  /* 0x010000006cff7812 */ /* 0x000fe2000788c0ff */
[----:B--2---:R-:W-:Y:S02]  /*95a0*/  @P1 HADD2.F32 R68, -RZ, R78.H0_H0 ;  /* 0x2000004eff441230 */ /* 0x004fe40000004100 */
[----:B------:R-:W2:Y:S03]  /*95b0*/  @P3 LDG.E.U16 R78, desc[UR8][R96.64+-0x4] ;  /* 0xfffffc08604e3981 */ /* 0x000ea6000c1e1500 */
[----:B------:R-:W-:Y:S01]  /*95c0*/  @P1 FFMA R41, R74, R68, R41 ;  /* 0x000000444a291223 */ /* 0x000fe20000000029 */
[----:B------:R-:W-:Y:S06]  /*95d0*/  LOP3.LUT P1, RZ, R108, 0x2000000, RZ, 0xc0, !PT ;  /* 0x020000006cff7812 */ /* 0x000fec000782c0ff */
[----:B------:R-:W2:Y:S01]  /*95e0*/  @P4 LDG.E R74, desc[UR8][R100.64] ;  /* 0x00000008644a4981 */ /* 0x000ea2000c1e1900 */
[----:B----4-:R-:W-:Y:S03]  /*95f0*/  @P6 HADD2.F32 R68, -RZ, R77.H0_H0 ;  /* 0x2000004dff446230 */ /* 0x010fe60000004100 */
[----:B------:R-:W4:Y:S01]  /*9600*/  @P0 LDG.E.U16 R77, desc[UR8][R96.64+-0x2] ;  /* 0xfffffe08604d0981 */ /* 0x000f22000c1e1500 */
[----:B------:R-:W-:Y:S01]  /*9610*/  ISETP.NE.AND P0, PT, R140, RZ, PT ;  /* 0x000000ff8c00720c */ /* 0x000fe20003f05270 */
[----:B------:R-:W-:Y:S01]  /*9620*/  @P6 FFMA R57, R76, R68, R57 ;  /* 0x000000444c396223 */ /* 0x000fe20000000039 */
[----:B------:R-:W-:Y:S01]  /*9630*/  ISETP.NE.AND P6, PT, R141, RZ, PT ;  /* 0x000000ff8d00720c */ /* 0x000fe20003fc5270 */
[----:B------:R-:W4:Y:S03]  /*9640*/  @P1 LDG.E R76, desc[UR8][R98.64] ;  /* 0x00000008624c1981 */ /* 0x000f26000c1e1900 */
[----:B------:R-:W-:Y:S07]  /*9650*/  P2R R140, PR, RZ, 0x40 ;  /* 0x00000040ff8c7803 */ /* 0x000fee0000000000 */
[----:B-----5:R-:W-:Y:S02]  /*9660*/  @P0 HADD2.F32 R68, -RZ, R80.H0_H0 ;  /* 0x20000050ff440230 */ /* 0x020fe40000004100 */
[----:B------:R-:W5:Y:S03]  /*9670*/  @P6 LDG.E.U16 R80, desc[UR8][R96.64+-0x2] ;  /* 0xfffffe0860506981 */ /* 0x000f66000c1e1500 */
[----:B------:R-:W-:Y:S01]  /*9680*/  @P0 FFMA R10, R69, R68, R10 ;  /* 0x00000044450a0223 */ /* 0x000fe2000000000a */
[C---:B------:R-:W-:Y:S01]  /*9690*/  LOP3.LUT P0, RZ, R108.reuse, 0x8000000, RZ, 0xc0, !PT ;  /* 0x080000006cff7812 */ /* 0x040fe2000780c0ff */
[----:B------:R-:W5:Y:S01]  /*96a0*/  @P6 LDG.E R72, desc[UR8][R102.64] ;  /* 0x0000000866486981 */ /* 0x000f62000c1e1900 */
[C---:B------:R-:W-:Y:S02]  /*96b0*/  LOP3.LUT P6, RZ, R108.reuse, 0x400000, RZ, 0xc0, !PT ;  /* 0x004000006cff7812 */ /* 0x040fe400078cc0ff */
[----:B------:R-:W-:Y:S01]  /*96c0*/  P2R R141, PR, RZ, 0x1 ;  /* 0x00000001ff8d7803 */ /* 0x000fe20000000000 */
[----:B---3--:R-:W-:Y:S01]  /*96d0*/  @P5 HADD2.F32 R68, -RZ, R84.H0_H0 ;  /* 0x20000054ff445230 */ /* 0x008fe20000004100 */
[C---:B------:R-:W-:Y:S01]  /*96e0*/  LOP3.LUT P0, RZ, R108.reuse, 0x4000000, RZ, 0xc0, !PT ;  /* 0x040000006cff7812 */ /* 0x040fe2000780c0ff */
[----:B------:R-:W3:Y:S03]  /*96f0*/  @P4 LDG.E.U16 R84, desc[UR8][R96.64+-0x2] ;  /* 0xfffffe0860544981 */ /* 0x000ee6000c1e1500 */
[----:B------:R-:W-:Y:S01]  /*9700*/  @P5 FFMA R26, R71, R68, R26 ;  /* 0x00000044471a5223 */ /* 0x000fe2000000001a */
[C---:B------:R-:W-:Y:S01]  /*9710*/  LOP3.LUT P5, RZ, R108.reuse, 0x20000000, RZ, 0xc0, !PT ;  /* 0x200000006cff7812 */ /* 0x040fe200078ac0ff */
[----:B------:R-:W-:Y:S02]  /*9720*/  @P2 HADD2.F32 R68, -RZ, R82.H0_H0 ;  /* 0x20000052ff442230 */ /* 0x000fe40000004100 */
[----:B------:R-:W3:Y:S03]  /*9730*/  @P1 LDG.E.U16 R82, desc[UR8][R96.64+-0x2] ;  /* 0xfffffe0860521981 */ /* 0x000ee6000c1e1500 */
[----:B------:R-:W-:Y:S02]  /*9740*/  @P2 FFMA R42, R73, R68, R42 ;  /* 0x00000044492a2223 */ /* 0x000fe4000000002a */
[----:B------:R-:W3:Y:S01]  /*9750*/  @P0 LDG.E R69, desc[UR8][R104.64] ;  /* 0x0000000868450981 */ /* 0x000ee2000c1e1900 */
[C---:B------:R-:W-:Y:S11]  /*9760*/  LOP3.LUT P2, RZ, R108.reuse, 0x10000000, RZ, 0xc0, !PT ;  /* 0x100000006cff7812 */ /* 0x040ff6000784c0ff */
[----:B------:R-:W-:Y:S02]  /*9770*/  @!UPT UIADD3 URZ, UPT, UPT, URZ, URZ, URZ ;  /* 0x000000fffffff290 */ /* 0x000fe4000fffe0ff */
[----:B------:R-:W3:Y:S01]  /*9780*/  @P2 LDG.E R73, desc[UR8][R100.64] ;  /* 0x0000000864492981 */ /* 0x000ee2000c1e1900 */
[----:B--2---:R-:W-:Y:S03]  /*9790*/  @P3 HADD2.F32 R68, -RZ, R78.H0_H0 ;  /* 0x2000004eff443230 */ /* 0x004fe60000004100 */
[----:B------:R-:W2:Y:S01]  /*97a0*/  @P0 LDG.E.U16 R78, desc[UR8][R96.64] ;  /* 0x00000008604e0981 */ /* 0x000ea2000c1e1500 */
[----:B------:R-:W-:Y:S01]  /*97b0*/  ISETP.NE.AND P0, PT, R141, RZ, PT ;  /* 0x000000ff8d00720c */ /* 0x000fe20003f05270 */
[----:B------:R-:W-:Y:S01]  /*97c0*/  @P3 FFMA R58, R75, R68, R58 ;  /* 0x000000444b3a3223 */ /* 0x000fe2000000003a */
[----:B------:R-:W-:Y:S01]  /*97d0*/  LOP3.LUT P3, RZ, R108, 0x40000000, RZ, 0xc0, !PT ;  /* 0x400000006cff7812 */ /* 0x000fe2000786c0ff */
[----:B------:R-:W2:Y:S10]  /*97e0*/  @P5 LDG.E R75, desc[UR8][R98.64] ;  /* 0x00000008624b5981 */ /* 0x000eb4000c1e1900 */
[----:B------:R-:W2:Y:S01]  /*97f0*/  @P0 LDG.E R71, desc[UR8][R102.64] ;  /* 0x0000000866470981 */ /* 0x000ea2000c1e1900 */
[----:B----4-:R-:W-:Y:S03]  /*9800*/  @P6 HADD2.F32 R68, -RZ, R77.H0_H0 ;  /* 0x2000004dff446230 */ /* 0x010fe60000004100 */
[----:B------:R-:W4:Y:S02]  /*9810*/  @P0 LDG.E.U16 R77, desc[UR8][R96.64] ;  /* 0x00000008604d0981 */ /* 0x000f24000c1e1500 */
[----:B------:R-:W-:Y:S01]  /*9820*/  @P6 FFMA R11, R70, R68, R11 ;  /* 0x00000044460b6223 */ /* 0x000fe2000000000b */
[----:B------:R-:W-:Y:S01]  /*9830*/  ISETP.NE.AND P6, PT, R140, RZ, PT ;  /* 0x000000ff8c00720c */ /* 0x000fe20003fc5270 */
[----:B------:R-:W4:Y:S01]  /*9840*/  @P3 LDG.E R70, desc[UR8][R104.64] ;  /* 0x0000000868463981 */ /* 0x000f22000c1e1900 */
[----:B------:R-:W-:Y:S02]  /*9850*/  P2R R140, PR, RZ, 0x1 ;  /* 0x00000001ff8c7803 */ /* 0x000fe40000000000 */
[----:B------:R-:W-:Y:S09]  /*9860*/  LOP3.LUT P0, RZ, R108, 0x80000000, RZ, 0xc0, !PT ;  /* 0x800000006cff7812 */ /* 0x000ff2000780c0ff */
[----:B-----5:R-:W-:Y:S02]  /*9870*/  @P6 HADD2.F32 R68, -RZ, R80.H0_H0 ;  /* 0x20000050ff446230 */ /* 0x020fe40000004100 */
[----:B------:R-:W5:Y:S03]  /*9880*/  @P5 LDG.E.U16 R80, desc[UR8][R96.64] ;  /* 0x0000000860505981 */ /* 0x000f66000c1e1500 */
[----:B------:R-:W-:Y:S01]  /*9890*/  @P6 FFMA R27, R72, R68, R27 ;  /* 0x00000044481b6223 */ /* 0x000fe2000000001b */
[C---:B------:R-:W-:Y:S01]  /*98a0*/  LOP3.LUT P6, RZ, R109.reuse, 0x1, RZ, 0xc0, !PT ;  /* 0x000000016dff7812 */ /* 0x040fe200078cc0ff */
[----:B------:R-:W5:Y:S01]  /*98b0*/  @P0 LDG.E R72, desc[UR8][R102.64] ;  /* 0x0000000866480981 */ /* 0x000f62000c1e1900 */
[----:B---3--:R-:W-:Y:S02]  /*98c0*/  @P4 HADD2.F32 R68, -RZ, R84.H0_H0 ;  /* 0x20000054ff444230 */ /* 0x008fe40000004100 */
[----:B------:R-:W-:Y:S01]  /*98d0*/  P2R R142, PR, RZ, 0x40 ;  /* 0x00000040ff8e7803 */ /* 0x000fe20000000000 */
[----:B------:R-:W3:Y:S01]  /*98e0*/  @P2 LDG.E.U16 R84, desc[UR8][R96.64] ;  /* 0x0000000860542981 */ /* 0x000ee2000c1e1500 */
[----:B------:R-:W-:Y:S01]  /*98f0*/  LOP3.LUT P6, RZ, R108, 0x4000000, RZ, 0xc0, !PT ;  /* 0x040000006cff7812 */ /* 0x000fe200078cc0ff */
[----:B------:R-:W-:Y:S01]  /*9900*/  @P4 FFMA R43, R74, R68, R43 ;  /* 0x000000444a2b4223 */ /* 0x000fe2000000002b */
[C---:B------:R-:W-:Y:S02]  /*9910*/  LOP3.LUT P2, RZ, R109.reuse, 0x4, RZ, 0xc0, !PT ;  /* 0x000000046dff7812 */ /* 0x040fe4000784c0ff */
[C---:B------:R-:W-:Y:S01]  /*9920*/  LOP3.LUT P4, RZ, R109.reuse, 0x2, RZ, 0xc0, !PT ;  /* 0x000000026dff7812 */ /* 0x040fe2000788c0ff */
[----:B------:R-:W-:Y:S01]  /*9930*/  @P1 HADD2.F32 R68, -RZ, R82.H0_H0 ;  /* 0x20000052ff441230 */ /* 0x000fe20000004100 */
[----:B------:R-:W-:Y:S01]  /*9940*/  P2R R141, PR, RZ, 0x4 ;  /* 0x00000004ff8d7803 */ /* 0x000fe20000000000 */
[----:B------:R-:W3:Y:S01]  /*9950*/  @P3 LDG.E.U16 R82, desc[UR8][R96.64+0x2] ;  /* 0x0000020860523981 */ /* 0x000ee2000c1e1500 */
[----:B------:R-:W-:Y:S02]  /*9960*/  LOP3.LUT P2, RZ, R108, 0x10000000, RZ, 0xc0, !PT ;  /* 0x100000006cff7812 */ /* 0x000fe4000784c0ff */
[----:B------:R-:W-:Y:S01]  /*9970*/  @P1 FFMA R59, R76, R68, R59 ;  /* 0x000000444c3b1223 */ /* 0x000fe2000000003b */
[----:B------:R-:W-:Y:S06]  /*9980*/  LOP3.LUT P1, RZ, R109, 0x8, RZ, 0xc0, !PT ;  /* 0x000000086dff7812 */ /* 0x000fec000782c0ff */
[----:B------:R-:W3:Y:S01]  /*9990*/  @P4 LDG.E R76, desc[UR8][R98.64] ;  /* 0x00000008624c4981 */ /* 0x000ee2000c1e1900 */
[----:B--2---:R-:W-:Y:S03]  /*99a0*/  @P6 HADD2.F32 R68, -RZ, R78.H0_H0 ;  /* 0x2000004eff446230 */ /* 0x004fe60000004100 */
[----:B------:R-:W2:Y:S01]  /*99b0*/  @P0 LDG.E.U16 R78, desc[UR8][R96.64+0x2] ;  /* 0x00000208604e0981 */ /* 0x000ea2000c1e1500 */
[----:B------:R-:W-:Y:S01]  /*99c0*/  ISETP.NE.AND P0, PT, R140, RZ, PT ;  /* 0x000000ff8c00720c */ /* 0x000fe20003f05270 */
[----:B------:R-:W-:Y:S01]  /*99d0*/  @P6 FFMA R12, R69, R68, R12 ;  /* 0x00000044450c6223 */ /* 0x000fe2000000000c */
[----:B------:R-:W-:Y:S02]  /*99e0*/  ISETP.NE.AND P6, PT, R142, RZ, PT ;  /* 0x000000ff8e00720c */ /* 0x000fe40003fc5270 */
[----:B------:R-:W-:Y:S02]  /*99f0*/  P2R R142, PR, RZ, 0x10 ;  /* 0x00000010ff8e7803 */ /* 0x000fe40000000000 */
[----:B------:R-:W-:Y:S09]  /*9a00*/  P2R R140, PR, RZ, 0x40 ;  /* 0x00000040ff8c7803 */ /* 0x000ff20000000000 */
[----:B------:R-:W2:Y:S01]  /*9a10*/  @P6 LDG.E R74, desc[UR8][R100.64] ;  /* 0x00000008644a6981 */ /* 0x000ea2000c1e1900 */
[----:B----4-:R-:W-:Y:S03]  /*9a20*/  @P0 HADD2.F32 R68, -RZ, R77.H0_H0 ;  /* 0x2000004dff440230 */ /* 0x010fe60000004100 */
[----:B------:R-:W4:Y:S01]  /*9a30*/  @P6 LDG.E.U16 R77, desc[UR8][R96.64+0x2] ;  /* 0x00000208604d6981 */ /* 0x000f22000c1e1500 */
[----:B------:R-:W-:Y:S01]  /*9a40*/  LOP3.LUT P6, RZ, R108, 0x80000000, RZ, 0xc0, !PT ;  /* 0x800000006cff7812 */ /* 0x000fe200078cc0ff */
[----:B------:R-:W-:Y:S01]  /*9a50*/  @P0 FFMA R28, R71, R68, R28 ;  /* 0x00000044471c0223 */ /* 0x000fe2000000001c */
[C---:B------:R-:W-:Y:S01]  /*9a60*/  LOP3.LUT P0, RZ, R109.reuse, 0x10, RZ, 0xc0, !PT ;  /* 0x000000106dff7812 */ /* 0x040fe2000780c0ff */
[----:B------:R-:W4:Y:S01]  /*9a70*/  @P1 LDG.E R71, desc[UR8][R102.64] ;  /* 0x0000000866471981 */ /* 0x000f22000c1e1900 */
[----:B-----5:R-:W-:Y:S03]  /*9a80*/  @P5 HADD2.F32 R69, -RZ, R80.H0_H0 ;  /* 0x20000050ff455230 */ /* 0x020fe60000004100 */
[----:B------:R-:W5:Y:S01]  /*9a90*/  @P4 LDG.E.U16 R80, desc[UR8][R96.64+0x2] ;  /* 0x0000020860504981 */ /* 0x000f62000c1e1500 */
[----:B------:R-:W-:Y:S01]  /*9aa0*/  LOP3.LUT P4, RZ, R109, 0x20, RZ, 0xc0, !PT ;  /* 0x000000206dff7812 */ /* 0x000fe2000788c0ff */
[----:B---3--:R-:W-:Y:S05]  /*9ab0*/  @P2 HADD2.F32 R68, -RZ, R84.H0_H0 ;  /* 0x20000054ff442230 */ /* 0x008fea0000004100 */
[----:B------:R-:W-:Y:S01]  /*9ac0*/  @P2 FFMA R44, R73, R68, R44 ;  /* 0x00000044492c2223 */ /* 0x000fe2000000002c */
[----:B------:R-:W-:Y:S01]  /*9ad0*/  ISETP.NE.AND P2, PT, R141, RZ, PT ;  /* 0x000000ff8d00720c */ /* 0x000fe20003f45270 */
[----:B------:R-:W3:Y:S01]  /*9ae0*/  @P0 LDG.E R73, desc[UR8][R100.64] ;  /* 0x0000000864490981 */ /* 0x000ee2000c1e1900 */
[----:B------:R-:W-:Y:S01]  /*9af0*/  @P5 FFMA R60, R75, R69, R60 ;  /* 0x000000454b3c5223 */ /* 0x000fe2000000003c */
[----:B------:R-:W-:Y:S01]  /*9b00*/  @P3 HADD2.F32 R68, -RZ, R82.H0_H0 ;  /* 0x20000052ff443230 */ /* 0x000fe20000004100 */
[C---:B------:R-:W-:Y:S01]  /*9b10*/  LOP3.LUT P5, RZ, R109.reuse, 0x80, RZ, 0xc0, !PT ;  /* 0x000000806dff7812 */ /* 0x040fe200078ac0ff */
[----:B------:R-:W3:Y:S03]  /*9b20*/  @P1 LDG.E.U16 R82, desc[UR8][R96.64+0x4] ;  /* 0x0000040860521981 */ /* 0x000ee6000c1e1500 */
[----:B------:R-:W-:Y:S01]  /*9b30*/  @P3 FFMA R13, R70, R68, R13 ;  /* 0x00000044460d3223 */ /* 0x000fe2000000000d */
[----:B------:R-:W3:Y:S01]  /*9b40*/  @P4 LDG.E R75, desc[UR8][R98.64] ;  /* 0x00000008624b4981 */ /* 0x000ee2000c1e1900 */
[C---:B------:R-:W-:Y:S02]  /*9b50*/  LOP3.LUT P3, RZ, R109.reuse, 0x100, RZ, 0xc0, !PT ;  /* 0x000001006dff7812 */ /* 0x040fe4000786c0ff */
[----:B------:R-:W-:Y:S01]  /*9b60*/  P2R R141, PR, RZ, 0x20 ;  /* 0x00000020ff8d7803 */ /* 0x000fe20000000000 */
[----:B------:R-:W3:Y:S01]  /*9b70*/  @P2 LDG.E.U16 R84, desc[UR8][R96.64+0x4] ;  /* 0x0000040860542981 */ /* 0x000ee2000c1e1500 */
[C---:B------:R-:W-:Y:S03]  /*9b80*/  LOP3.LUT P5, RZ, R109.reuse, 0x40, RZ, 0xc0, !PT ;  /* 0x000000406dff7812 */ /* 0x040fe600078ac0ff */
[----:B------:R-:W3:Y:S01]  /*9b90*/  @P2 LDG.E R69, desc[UR8][R104.64] ;  /* 0x0000000868452981 */ /* 0x000ee2000c1e1900 */
[----:B--2---:R-:W-:Y:S03]  /*9ba0*/  @P6 HADD2.F32 R68, -RZ, R78.H0_H0 ;  /* 0x2000004eff446230 */ /* 0x004fe60000004100 */
[----:B------:R-:W2:Y:S02]  /*9bb0*/  @P0 LDG.E.U16 R78, desc[UR8][R96.64+0x4] ;  /* 0x00000408604e0981 */ /* 0x000ea4000c1e1500 */
[----:B------:R-:W-:Y:S01]  /*9bc0*/  @P6 FFMA R29, R72, R68, R29 ;  /* 0x00000044481d6223 */ /* 0x000fe2000000001d */
[----:B------:R-:W-:Y:S11]  /*9bd0*/  ISETP.NE.AND P6, PT, R140, RZ, PT ;  /* 0x000000ff8c00720c */ /* 0x000ff60003fc5270 */
[----:B------:R-:W-:Y:S02]  /*9be0*/  @!UPT UIADD3 URZ, UPT, UPT, URZ, URZ, URZ ;  /* 0x000000fffffff290 */ /* 0x000fe4000fffe0ff */
[----:B----4-:R-:W-:Y:S02]  /*9bf0*/  @P6 HADD2.F32 R68, -RZ, R77.H0_H0 ;  /* 0x2000004dff446230 */ /* 0x010fe40000004100 */
[----:B------:R-:W4:Y:S01]  /*9c00*/  @P4 LDG.E.U16 R77, desc[UR8][R96.64+0x4] ;  /* 0x00000408604d4981 */ /* 0x000f22000c1e1500 */
[----:B------:R-:W-:Y:S02]  /*9c10*/  ISETP.NE.AND P4, PT, R142, RZ, PT ;  /* 0x000000ff8e00720c */ /* 0x000fe40003f85270 */
[----:B------:R-:W-:Y:S01]  /*9c20*/  @P6 FFMA R45, R74, R68, R45 ;  /* 0x000000444a2d6223 */ /* 0x000fe2000000002d */
[C---:B------:R-:W-:Y:S01]  /*9c30*/  LOP3.LUT P6, RZ, R109.reuse, 0x200, RZ, 0xc0, !PT ;  /* 0x000002006dff7812 */ /* 0x040fe200078cc0ff */
[----:B------:R-:W4:Y:S09]  /*9c40*/  @P3 LDG.E R74, desc[UR8][R100.64] ;  /* 0x00000008644a3981 */ /* 0x000f32000c1e1900 */
[----:B-----5:R-:W-:Y:S02]  /*9c50*/  @P4 HADD2.F32 R68, -RZ, R80.H0_H0 ;  /* 0x20000050ff444230 */ /* 0x020fe40000004100 */
[----:B------:R-:W5:Y:S03]  /*9c60*/  @P3 LDG.E.U16 R80, desc[UR8][R96.64+0x6] ;  /* 0x0000060860503981 */ /* 0x000f66000c1e1500 */
[----:B------:R-:W-:Y:S01]  /*9c70*/  @P4 FFMA R61, R76, R68, R61 ;  /* 0x000000444c3d4223 */ /* 0x000fe2000000003d */
[----:B------:R-:W-:Y:S01]  /*9c80*/  LOP3.LUT P4, RZ, R109, 0x400, RZ, 0xc0, !PT ;  /* 0x000004006dff7812 */ /* 0x000fe2000788c0ff */
[----:B------:R-:W5:Y:S01]  /*9c90*/  @P6 LDG.E R76, desc[UR8][R98.64] ;  /* 0x00000008624c6981 */ /* 0x000f62000c1e1900 */
[----:B---3--:R-:W-:Y:S02]  /*9ca0*/  @P1 HADD2.F32 R70, -RZ, R82.H0_H0 ;  /* 0x20000052ff461230 */ /* 0x008fe40000004100 */
[----:B------:R-:W-:Y:S02]  /*9cb0*/  @P2 HADD2.F32 R68, -RZ, R84.H0_H0 ;  /* 0x20000054ff442230 */ /* 0x000fe40000004100 */
[----:B------:R-:W3:Y:S01]  /*9cc0*/  @P5 LDG.E.U16 R84, desc[UR8][R96.64+0x6] ;  /* 0x0000060860545981 */ /* 0x000ee2000c1e1500 */
[----:B------:R-:W-:Y:S02]  /*9cd0*/  ISETP.NE.AND P5, PT, R141, RZ, PT ;  /* 0x000000ff8d00720c */ /* 0x000fe40003fa5270 */
[----:B------:R-:W-:Y:S01]  /*9ce0*/  @P2 FFMA R14, R69, R68, R14 ;  /* 0x00000044450e2223 */ /* 0x000fe2000000000e */
[----:B------:R-:W-:Y:S01]  /*9cf0*/  @P1 FFMA R30, R71, R70, R30 ;  /* 0x00000046471e1223 */ /* 0x000fe2000000001e */
[C---:B------:R-:W-:Y:S02]  /*9d00*/  LOP3.LUT P1, RZ, R109.reuse, 0x1000, RZ, 0xc0, !PT ;  /* 0x000010006dff7812 */ /* 0x040fe4000782c0ff */
[C---:B------:R-:W-:Y:S02]  /*9d10*/  LOP3.LUT P2, RZ, R109.reuse, 0x800, RZ, 0xc0, !PT ;  /* 0x000008006dff7812 */ /* 0x040fe4000784c0ff */
[----:B------:R-:W-:Y:S02]  /*9d20*/  P2R R141, PR, RZ, 0x2 ;  /* 0x00000002ff8d7803 */ /* 0x000fe40000000000 */
[C---:B------:R-:W-:Y:S02]  /*9d30*/  LOP3.LUT P1, RZ, R109.reuse, 0x40, RZ, 0xc0, !PT ;  /* 0x000000406dff7812 */ /* 0x040fe4000782c0ff */
[----:B------:R-:W-:Y:S01]  /*9d40*/  P2R R140, PR, RZ, 0x4 ;  /* 0x00000004ff8c7803 */ /* 0x000fe20000000000 */
[----:B------:R-:W3:Y:S01]  /*9d50*/  @P5 LDG.E.U16 R82, desc[UR8][R96.64+0x6] ;  /* 0x0000060860525981 */ /* 0x000ee2000c1e1500 */
[C---:B------:R-:W-:Y:S02]  /*9d60*/  LOP3.LUT P2, RZ, R109.reuse, 0x80, RZ, 0xc0, !PT ;  /* 0x000000806dff7812 */ /* 0x040fe4000784c0ff */
[C---:B------:R-:W-:Y:S02]  /*9d70*/  LOP3.LUT P5, RZ, R109.reuse, 0x2000, RZ, 0xc0, !PT ;  /* 0x000020006dff7812 */ /* 0x040fe400078ac0ff */
[----:B------:R-:W-:Y:S05]  /*9d80*/  P2R R142, PR, RZ, 0x2 ;  /* 0x00000002ff8e7803 */ /* 0x000fea0000000000 */
[----:B------:R-:W3:Y:S01]  /*9d90*/  @P1 LDG.E R70, desc[UR8][R104.64] ;  /* 0x0000000868461981 */ /* 0x000ee2000c1e1900 */
[----:B------:R-:W-:Y:S03]  /*9da0*/  LOP3.LUT P1, RZ, R109, 0x20, RZ, 0xc0, !PT ;  /* 0x000000206dff7812 */ /* 0x000fe6000782c0ff */
[----:B------:R-:W3:Y:S01]  /*9db0*/  @P2 LDG.E R72, desc[UR8][R102.64] ;  /* 0x0000000866482981 */ /* 0x000ee2000c1e1900 */
[----:B--2---:R-:W-:Y:S03]  /*9dc0*/  @P0 HADD2.F32 R68, -RZ, R78.H0_H0 ;  /* 0x2000004eff440230 */ /* 0x004fe60000004100 */
[----:B------:R-:W2:Y:S02]  /*9dd0*/  @P6 LDG.E.U16 R78, desc[UR8][R96.64+0x6] ;  /* 0x00000608604e6981 */ /* 0x000ea4000c1e1500 */
[----:B------:R-:W-:Y:S01]  /*9de0*/  @P0 FFMA R46, R73, R68, R46 ;  /* 0x00000044492e0223 */ /* 0x000fe2000000002e */
[----:B------:R-:W-:Y:S01]  /*9df0*/  LOP3.LUT P0, RZ, R109, 0x4000, RZ, 0xc0, !PT ;  /* 0x000040006dff7812 */ /* 0x000fe2000780c0ff */
[----:B------:R-:W2:Y:S02]  /*9e00*/  @P4 LDG.E R73, desc[UR8][R104.64] ;  /* 0x0000000868494981 */ /* 0x000ea4000c1e1900 */
[----:B----4-:R-:W-:Y:S02]  /*9e10*/  @P1 HADD2.F32 R68, -RZ, R77.H0_H0 ;  /* 0x2000004dff441230 */ /* 0x010fe40000004100 */
[----:B------:R-:W4:Y:S03]  /*9e20*/  @P4 LDG.E.U16 R77, desc[UR8][R96.64+0x8] ;  /* 0x00000808604d4981 */ /* 0x000f26000c1e1500 */
[----:B------:R-:W-:Y:S01]  /*9e30*/  @P1 FFMA R62, R75, R68, R62 ;  /* 0x000000444b3e1223 */ /* 0x000fe2000000003e */
[----:B------:R-:W-:Y:S01]  /*9e40*/  ISETP.NE.AND P1, PT, R142, RZ, PT ;  /* 0x000000ff8e00720c */ /* 0x000fe20003f25270 */
[----:B------:R-:W4:Y:S01]  /*9e50*/  @P5 LDG.E R75, desc[UR8][R98.64] ;  /* 0x00000008624b5981 */ /* 0x000f22000c1e1900 */
[----:B-----5:R-:W-:Y:S11]  /*9e60*/  @P3 HADD2.F32 R71, -RZ, R80.H0_H0 ;  /* 0x20000050ff473230 */ /* 0x020ff60000004100 */
[----:B---3--:R-:W-:Y:S02]  /*9e70*/  @P1 HADD2.F32 R68, -RZ, R84.H0_H0 ;  /* 0x20000054ff441230 */ /* 0x008fe40000004100 */
[----:B------:R-:W-:Y:S02]  /*9e80*/  @P2 HADD2.F32 R69, -RZ, R82.H0_H0 ;  /* 0x20000052ff452230 */ /* 0x000fe40000004100 */
[----:B------:R-:W3:Y:S01]  /*9e90*/  @P0 LDG.E.U16 R82, desc[UR8][R96.64+0xa] ;  /* 0x00000a0860520981 */ /* 0x000ee2000c1e1500 */
[----:B------:R-:W-:Y:S01]  /*9ea0*/  @P1 FFMA R15, R70, R68, R15 ;  /* 0x00000044460f1223 */ /* 0x000fe2000000000f */
[----:B------:R-:W-:Y:S01]  /*9eb0*/  ISETP.NE.AND P1, PT, R141, RZ, PT ;  /* 0x000000ff8d00720c */ /* 0x000fe20003f25270 */
[----:B------:R-:W-:Y:S01]  /*9ec0*/  @P2 FFMA R31, R72, R69, R31 ;  /* 0x00000045481f2223 */ /* 0x000fe2000000001f */
[----:B------:R-:W-:Y:S01]  /*9ed0*/  ISETP.NE.AND P2, PT, R140, RZ, PT ;  /* 0x000000ff8c00720c */ /* 0x000fe20003f45270 */
[----:B------:R-:W5:Y:S01]  /*9ee0*/  @P5 LDG.E.U16 R72, desc[UR8][R96.64+0x8] ;  /* 0x0000080860485981 */ /* 0x000f62000c1e1500 */
[----:B------:R-:W-:Y:S01]  /*9ef0*/  @P3 FFMA R47, R74, R71, R47 ;  /* 0x000000474a2f3223 */ /* 0x000fe2000000002f */
[C---:B------:R-:W-:Y:S02]  /*9f00*/  LOP3.LUT P3, RZ, R109.reuse, 0x400000, RZ, 0xc0, !PT ;  /* 0x004000006dff7812 */ /* 0x040fe4000786c0ff */
[----:B------:R-:W5:Y:S01]  /*9f10*/  @P0 LDG.E R74, desc[UR8][R104.64] ;  /* 0x00000008684a0981 */ /* 0x000f62000c1e1900 */
[C---:B------:R-:W-:Y:S02]  /*9f20*/  LOP3.LUT P5, RZ, R109.reuse, 0x100000, RZ, 0xc0, !PT ;  /* 0x001000006dff7812 */ /* 0x040fe400078ac0ff */
[----:B------:R-:W-:Y:S03]  /*9f30*/  P2R R140, PR, RZ, 0x8 ;  /* 0x00000008ff8c7803 */ /* 0x000fe60000000000 */
[----:B------:R-:W5:Y:S01]  /*9f40*/  @P1 LDG.E.U16 R70, desc[UR8][R96.64+0x8] ;  /* 0x0000080860461981 */ /* 0x000f62000c1e1500 */
[C---:B------:R-:W-:Y:S02]  /*9f50*/  LOP3.LUT P3, RZ, R109.reuse, 0x8000, RZ, 0xc0, !PT ;  /* 0x000080006dff7812 */ /* 0x040fe4000786c0ff */
[----:B------:R-:W-:Y:S01]  /*9f60*/  P2R R143, PR, RZ, 0x20 ;  /* 0x00000020ff8f7803 */ /* 0x000fe20000000000 */
[----:B------:R-:W5:Y:S01]  /*9f70*/  @P2 LDG.E.U16 R84, desc[UR8][R96.64+0x8] ;  /* 0x0000080860542981 */ /* 0x000f62000c1e1500 */
[C---:B------:R-:W-:Y:S03]  /*9f80*/  LOP3.LUT P5, RZ, R109.reuse, 0x10000, RZ, 0xc0, !PT ;  /* 0x000100006dff7812 */ /* 0x040fe600078ac0ff */
[----:B------:R-:W5:Y:S04]  /*9f90*/  @P2 LDG.E R69, desc[UR8][R102.64] ;  /* 0x0000000866452981 */ /* 0x000f68000c1e1900 */
[----:B------:R-:W5:Y:S04]  /*9fa0*/  @P1 LDG.E R71, desc[UR8][R100.64] ;  /* 0x0000000864471981 */ /* 0x000f68000c1e1900 */
[----:B------:R-:W5:Y:S01]  /*9fb0*/  @P3 LDG.E.U16 R80, desc[UR8][R96.64+0xa] ;  /* 0x00000a0860503981 */ /* 0x000f62000c1e1500 */
[----:B--2---:R-:W-:Y:S05]  /*9fc0*/  @P6 HADD2.F32 R68, -RZ, R78.H0_H0 ;  /* 0x2000004eff446230 */ /* 0x004fea0000004100 */
[----:B------:R-:W-:Y:S01]  /*9fd0*/  @P6 FFMA R63, R76, R68, R63 ;  /* 0x000000444c3f6223 */ /* 0x000fe2000000003f */
[C---:B------:R-:W-:Y:S01]  /*9fe0*/  LOP3.LUT P6, RZ, R109.reuse, 0x80000, RZ, 0xc0, !PT ;  /* 0x000800006dff7812 */ /* 0x040fe200078cc0ff */
[----:B------:R-:W2:Y:S01]  /*9ff0*/  @P3 LDG.E R76, desc[UR8][R102.64] ;  /* 0x00000008664c3981 */ /* 0x000ea2000c1e1900 */
[----:B------:R-:W-:Y:S02]  /*a000*/  ISETP.NE.AND P3, PT, R140, RZ, PT ;  /* 0x000000ff8c00720c */ /* 0x000fe40003f65270 */
[----:B------:R-:W-:Y:S02]  /*a010*/  P2R R142, PR, RZ, 0x40 ;  /* 0x00000040ff8e7803 */ /* 0x000fe40000000000 */
[C---:B------:R-:W-:Y:S02]  /*a020*/  LOP3.LUT P6, RZ, R109.reuse, 0x40000, RZ, 0xc0, !PT ;  /* 0x000400006dff7812 */ /* 0x040fe400078cc0ff */
[----:B------:R-:W-:Y:S07]  /*a030*/  P2R R140, PR, RZ, 0x8 ;  /* 0x00000008ff8c7803 */ /* 0x000fee0000000000 */
[----:B------:R-:W2:Y:S01]  /*a040*/  @P3 LDG.E R78, desc[UR8][R104.64] ;  /* 0x00000008684e3981 */ /* 0x000ea2000c1e1900 */
[C---:B------:R-:W-:Y:S01]  /*a050*/  LOP3.LUT P3, RZ, R109.reuse, 0x8000, RZ, 0xc0, !PT ;  /* 0x000080006dff7812 */ /* 0x040fe2000786c0ff */
[----:B----4-:R-:W-:Y:S02]  /*a060*/  @P4 HADD2.F32 R68, -RZ, R77.H0_H0 ;  /* 0x2000004dff444230 */ /* 0x010fe40000004100 */
[----:B------:R-:W4:Y:S01]  /*a070*/  @P6 LDG.E.U16 R93, desc[UR8][R96.64+0xc] ;  /* 0x00000c08605d6981 */ /* 0x000f22000c1e1500 */
[----:B------:R-:W-:Y:S02]  /*a080*/  P2R R141, PR, RZ, 0x8 ;  /* 0x00000008ff8d7803 */ /* 0x000fe40000000000 */
[----:B------:R-:W-:Y:S01]  /*a090*/  LOP3.LUT P3, RZ, R109, 0x20000, RZ, 0xc0, !PT ;  /* 0x000200006dff7812 */ /* 0x000fe2000786c0ff */
[----:B------:R-:W4:Y:S01]  /*a0a0*/  @P6 LDG.E R77, desc[UR8][R104.64] ;  /* 0x00000008684d6981 */ /* 0x000f22000c1e1900 */
[----:B------:R-:W-:Y:S01]  /*a0b0*/  @P4 FFMA R16, R73, R68, R16 ;  /* 0x0000004449104223 */ /* 0x000fe20000000010 */
[C---:B------:R-:W-:Y:S02]  /*a0c0*/  LOP3.LUT P4, RZ, R109.reuse, 0x200000, RZ, 0xc0, !PT ;  /* 0x002000006dff7812 */ /* 0x040fe4000788c0ff */
[----:B------:R-:W-:Y:S02]  /*a0d0*/  ISETP.NE.AND P6, PT, R142, RZ, PT ;  /* 0x000000ff8e00720c */ /* 0x000fe40003fc5270 */
[----:B------:R-:W-:Y:S02]  /*a0e0*/  P2R R144, PR, RZ, 0x10 ;  /* 0x00000010ff907803 */ /* 0x000fe40000000000 */
[----:B------:R-:W-:Y:S04]  /*a0f0*/  LOP3.LUT P4, RZ, R109, 0x2000, RZ, 0xc0, !PT ;  /* 0x000020006dff7812 */ /* 0x000fe8000788c0ff */
[----:B------:R-:W4:Y:S05]  /*a100*/  @P3 LDG.E.U16 R106, desc[UR8][R96.64+0xa] ;  /* 0x00000a08606a3981 */ /* 0x000f2a000c1e1500 */
[----:B------:R-:W4:Y:S01]  /*a110*/  @P6 LDG.E.U16 R91, desc[UR8][R96.64+0xc] ;  /* 0x00000c08605b6981 */ /* 0x000f22000c1e1500 */
[----:B---3--:R-:W-:Y:S03]  /*a120*/  @P0 HADD2.F32 R73, -RZ, R82.H0_H0 ;  /* 0x20000052ff490230 */ /* 0x008fe60000004100 */
[----:B-----5:R-:W-:Y:S02]  /*a130*/  @P4 HADD2.F32 R72, -RZ, R72.H0_H0 ;  /* 0x20000048ff484230 */ /* 0x020fe40000004100 */
[----:B------:R-:W-:Y:S02]  /*a140*/  @P1 HADD2.F32 R70, -RZ, R70.H0_H0 ;  /* 0x20000046ff461230 */ /* 0x000fe40000004100 */
[----:B------:R-:W-:Y:S05]  /*a150*/  @P2 HADD2.F32 R68, -RZ, R84.H0_H0 ;  /* 0x20000054ff442230 */ /* 0x000fea0000004100 */
[----:B------:R-:W-:Y:S01]  /*a160*/  @P2 FFMA R32, R69, R68, R32 ;  /* 0x0000004445202223 */ /* 0x000fe20000000020 */
[----:B------:R-:W-:Y:S01]  /*a170*/  LOP3.LUT P2, RZ, R109, 0x800000, RZ, 0xc0, !PT ;  /* 0x008000006dff7812 */ /* 0x000fe2000784c0ff */
[----:B------:R-:W3:Y:S01]  /*a180*/  @P5 LDG.E.U16 R69, desc[UR8][R96.64+0xa] ;  /* 0x00000a0860455981 */ /* 0x000ee2000c1e1500 */
[----:B------:R-:W-:Y:S01]  /*a190*/  @P1 FFMA R48, R71, R70, R48 ;  /* 0x0000004647301223 */ /* 0x000fe20000000030 */
[----:B------:R-:W-:Y:S01]  /*a1a0*/  @P4 FFMA R64, R75, R72, R64 ;  /* 0x000000484b404223 */ /* 0x000fe20000000040 */
[----:B------:R-:W-:Y:S01]  /*a1b0*/  @P0 FFMA R17, R74, R73, R17 ;  /* 0x000000494a110223 */ /* 0x000fe20000000011 */
[----:B------:R-:W5:Y:S01]  /*a1c0*/  @P3 LDG.E R72, desc[UR8][R98.64] ;  /* 0x0000000862483981 */ /* 0x000f62000c1e1900 */
[----:B------:R-:W-:Y:S02]  /*a1d0*/  ISETP.NE.AND P3, PT, R141, RZ, PT ;  /* 0x000000ff8d00720c */ /* 0x000fe40003f65270 */
[----:B------:R-:W-:Y:S01]  /*a1e0*/  ISETP.NE.AND P4, PT, R144, RZ, PT ;  /* 0x000000ff9000720c */ /* 0x000fe20003f85270 */
[----:B------:R-:W5:Y:S01]  /*a1f0*/  @P5 LDG.E R70, desc[UR8][R100.64] ;  /* 0x0000000864465981 */ /* 0x000f62000c1e1900 */
[----:B------:R-:W-:Y:S02]  /*a200*/  ISETP.NE.AND P5, PT, R143, RZ, PT ;  /* 0x000000ff8f00720c */ /* 0x000fe40003fa5270 */
[C---:B------:R-:W-:Y:S01]  /*a210*/  LOP3.LUT P1, RZ, R109.reuse, 0x1000000, RZ, 0xc0, !PT ;  /* 0x010000006dff7812 */ /* 0x040fe2000782c0ff */
[----:B------:R-:W5:Y:S01]  /*a220*/  @P6 LDG.E R71, desc[UR8][R102.64] ;  /* 0x0000000866476981 */ /* 0x000f62000c1e1900 */
[C---:B------:R-:W-:Y:S02]  /*a230*/  LOP3.LUT P0, RZ, R109.reuse, 0x2000000, RZ, 0xc0, !PT ;  /* 0x020000006dff7812 */ /* 0x040fe4000780c0ff */
[----:B------:R-:W-:Y:S01]  /*a240*/  P2R R141, PR, RZ, 0x40 ;  /* 0x00000040ff8d7803 */ /* 0x000fe20000000000 */
[----:B------:R-:W5:Y:S01]  /*a250*/  @P2 LDG.E.U16 R105, desc[UR8][R96.64+0xe] ;  /* 0x00000e0860692981 */ /* 0x000f62000c1e1500 */
[C---:B------:R-:W-:Y:S01]  /*a260*/  LOP3.LUT P6, RZ, R109.reuse, 0x10000, RZ, 0xc0, !PT ;  /* 0x000100006dff7812 */ /* 0x040fe200078cc0ff */
[----:B------:R-:W-:Y:S01]  /*a270*/  @P3 HADD2.F32 R68, -RZ, R80.H0_H0 ;  /* 0x20000050ff443230 */ /* 0x000fe20000004100 */
[----:B------:R-:W-:Y:S01]  /*a280*/  P2R R142, PR, RZ, 0x4 ;  /* 0x00000004ff8e7803 */ /* 0x000fe20000000000 */
[----:B------:R-:W5:Y:S04]  /*a290*/  @P4 LDG.E.U16 R89, desc[UR8][R96.64+0xc] ;  /* 0x00000c0860594981 */ /* 0x000f68000c1e1500 */
[----:B------:R-:W5:Y:S04]  /*a2a0*/  @P5 LDG.E.U16 R74, desc[UR8][R96.64+0xc] ;  /* 0x00000c08604a5981 */ /* 0x000f68000c1e1500 */
[----:B------:R-:W5:Y:S04]  /*a2b0*/  @P1 LDG.E.U16 R95, desc[UR8][R96.64+0xe] ;  /* 0x00000e08605f1981 */ /* 0x000f68000c1e1500 */
[----:B------:R-:W5:Y:S04]  /*a2c0*/  @P5 LDG.E R73, desc[UR8][R100.64] ;  /* 0x0000000864495981 */ /* 0x000f68000c1e1900 */
[----:B------:R-:W5:Y:S04]  /*a2d0*/  @P0 LDG.E.U16 R104, desc[UR8][R96.64+0xe] ;  /* 0x00000e0860680981 */ /* 0x000f68000c1e1500 */
[----:B------:R-:W5:Y:S04]  /*a2e0*/  @P4 LDG.E R75, desc[UR8][R98.64] ;  /* 0x00000008624b4981 */ /* 0x000f68000c1e1900 */
[----:B------:R-:W5:Y:S01]  /*a2f0*/  @P2 LDG.E R80, desc[UR8][R102.64] ;  /* 0x0000000866502981 */ /* 0x000f62000c1e1900 */
[C---:B------:R-:W-:Y:S03]  /*a300*/  LOP3.LUT P2, RZ, R109.reuse, 0x20000, RZ, 0xc0, !PT ;  /* 0x000200006dff7812 */ /* 0x040fe6000784c0ff */
[----:B------:R-:W5:Y:S04]  /*a310*/  @P1 LDG.E R82, desc[UR8][R100.64] ;  /* 0x0000000864521981 */ /* 0x000f68000c1e1900 */
[----:B------:R-:W5:Y:S01]  /*a320*/  @P0 LDG.E R84, desc[UR8][R98.64] ;  /* 0x0000000862540981 */ /* 0x000f62000c1e1900 */
[----:B--2---:R-:W-:Y:S01]  /*a330*/  @P3 FFMA R33, R76, R68, R33 ;  /* 0x000000444c213223 */ /* 0x004fe20000000021 */
[----:B------:R-:W-:Y:S04]  /*a340*/  ISETP.NE.AND P3, PT, R140, RZ, PT ;  /* 0x000000ff8c00720c */ /* 0x000fe80003f65270 */
[----:B------:R-:W-:Y:S09]  /*a350*/  P2R R140, PR, RZ, 0x8 ;  /* 0x00000008ff8c7803 */ /* 0x000ff20000000000 */
[----:B------:R-:W2:Y:S01]  /*a360*/  @P3 LDG.E.U16 R107, desc[UR8][R96.64+0xe] ;  /* 0x00000e08606b3981 */ /* 0x000ea2000c1e1500 */
[----:B------:R-:W-:Y:S01]  /*a370*/  LOP3.LUT P3, RZ, R109, 0x40000, RZ, 0xc0, !PT ;  /* 0x000400006dff7812 */ /* 0x000fe2000786c0ff */
[----:B---3--:R-:W-:Y:S11]  /*a380*/  @P6 HADD2.F32 R68, -RZ, R69.H0_H0 ;  /* 0x20000045ff446230 */ /* 0x008ff60000004100 */
[----:B------:R-:W-:Y:S01]  /*a390*/  @!UPT UIADD3 URZ, UPT, UPT, URZ, URZ, URZ ;  /* 0x000000fffffff290 */ /* 0x000fe2000fffe0ff */
[----:B----4-:R-:W-:Y:S02]  /*a3a0*/  @P3 HADD2.F32 R69, -RZ, R93.H0_H0 ;  /* 0x2000005dff453230 */ /* 0x010fe40000004100 */
[----:B-----5:R-:W-:Y:S01]  /*a3b0*/  @P6 FFMA R49, R70, R68, R49 ;  /* 0x0000004446316223 */ /* 0x020fe20000000031 */
[----:B------:R-:W-:Y:S01]  /*a3c0*/  ISETP.NE.AND P6, PT, R141, RZ, PT ;  /* 0x000000ff8d00720c */ /* 0x000fe20003fc5270 */
[----:B------:R-:W-:Y:S05]  /*a3d0*/  @P2 HADD2.F32 R68, -RZ, R106.H0_H0 ;  /* 0x2000006aff442230 */ /* 0x000fea0000004100 */
[----:B------:R-:W-:Y:S01]  /*a3e0*/  @P2 FFMA R65, R72, R68, R65 ;  /* 0x0000004448412223 */ /* 0x000fe20000000041 */
[----:B------:R-:W-:Y:S01]  /*a3f0*/  ISETP.NE.AND P2, PT, R142, RZ, PT ;  /* 0x000000ff8e00720c */ /* 0x000fe20003f45270 */
[----:B------:R-:W-:Y:S01]  /*a400*/  @P3 FFMA R18, R77, R69, R18 ;  /* 0x000000454d123223 */ /* 0x000fe20000000012 */
[----:B------:R-:W-:Y:S01]  /*a410*/  ISETP.NE.AND P3, PT, R140, RZ, PT ;  /* 0x000000ff8c00720c */ /* 0x000fe20003f65270 */
[----:B------:R-:W-:Y:S03]  /*a420*/  @P4 HADD2.F32 R76, -RZ, R89.H0_H0 ;  /* 0x20000059ff4c4230 */ /* 0x000fe60000004100 */
[----:B------:R-:W-:Y:S02]  /*a430*/  @P6 HADD2.F32 R70, -RZ, R91.H0_H0 ;  /* 0x2000005bff466230 */ /* 0x000fe40000004100 */
[----:B------:R-:W-:Y:S03]  /*a440*/  @P5 HADD2.F32 R74, -RZ, R74.H0_H0 ;  /* 0x2000004aff4a5230 */ /* 0x000fe60000004100 */
[----:B------:R-:W-:Y:S01]  /*a450*/  @P6 FFMA R34, R71, R70, R34 ;  /* 0x0000004647226223 */ /* 0x000fe20000000022 */
[----:B------:R-:W-:Y:S01]  /*a460*/  ISETP.NE.AND P6, PT, R139, RZ, PT ;  /* 0x000000ff8b00720c */ /* 0x000fe20003fc5270 */
[----:B------:R-:W-:Y:S02]  /*a470*/  @P2 HADD2.F32 R69, -RZ, R105.H0_H0 ;  /* 0x20000069ff452230 */ /* 0x000fe40000004100 */
[----:B------:R-:W-:Y:S02]  /*a480*/  @P1 HADD2.F32 R70, -RZ, R95.H0_H0 ;  /* 0x2000005fff461230 */ /* 0x000fe40000004100 */
[----:B------:R-:W-:Y:S01]  /*a490*/  @P5 FFMA R50, R73, R74, R50 ;  /* 0x0000004a49325223 */ /* 0x000fe20000000032 */
[----:B------:R-:W-:Y:S01]  /*a4a0*/  ISETP.NE.AND P5, PT, R138, RZ, PT ;  /* 0x000000ff8a00720c */ /* 0x000fe20003fa5270 */
[----:B------:R-:W-:Y:S02]  /*a4b0*/  @P0 HADD2.F32 R71, -RZ, R104.H0_H0 ;  /* 0x20000068ff470230 */ /* 0x000fe40000004100 */
[----:B------:R-:W-:Y:S01]  /*a4c0*/  @P4 FFMA R66, R75, R76, R66 ;  /* 0x0000004c4b424223 */ /* 0x000fe20000000042 */
[----:B------:R-:W-:Y:S01]  /*a4d0*/  ISETP.NE.AND P4, PT, R129, RZ, PT ;  /* 0x000000ff8100720c */ /* 0x000fe20003f85270 */
[----:B--2---:R-:W-:Y:S05]  /*a4e0*/  @P3 HADD2.F32 R68, -RZ, R107.H0_H0 ;  /* 0x2000006bff443230 */ /* 0x004fea0000004100 */
[----:B------:R-:W-:Y:S01]  /*a4f0*/  @P3 FFMA R19, R78, R68, R19 ;  /* 0x000000444e133223 */ /* 0x000fe20000000013 */
[----:B------:R-:W-:Y:S01]  /*a500*/  ISETP.NE.AND P3, PT, R128, RZ, PT ;  /* 0x000000ff8000720c */ /* 0x000fe20003f65270 */
[----:B------:R-:W-:Y:S01]  /*a510*/  @P2 FFMA R35, R80, R69, R35 ;  /* 0x0000004550232223 */ /* 0x000fe20000000023 */
[----:B------:R-:W-:Y:S01]  /*a520*/  ISETP.NE.AND P2, PT, R119, RZ, PT ;  /* 0x000000ff7700720c */ /* 0x000fe20003f45270 */
[----:B------:R-:W-:Y:S01]  /*a530*/  @P1 FFMA R51, R82, R70, R51 ;  /* 0x0000004652331223 */ /* 0x000fe20000000033 */
[----:B------:R-:W-:Y:S01]  /*a540*/  ISETP.NE.AND P1, PT, R118, RZ, PT ;  /* 0x000000ff7600720c */ /* 0x000fe20003f25270 */
[----:B------:R-:W-:Y:S01]  /*a550*/  @P0 FFMA R67, R84, R71, R67 ;  /* 0x0000004754430223 */ /* 0x000fe20000000043 */
[----:B------:R-:W-:Y:S10]  /*a560*/  BRA.U UP0, `(.L_x_131) ;  /* 0xffffffe500487547 */ /* 0x000ff4000b83ffff */
.L_x_130:
[----:B------:R-:W-:Y:S01]  /*a570*/  @!UPT UIADD3 URZ, UPT, UPT, URZ, URZ, URZ ;  /* 0x000000fffffff290 */ /* 0x000fe2000fffe0ff */
[----:B------:R-:W-:Y:S04]  /*a580*/  BSSY.RECONVERGENT B0, `(.L_x_132) ;  /* 0x000000d000007945 */ /* 0x000fe80003800200 */
[----:B------:R-:W-:Y:S05]  /*a590*/  @!P1 BRA `(.L_x_133) ;  /* 0x00000000002c9947 */ /* 0x000fea0003800000 */
[----:B------:R-:W0:Y:S01]  /*a5a0*/  LDCU UR4, c[0x0][0x38c] ;  /* 0x00007180ff0477ac */ /* 0x000e220008000800 */
[----:B------:R-:W-:-:S04]  /*a5b0*/  UISETP.NE.U32.AND UP0, UPT, UR7, URZ, UPT ;  /* 0x000000ff0700728c */ /* 0x000fc8000bf05070 */
[----:B------:R-:W-:Y:S01]  /*a5c0*/  UISETP.NE.AND.EX UP0, UPT, UR6, URZ, UPT, UP0 ;  /* 0x000000ff0600728c */ /* 0x000fe2000bf05300 */
[----:B0-----:R-:W-:-:S08]  /*a5d0*/  FMUL R69, R4, UR4 ;  /* 0x0000000404457c20 */ /* 0x001fd00008400000 */
[----:B------:R-:W-:Y:S05]  /*a5e0*/  BRA.U !UP0, `(.L_x_134) ;  /* 0x0000000108107547 */ /* 0x000fea000b800000 */
[----:B------:R-:W2:Y:S01]  /*a5f0*/  LDG.E.U16 R4, desc[UR8][R130.64] ;  /* 0x0000000882047981 */ /* 0x000ea2000c1e1500 */
[----:B------:R-:W0:Y:S01]  /*a600*/  LDCU UR4, c[0x0][0x3bc] ;  /* 0x00007780ff0477ac */ /* 0x000e220008000800 */
[----:B--2---:R-:W-:-:S05]  /*a610*/  HADD2.F32 R4, -RZ, R4.H0_H0 ;  /* 0x20000004ff047230 */ /* 0x004fca0000004100 */
[----:B0-----:R-:W-:-:S07]  /*a620*/  FFMA R69, R4, UR4, R69 ;  /* 0x0000000404457c23 */ /* 0x001fce0008000045 */
.L_x_134:
[----:B------:R-:W-:-:S05]  /*a630*/  F2FP.F16.F32.PACK_AB R4, RZ, R69 ;  /* 0x00000045ff04723e */ /* 0x000fca00000000ff */
[----:B------:R0:W-:Y:S02]  /*a640*/  STG.E.U16 desc[UR8][R132.64], R4 ;  /* 0x0000000484007986 */ /* 0x0001e4000c101508 */
.L_x_133:
[----:B------:R-:W-:Y:S05]  /*a650*/  BSYNC.RECONVERGENT B0 ;  /* 0x0000000000007941 */ /* 0x000fea0003800200 */
.L_x_132:
[----:B------:R-:W0:Y:S01]  /*a660*/  LDCU.64 UR10, c[0x0][0x3d8] ;  /* 0x00007b00ff0a77ac */ /* 0x000e220008000a00 */
[----:B------:R-:W-:Y:S01]  /*a670*/  HFMA2 R81, -RZ, RZ, 0, 0 ;  /* 0x00000000ff517431 */ /* 0x000fe200000001ff */
[----:B------:R-:W-:Y:S01]  /*a680*/  MOV R80, R124 ;  /* 0x0000007c00507202 */ /* 0x000fe20000000f00 */
[----:B------:R-:W-:Y:S01]  /*a690*/  BSSY.RECONVERGENT B0, `(.L_x_135) ;  /* 0x000001a000007945 */ /* 0x000fe20003800200 */
[----:B------:R-:W1:Y:S01]  /*a6a0*/  LDCU.64 UR4, c[0x0][0x3c8] ;  /* 0x00007900ff0477ac */ /* 0x000e620008000a00 */
[----:B0-----:R-:W-:Y:S02]  /*a6b0*/  IMAD R4, R110, UR10, RZ ;  /* 0x0000000a6e047c24 */ /* 0x001fe4000f8e02ff */
[----:B------:R-:W-:-:S04]  /*a6c0*/  IMAD.WIDE.U32 R68, R3, UR10, R80 ;  /* 0x0000000a03447c25 */ /* 0x000fc8000f8e0050 */
[C---:B------:R-:W-:Y:S01]  /*a6d0*/  IMAD R4, R3.reuse, UR11, R4 ;  /* 0x0000000b03047c24 */ /* 0x040fe2000f8e0204 */
[----:B------:R-:W-:Y:S01]  /*a6e0*/  LEA R70, P0, R68, UR19, 0x1 ;  /* 0x0000001344467c11 */ /* 0x000fe2000f8008ff */
[----:B-1----:R-:W-:-:S03]  /*a6f0*/  IMAD.WIDE.U32 R72, R3, UR4, R80 ;  /* 0x0000000403487c25 */ /* 0x002fc6000f8e0050 */
[----:B------:R-:W-:-:S04]  /*a700*/  IADD3 R4, PT, PT, R69, R4, RZ ;  /* 0x0000000445047210 */ /* 0x000fc80007ffe0ff */
[----:B------:R-:W-:Y:S01]  /*a710*/  LEA.HI.X R71, R68, UR18, R4, 0x1, P0 ;  /* 0x0000001244477c11 */ /* 0x000fe200080f0c04 */
[----:B------:R-:W-:Y:S01]  /*a720*/  IMAD R4, R110, UR4, RZ ;  /* 0x000000046e047c24 */ /* 0x000fe2000f8e02ff */
[----:B------:R-:W-:-:S03]  /*a730*/  LEA R68, P0, R72, UR17, 0x1 ;  /* 0x0000001148447c11 */ /* 0x000fc6000f8008ff */
[----:B------:R-:W-:-:S05]  /*a740*/  IMAD R4, R3, UR5, R4 ;  /* 0x0000000503047c24 */ /* 0x000fca000f8e0204 */
[----:B------:R-:W-:-:S04]  /*a750*/  IADD3 R4, PT, PT, R73, R4, RZ ;  /* 0x0000000449047210 */ /* 0x000fc80007ffe0ff */
[----:B------:R-:W-:Y:S01]  /*a760*/  LEA.HI.X R69, R72, UR16, R4, 0x1, P0 ;  /* 0x0000001048457c11 */ /* 0x000fe200080f0c04 */
[----:B------:R-:W-:Y:S06]  /*a770*/  @!P2 BRA `(.L_x_136) ;  /* 0x00000000002ca947 */ /* 0x000fec0003800000 */
        /* <DEDUP_REMOVED lines=9> */
.L_x_137:
[----:B------:R-:W-:-:S05]  /*a810*/  F2FP.F16.F32.PACK_AB R4, RZ, R73 ;  /* 0x00000049ff04723e */ /* 0x000fca00000000ff */
[----:B------:R0:W-:Y:S02]  /*a820*/  STG.E.U16 desc[UR8][R70.64], R4 ;  /* 0x0000000446007986 */ /* 0x0001e4000c101508 */
.L_x_136:
[----:B------:R-:W-:Y:S05]  /*a830*/  BSYNC.RECONVERGENT B0 ;  /* 0x0000000000007941 */ /* 0x000fea0003800200 */
.L_x_135:
[----:B------:R-:W-:Y:S01]  /*a840*/  IMAD R73, R114, UR10, RZ ;  /* 0x0000000a72497c24 */ /* 0x000fe2000f8e02ff */
[----:B------:R-:W-:Y:S01]  /*a850*/  BSSY.RECONVERGENT B0, `(.L_x_138) ;  /* 0x0000018000007945 */ /* 0x000fe20003800200 */
[----:B------:R-:W-:-:S04]  /*a860*/  IMAD.WIDE.U32 R76, R2, UR10, R80 ;  /* 0x0000000a024c7c25 */ /* 0x000fc8000f8e0050 */
[----:B0-----:R-:W-:Y:S01]  /*a870*/  IMAD R4, R2, UR11, R73 ;  /* 0x0000000b02047c24 */ /* 0x001fe2000f8e0249 */
[----:B------:R-:W-:Y:S01]  /*a880*/  LEA R74, P0, R76, UR19, 0x1 ;  /* 0x000000134c4a7c11 */ /* 0x000fe2000f8008ff */
[----:B------:R-:W-:-:S03]  /*a890*/  IMAD R73, R114, UR4, RZ ;  /* 0x0000000472497c24 */ /* 0x000fc6000f8e02ff */
[----:B------:R-:W-:-:S04]  /*a8a0*/  IADD3 R4, PT, PT, R77, R4, RZ ;  /* 0x000000044d047210 */ /* 0x000fc80007ffe0ff */
[----:B------:R-:W-:Y:S01]  /*a8b0*/  LEA.HI.X R75, R76, UR18, R4, 0x1, P0 ;  /* 0x000000124c4b7c11 */ /* 0x000fe200080f0c04 */
[----:B------:R-:W-:-:S04]  /*a8c0*/  IMAD.WIDE.U32 R76, R2, UR4, R80 ;  /* 0x00000004024c7c25 */ /* 0x000fc8000f8e0050 */
[----:B------:R-:W-:Y:S01]  /*a8d0*/  IMAD R4, R2, UR5, R73 ;  /* 0x0000000502047c24 */ /* 0x000fe2000f8e0249 */
[----:B------:R-:W-:-:S04]  /*a8e0*/  LEA R72, P0, R76, UR17, 0x1 ;  /* 0x000000114c487c11 */ /* 0x000fc8000f8008ff */
        /* <DEDUP_REMOVED lines=12> */
.L_x_140:
[----:B------:R-:W-:-:S05]  /*a9b0*/  F2FP.F16.F32.PACK_AB R4, RZ, R77 ;  /* 0x0000004dff04723e */ /* 0x000fca00000000ff */
[----:B------:R0:W-:Y:S02]  /*a9c0*/  STG.E.U16 desc[UR8][R74.64], R4 ;  /* 0x000000044a007986 */ /* 0x0001e4000c101508 */
.L_x_139:
[----:B------:R-:W-:Y:S05]  /*a9d0*/  BSYNC.RECONVERGENT B0 ;  /* 0x0000000000007941 */ /* 0x000fea0003800200 */
.L_x_138:
[----:B------:R-:W-:Y:S01]  /*a9e0*/  IMAD R77, R113, UR10, RZ ;  /* 0x0000000a714d7c24 */ /* 0x000fe2000f8e02ff */
[----:B------:R-:W-:Y:S01]  /*a9f0*/  BSSY.RECONVERGENT B0, `(.L_x_141) ;  /* 0x0000018000007945 */ /* 0x000fe20003800200 */
[----:B------:R-:W-:-:S04]  /*aa00*/  IMAD.WIDE.U32 R82, R0, UR10, R80 ;  /* 0x0000000a00527c25 */ /* 0x000fc8000f8e0050 */
[----:B0-----:R-:W-:Y:S01]  /*aa10*/  IMAD R4, R0, UR11, R77 ;  /* 0x0000000b00047c24 */ /* 0x001fe2000f8e024d */
[----:B------:R-:W-:Y:S01]  /*aa20*/  LEA R78, P0, R82, UR19, 0x1 ;  /* 0x00000013524e7c11 */ /* 0x000fe2000f8008ff */
[----:B------:R-:W-:Y:S02]  /*aa30*/  IMAD R77, R113, UR4, RZ ;  /* 0x00000004714d7c24 */ /* 0x000fe4000f8e02ff */
[----:B------:R-:W-:Y:S01]  /*aa40*/  IMAD.WIDE.U32 R80, R0, UR4, R80 ;  /* 0x0000000400507c25 */ /* 0x000fe2000f8e0050 */
[----:B------:R-:W-:-:S04]  /*aa50*/  IADD3 R4, PT, PT, R83, R4, RZ ;  /* 0x0000000453047210 */ /* 0x000fc80007ffe0ff */
[----:B------:R-:W-:Y:S01]  /*aa60*/  LEA.HI.X R79, R82, UR18, R4, 0x1, P0 ;  /* 0x00000012524f7c11 */ /* 0x000fe200080f0c04 */
        /* <DEDUP_REMOVED lines=14> */
.L_x_143:
[----:B------:R-:W-:-:S05]  /*ab50*/  F2FP.F16.F32.PACK_AB R4, RZ, R81 ;  /* 0x00000051ff04723e */ /* 0x000fca00000000ff */
[----:B------:R0:W-:Y:S02]  /*ab60*/  STG.E.U16 desc[UR8][R78.64], R4 ;  /* 0x000000044e007986 */ /* 0x0001e4000c101508 */
.L_x_142:
[----:B------:R-:W-:Y:S05]  /*ab70*/  BSYNC.RECONVERGENT B0 ;  /* 0x0000000000007941 */ /* 0x000fea0003800200 */
.L_x_141:
[----:B------:R-:W-:Y:S04]  /*ab80*/  BSSY.RECONVERGENT B0, `(.L_x_144) ;  /* 0x000000d000007945 */ /* 0x000fe80003800200 */
[----:B------:R-:W-:Y:S05]  /*ab90*/  @!P5 BRA `(.L_x_145) ;  /* 0x00000000002cd947 */ /* 0x000fea0003800000 */
[----:B------:R-:W1:Y:S01]  /*aba0*/  LDCU UR4, c[0x0][0x38c] ;  /* 0x00007180ff0477ac */ /* 0x000e620008000800 */
[----:B------:R-:W-:-:S04]  /*abb0*/  UISETP.NE.U32.AND UP0, UPT, UR7, URZ, UPT ;  /* 0x000000ff0700728c */ /* 0x000fc8000bf05070 */
[----:B------:R-:W-:Y:S01]  /*abc0*/  UISETP.NE.AND.EX UP0, UPT, UR6, URZ, UPT, UP0 ;  /* 0x000000ff0600728c */ /* 0x000fe2000bf05300 */
[----:B-1----:R-:W-:-:S08]  /*abd0*/  FMUL R5, R5, UR4 ;  /* 0x0000000405057c20 */ /* 0x002fd00008400000 */
[----:B------:R-:W-:Y:S05]  /*abe0*/  BRA.U !UP0, `(.L_x_146) ;  /* 0x0000000108107547 */ /* 0x000fea000b800000 */
[----:B0-----:R-:W2:Y:S01]  /*abf0*/  LDG.E.U16 R4, desc[UR8][R130.64+0x2] ;  /* 0x0000020882047981 */ /* 0x001ea2000c1e1500 */
[----:B------:R-:W0:Y:S01]  /*ac00*/  LDCU UR4, c[0x0][0x3bc] ;  /* 0x00007780ff0477ac */ /* 0x000e220008000800 */
[----:B--2---:R-:W-:-:S05]  /*ac10*/  HADD2.F32 R4, -RZ, R4.H0_H0 ;  /* 0x20000004ff047230 */ /* 0x004fca0000004100 */
[----:B0-----:R-:W-:-:S07]  /*ac20*/  FFMA R5, R4, UR4, R5 ;  /* 0x0000000404057c23 */ /* 0x001fce0008000005 */
.L_x_146:
[----:B0-----:R-:W-:-:S05]  /*ac30*/  F2FP.F16.F32.PACK_AB R4, RZ, R5 ;  /* 0x00000005ff04723e */ /* 0x001fca00000000ff */
[----:B------:R1:W-:Y:S02]  /*ac40*/  STG.E.U16 desc[UR8][R132.64+0x2], R4 ;  /* 0x0000020484007986 */ /* 0x0003e4000c101508 */
.L_x_145:
[----:B------:R-:W-:Y:S05]  /*ac50*/  BSYNC.RECONVERGENT B0 ;  /* 0x0000000000007941 */ /* 0x000fea0003800200 */
.L_x_144:
[----:B------:R-:W-:Y:S04]  /*ac60*/  BSSY.RECONVERGENT B0, `(.L_x_147) ;  /* 0x000000d000007945 */ /* 0x000fe80003800200 */
[----:B------:R-:W-:Y:S05]  /*ac70*/  @!P6 BRA `(.L_x_148) ;  /* 0x00000000002ce947 */ /* 0x000fea0003800000 */
[----:B------:R-:W2:Y:S01]  /*ac80*/  LDCU UR4, c[0x0][0x38c] ;  /* 0x00007180ff0477ac */ /* 0x000ea20008000800 */
[----:B------:R-:W-:-:S04]  /*ac90*/  UISETP.NE.U32.AND UP0, UPT, UR7, URZ, UPT ;  /* 0x000000ff0700728c */ /* 0x000fc8000bf05070 */
[----:B------:R-:W-:Y:S01]  /*aca0*/  UISETP.NE.AND.EX UP0, UPT, UR6, URZ, UPT, UP0 ;  /* 0x000000ff0600728c */ /* 0x000fe2000bf05300 */
[----:B--2---:R-:W-:-:S08]  /*acb0*/  FMUL R21, R21, UR4 ;  /* 0x0000000415157c20 */ /* 0x004fd00008400000 */
[----:B------:R-:W-:Y:S05]  /*acc0*/  BRA.U !UP0, `(.L_x_149) ;  /* 0x0000000108107547 */ /* 0x000fea000b800000 */
[----:B01----:R-:W2:Y:S01]  /*acd0*/  LDG.E.U16 R4, desc[UR8][R68.64+0x2] ;  /* 0x0000020844047981 */ /* 0x003ea2000c1e1500 */
[----:B------:R-:W0:Y:S01]  /*ace0*/  LDCU UR4, c[0x0][0x3bc] ;  /* 0x00007780ff0477ac */ /* 0x000e220008000800 */
[----:B--2---:R-:W-:-:S05]  /*acf0*/  HADD2.F32 R4, -RZ, R4.H0_H0 ;  /* 0x20000004ff047230 */ /* 0x004fca0000004100 */
[----:B0-----:R-:W-:-:S07]  /*ad00*/  FFMA R21, R4, UR4, R21 ;  /* 0x0000000404157c23 */ /* 0x001fce0008000015 */
.L_x_149:
[----:B01----:R-:W-:-:S05]  /*ad10*/  F2FP.F16.F32.PACK_AB R4, RZ, R21 ;  /* 0x00000015ff04723e */ /* 0x003fca00000000ff */
[----:B------:R2:W-:Y:S02]  /*ad20*/  STG.E.U16 desc[UR8][R70.64+0x2], R4 ;  /* 0x0000020446007986 */ /* 0x0005e4000c101508 */
.L_x_148:
[----:B------:R-:W-:Y:S05]  /*ad30*/  BSYNC.RECONVERGENT B0 ;  /* 0x0000000000007941 */ /* 0x000fea0003800200 */
.L_x_147:
[----:B------:R-:W-:Y:S01]  /*ad40*/  LOP3.LUT P0, RZ, R108, 0x1, RZ, 0xc0, !PT ;  /* 0x000000016cff7812 */ /* 0x000fe2000780c0ff */
[----:B------:R-:W-:-:S12]  /*ad50*/  BSSY.RECONVERGENT B0, `(.L_x_150) ;  /* 0x000000d000007945 */ /* 0x000fd80003800200 */
[----:B------:R-:W-:Y:S05]  /*ad60*/  @!P0 BRA `(.L_x_151) ;  /* 0x00000000002c8947 */ /* 0x000fea0003800000 */
[----:B------:R-:W3:Y:S01]  /*ad70*/  LDCU UR4, c[0x0][0x38c] ;  /* 0x00007180ff0477ac */ /* 0x000ee20008000800 */
[----:B------:R-:W-:-:S04]  /*ad80*/  UISETP.NE.U32.AND UP0, UPT, UR7, URZ, UPT ;  /* 0x000000ff0700728c */ /* 0x000fc8000bf05070 */
[----:B------:R-:W-:Y:S01]  /*ad90*/  UISETP.NE.AND.EX UP0, UPT, UR6, URZ, UPT, UP0 ;  /* 0x000000ff0600728c */ /* 0x000fe2000bf05300 */
[----:B---3--:R-:W-:-:S08]  /*ada0*/  FMUL R37, R37, UR4 ;  /* 0x0000000425257c20 */ /* 0x008fd00008400000 */
[----:B------:R-:W-:Y:S05]  /*adb0*/  BRA.U !UP0, `(.L_x_152) ;  /* 0x0000000108107547 */ /* 0x000fea000b800000 */
[----:B012---:R-:W2:Y:S01]  /*adc0*/  LDG.E.U16 R4, desc[UR8][R72.64+0x2] ;  /* 0x0000020848047981 */ /* 0x007ea2000c1e1500 */
[----:B------:R-:W0:Y:S01]  /*add0*/  LDCU UR4, c[0x0][0x3bc] ;  /* 0x00007780ff0477ac */ /* 0x000e220008000800 */
[----:B--2---:R-:W-:-:S05]  /*ade0*/  HADD2.F32 R4, -RZ, R4.H0_H0 ;  /* 0x20000004ff047230 */ /* 0x004fca0000004100 */
[----:B0-----:R-:W-:-:S07]  /*adf0*/  FFMA R37, R4, UR4, R37 ;  /* 0x0000000404257c23 */ /* 0x001fce0008000025 */
.L_x_152:
[----:B012---:R-:W-:-:S05]  /*ae00*/  F2FP.F16.F32.PACK_AB R4, RZ, R37 ;  /* 0x00000025ff04723e */ /* 0x007fca00000000ff */
[----:B------:R3:W-:Y:S02]  /*ae10*/  STG.E.U16 desc[UR8][R74.64+0x2], R4 ;  /* 0x000002044a007986 */ /* 0x0007e4000c101508 */
.L_x_151:
[----:B------:R-:W-:Y:S05]  /*ae20*/  BSYNC.RECONVERGENT B0 ;  /* 0x0000000000007941 */ /* 0x000fea0003800200 */
.L_x_150:
[----:B------:R-:W-:Y:S01]  /*ae30*/  LOP3.LUT P0, RZ, R108, 0x2, RZ, 0xc0, !PT ;  /* 0x000000026cff7812 */ /* 0x000fe2000780c0ff */
[----:B------:R-:W-:-:S12]  /*ae40*/  BSSY.RECONVERGENT B0, `(.L_x_153) ;  /* 0x000000d000007945 */ /* 0x000fd80003800200 */
[----:B------:R-:W-:Y:S05]  /*ae50*/  @!P0 BRA `(.L_x_154) ;  /* 0x00000000002c8947 */ /* 0x000fea0003800000 */
[----:B------:R-:W4:Y:S01]  /*ae60*/  LDCU UR4, c[0x0][0x38c] ;  /* 0x00007180ff0477ac */ /* 0x000f220008000800 */
[----:B------:R-:W-:-:S04]  /*ae70*/  UISETP.NE.U32.AND UP0, UPT, UR7, URZ, UPT ;  /* 0x000000ff0700728c */ /* 0x000fc8000bf05070 */
[----:B------:R-:W-:Y:S01]  /*ae80*/  UISETP.NE.AND.EX UP0, UPT, UR6, URZ, UPT, UP0 ;  /* 0x000000ff0600728c */ /* 0x000fe2000bf05300 */
[----:B----4-:R-:W-:-:S08]  /*ae90*/  FMUL R53, R53, UR4 ;  /* 0x0000000435357c20 */ /* 0x010fd00008400000 */
[----:B------:R-:W-:Y:S05]  /*aea0*/  BRA.U !UP0, `(.L_x_155) ;  /* 0x0000000108107547 */ /* 0x000fea000b800000 */
[----:B0123--:R-:W2:Y:S01]  /*aeb0*/  LDG.E.U16 R4, desc[UR8][R76.64+0x2] ;  /* 0x000002084c047981 */ /* 0x00fea2000c1e1500 */
[----:B------:R-:W0:Y:S01]  /*aec0*/  LDCU UR4, c[0x0][0x3bc] ;  /* 0x00007780ff0477ac */ /* 0x000e220008000800 */
[----:B--2---:R-:W-:-:S05]  /*aed0*/  HADD2.F32 R4, -RZ, R4.H0_H0 ;  /* 0x20000004ff047230 */ /* 0x004fca0000004100 */
[----:B0-----:R-:W-:-:S07]  /*aee0*/  FFMA R53, R4, UR4, R53 ;  /* 0x0000000404357c23 */ /* 0x001fce0008000035 */
.L_x_155:
[----:B0123--:R-:W-:-:S05]  /*aef0*/  F2FP.F16.F32.PACK_AB R4, RZ, R53 ;  /* 0x00000035ff04723e */ /* 0x00ffca00000000ff */
[----:B------:R4:W-:Y:S02]  /*af00*/  STG.E.U16 desc[UR8][R78.64+0x2], R4 ;  /* 0x000002044e007986 */ /* 0x0009e4000c101508 */
.L_x_154:
[----:B------:R-:W-:Y:S05]  /*af10*/  BSYNC.RECONVERGENT B0 ;  /* 0x0000000000007941 */ /* 0x000fea0003800200 */
.L_x_153:
[----:B------:R-:W-:Y:S01]  /*af20*/  LOP3.LUT P0, RZ, R108, 0x4, RZ, 0xc0, !PT ;  /* 0x000000046cff7812 */ /* 0x000fe2000780c0ff */
[----:B------:R-:W-:-:S12]  /*af30*/  BSSY.RECONVERGENT B0, `(.L_x_156) ;  /* 0x000000d000007945 */ /* 0x000fd80003800200 */
[----:B------:R-:W-:Y:S05]  /*af40*/  @!P0 BRA `(.L_x_157) ;  /* 0x00000000002c8947 */ /* 0x000fea0003800000 */
[----:B------:R-:W5:Y:S01]  /*af50*/  LDCU UR4, c[0x0][0x38c] ;  /* 0x00007180ff0477ac */ /* 0x000f620008000800 */
[----:B------:R-:W-:-:S04]  /*af60*/  UISETP.NE.U32.AND UP0, UPT, UR7, URZ, UPT ;  /* 0x000000ff0700728c */ /* 0x000fc8000bf05070 */
[----:B------:R-:W-:Y:S01]  /*af70*/  UISETP.NE.AND.EX UP0, UPT, UR6, URZ, UPT, UP0 ;  /* 0x000000ff0600728c */ /* 0x000fe2000bf05300 */
[----:B-----5:R-:W-:-:S08]  /*af80*/  FMUL R5, R6, UR4 ;  /* 0x0000000406057c20 */ /* 0x020fd00008400000 */
[----:B------:R-:W-:Y:S05]  /*af90*/  BRA.U !UP0, `(.L_x_158) ;  /* 0x0000000108107547 */ /* 0x000fea000b800000 */
[----:B01234-:R-:W2:Y:S01]  /*afa0*/  LDG.E.U16 R4, desc[UR8][R130.64+0x4] ;  /* 0x0000040882047981 */ /* 0x01fea2000c1e1500 */
[----:B------:R-:W0:Y:S01]  /*afb0*/  LDCU UR4, c[0x0][0x3bc] ;  /* 0x00007780ff0477ac */ /* 0x000e220008000800 */
[----:B--2---:R-:W-:-:S05]  /*afc0*/  HADD2.F32 R4, -RZ, R4.H0_H0 ;  /* 0x20000004ff047230 */ /* 0x004fca0000004100 */
[----:B0-----:R-:W-:-:S07]  /*afd0*/  FFMA R5, R4, UR4, R5 ;  /* 0x0000000404057c23 */ /* 0x001fce0008000005 */
.L_x_158:
[----:B01234-:R-:W-:-:S05]  /*afe0*/  F2FP.F16.F32.PACK_AB R4, RZ, R5 ;  /* 0x00000005ff04723e */ /* 0x01ffca00000000ff */
[----:B------:R0:W-:Y:S02]  /*aff0*/  STG.E.U16 desc[UR8][R132.64+0x4], R4 ;  /* 0x0000040484007986 */ /* 0x0001e4000c101508 */
.L_x_157:
[----:B------:R-:W-:Y:S05]  /*b000*/  BSYNC.RECONVERGENT B0 ;  /* 0x0000000000007941 */ /* 0x000fea0003800200 */
.L_x_156:
        /* <DEDUP_REMOVED lines=12> */
.L_x_161:
[----:B01234-:R-:W-:-:S05]  /*b0d0*/  F2FP.F16.F32.PACK_AB R4, RZ, R5 ;  /* 0x00000005ff04723e */ /* 0x01ffca00000000ff */
[----:B------:R0:W-:Y:S02]  /*b0e0*/  STG.E.U16 desc[UR8][R70.64+0x4], R4 ;  /* 0x0000040446007986 */ /* 0x0001e4000c101508 */
.L_x_160:
[----:B------:R-:W-:Y:S05]  /*b0f0*/  BSYNC.RECONVERGENT B0 ;  /* 0x0000000000007941 */ /* 0x000fea0003800200 */
.L_x_159:
        /* <DEDUP_REMOVED lines=12> */
.L_x_164:
[----:B01234-:R-:W-:-:S05]  /*b1c0*/  F2FP.F16.F32.PACK_AB R4, RZ, R5 ;  /* 0x00000005ff04723e */ /* 0x01ffca00000000ff */
[----:B------:R0:W-:Y:S02]  /*b1d0*/  STG.E.U16 desc[UR8][R74.64+0x4], R4 ;  /* 0x000004044a007986 */ /* 0x0001e4000c101508 */
.L_x_163:
[----:B------:R-:W-:Y:S05]  /*b1e0*/  BSYNC.RECONVERGENT B0 ;  /* 0x0000000000007941 */ /* 0x000fea0003800200 */
.L_x_162:
        /* <DEDUP_REMOVED lines=12> */
.L_x_167:
[----:B01234-:R-:W-:-:S05]  /*b2b0*/  F2FP.F16.F32.PACK_AB R4, RZ, R5 ;  /* 0x00000005ff04723e */ /* 0x01ffca00000000ff */
[----:B------:R0:W-:Y:S02]  /*b2c0*/  STG.E.U16 desc[UR8][R78.64+0x4], R4 ;  /* 0x000004044e007986 */ /* 0x0001e4000c101508 */
.L_x_166:
[----:B------:R-:W-:Y:S05]  /*b2d0*/  BSYNC.RECONVERGENT B0 ;  /* 0x0000000000007941 */ /* 0x000fea0003800200 */
.L_x_165:
        /* <DEDUP_REMOVED lines=12> */
.L_x_170:
[----:B01234-:R-:W-:-:S05]  /*b3a0*/  F2FP.F16.F32.PACK_AB R4, RZ, R7 ;  /* 0x00000007ff04723e */ /* 0x01ffca00000000ff */
[----:B------:R0:W-:Y:S02]  /*b3b0*/  STG.E.U16 desc[UR8][R132.64+0x6], R4 ;  /* 0x0000060484007986 */ /* 0x0001e4000c101508 */
.L_x_169:
[----:B------:R-:W-:Y:S05]  /*b3c0*/  BSYNC.RECONVERGENT B0 ;  /* 0x0000000000007941 */ /* 0x000fea0003800200 */
.L_x_168:
        /* <DEDUP_REMOVED lines=12> */
.L_x_173:
[----:B01234-:R-:W-:-:S05]  /*b490*/  F2FP.F16.F32.PACK_AB R4, RZ, R23 ;  /* 0x00000017ff04723e */ /* 0x01ffca00000000ff */
[----:B------:R0:W-:Y:S02]  /*b4a0*/  STG.E.U16 desc[UR8][R70.64+0x6], R4 ;  /* 0x0000060446007986 */ /* 0x0001e4000c101508 */
.L_x_172:
[----:B------:R-:W-:Y:S05]  /*b4b0*/  BSYNC.RECONVERGENT B0 ;  /* 0x0000000000007941 */ /* 0x000fea0003800200 */
.L_x_171:
        /* <DEDUP_REMOVED lines=12> */
.L_x_176:
[----:B01234-:R-:W-:-:S05]  /*b580*/  F2FP.F16.F32.PACK_AB R4, RZ, R39 ;  /* 0x00000027ff04723e */ /* 0x01ffca00000000ff */
[----:B------:R0:W-:Y:S02]  /*b590*/  STG.E.U16 desc[UR8][R74.64+0x6], R4 ;  /* 0x000006044a007986 */ /* 0x0001e4000c101508 */
.L_x_175:
[----:B------:R-:W-:Y:S05]  /*b5a0*/  BSYNC.RECONVERGENT B0 ;  /* 0x0000000000007941 */ /* 0x000fea0003800200 */
.L_x_174:
        /* <DEDUP_REMOVED lines=12> */
.L_x_179:
[----:B01234-:R-:W-:-:S05]  /*b670*/  F2FP.F16.F32.PACK_AB R4, RZ, R55 ;  /* 0x00000037ff04723e */ /* 0x01ffca00000000ff */
[----:B------:R0:W-:Y:S02]  /*b680*/  STG.E.U16 desc[UR8][R78.64+0x6], R4 ;  /* 0x000006044e007986 */ /* 0x0001e4000c101508 */
.L_x_178:
[----:B------:R-:W-:Y:S05]  /*b690*/  BSYNC.RECONVERGENT B0 ;  /* 0x0000000000007941 */ /* 0x000fea0003800200 */
.L_x_177:
        /* <DEDUP_REMOVED lines=12> */
.L_x_182:
[----:B01234-:R-:W-:-:S05]  /*b760*/  F2FP.F16.F32.PACK_AB R4, RZ, R5 ;  /* 0x00000005ff04723e */ /* 0x01ffca00000000ff */
[----:B------:R0:W-:Y:S02]  /*b770*/  STG.E.U16 desc[UR8][R132.64+0x8], R4 ;  /* 0x0000080484007986 */ /* 0x0001e4000c101508 */
.L_x_181:
[----:B------:R-:W-:Y:S05]  /*b780*/  BSYNC.RECONVERGENT B0 ;  /* 0x0000000000007941 */ /* 0x000fea0003800200 */
.L_x_180:
        /* <DEDUP_REMOVED lines=12> */
.L_x_185:
[----:B01234-:R-:W-:-:S05]  /*b850*/  F2FP.F16.F32.PACK_AB R4, RZ, R5 ;  /* 0x00000005ff04723e */ /* 0x01ffca00000000ff */
[----:B------:R0:W-:Y:S02]  /*b860*/  STG.E.U16 desc[UR8][R70.64+0x8], R4 ;  /* 0x0000080446007986 */ /* 0x0001e4000c101508 */
.L_x_184:
[----:B------:R-:W-:Y:S05]  /*b870*/  BSYNC.RECONVERGENT B0 ;  /* 0x0000000000007941 */ /* 0x000fea0003800200 */
.L_x_183:
        /* <DEDUP_REMOVED lines=12> */
.L_x_188:
[----:B01234-:R-:W-:-:S05]  /*b940*/  F2FP.F16.F32.PACK_AB R4, RZ, R5 ;  /* 0x00000005ff04723e */ /* 0x01ffca00000000ff */
[----:B------:R0:W-:Y:S02]  /*b950*/  STG.E.U16 desc[UR8][R74.64+0x8], R4 ;  /* 0x000008044a007986 */ /* 0x0001e4000c101508 */
.L_x_187:
[----:B------:R-:W-:Y:S05]  /*b960*/  BSYNC.RECONVERGENT B0 ;  /* 0x0000000000007941 */ /* 0x000fea0003800200 */
.L_x_186:
        /* <DEDUP_REMOVED lines=12> */
.L_x_191:
[----:B01234-:R-:W-:-:S05]  /*ba30*/  F2FP.F16.F32.PACK_AB R4, RZ, R5 ;  /* 0x00000005ff04723e */ /* 0x01ffca00000000ff */
[----:B------:R0:W-:Y:S02]  /*ba40*/  STG.E.U16 desc[UR8][R78.64+0x8], R4 ;  /* 0x000008044e007986 */ /* 0x0001e4000c101508 */
.L_x_190:
[----:B------:R-:W-:Y:S05]  /*ba50*/  BSYNC.RECONVERGENT B0 ;  /* 0x0000000000007941 */ /* 0x000fea0003800200 */
.L_x_189:
        /* <DEDUP_REMOVED lines=12> */
.L_x_194:
[----:B01234-:R-:W-:-:S05]  /*bb20*/  F2FP.F16.F32.PACK_AB R4, RZ, R9 ;  /* 0x00000009ff04723e */ /* 0x01ffca00000000ff */
[----:B------:R0:W-:Y:S02]  /*bb30*/  STG.E.U16 desc[UR8][R132.64+0xa], R4 ;  /* 0x00000a0484007986 */ /* 0x0001e4000c101508 */
.L_x_193:
[----:B------:R-:W-:Y:S05]  /*bb40*/  BSYNC.RECONVERGENT B0 ;  /* 0x0000000000007941 */ /* 0x000fea0003800200 */
.L_x_192:
        /* <DEDUP_REMOVED lines=12> */
.L_x_197:
[----:B01234-:R-:W-:-:S05]  /*bc10*/  F2FP.F16.F32.PACK_AB R4, RZ, R25 ;  /* 0x00000019ff04723e */ /* 0x01ffca00000000ff */
[----:B------:R0:W-:Y:S02]  /*bc20*/  STG.E.U16 desc[UR8][R70.64+0xa], R4 ;  /* 0x00000a0446007986 */ /* 0x0001e4000c101508 */
.L_x_196:
[----:B------:R-:W-:Y:S05]  /*bc30*/  BSYNC.RECONVERGENT B0 ;  /* 0x0000000000007941 */ /* 0x000fea0003800200 */
.L_x_195:
        /* <DEDUP_REMOVED lines=12> */
.L_x_200:
[----:B01234-:R-:W-:-:S05]  /*bd00*/  F2FP.F16.F32.PACK_AB R4, RZ, R41 ;  /* 0x00000029ff04723e */ /* 0x01ffca00000000ff */
[----:B------:R0:W-:Y:S02]  /*bd10*/  STG.E.U16 desc[UR8][R74.64+0xa], R4 ;  /* 0x00000a044a007986 */ /* 0x0001e4000c101508 */
.L_x_199:
[----:B------:R-:W-:Y:S05]  /*bd20*/  BSYNC.RECONVERGENT B0 ;  /* 0x0000000000007941 */ /* 0x000fea0003800200 */
.L_x_198:
        /* <DEDUP_REMOVED lines=12> */
.L_x_203:
[----:B01234-:R-:W-:-:S05]  /*bdf0*/  F2FP.F16.F32.PACK_AB R4, RZ, R57 ;  /* 0x00000039ff04723e */ /* 0x01ffca00000000ff */
[----:B------:R0:W-:Y:S02]  /*be00*/  STG.E.U16 desc[UR8][R78.64+0xa], R4 ;  /* 0x00000a044e007986 */ /* 0x0001e4000c101508 */
.L_x_202:
[----:B------:R-:W-:Y:S05]  /*be10*/  BSYNC.RECONVERGENT B0 ;  /* 0x0000000000007941 */ /* 0x000fea0003800200 */
.L_x_201:
        /* <DEDUP_REMOVED lines=12> */
.L_x_206:
[----:B01234-:R-:W-:-:S05]  /*bee0*/  F2FP.F16.F32.PACK_AB R4, RZ, R5 ;  /* 0x00000005ff04723e */ /* 0x01ffca00000000ff */
[----:B------:R0:W-:Y:S02]  /*bef0*/  STG.E.U16 desc[UR8][R132.64+0xc], R4 ;  /* 0x00000c0484007986 */ /* 0x0001e4000c101508 */
.L_x_205:
[----:B------:R-:W-:Y:S05]  /*bf00*/  BSYNC.RECONVERGENT B0 ;  /* 0x0000000000007941 */ /* 0x000fea0003800200 */
.L_x_204:
        /* <DEDUP_REMOVED lines=12> */
.L_x_209:
[----:B01234-:R-:W-:-:S05]  /*bfd0*/  F2FP.F16.F32.PACK_AB R4, RZ, R5 ;  /* 0x00000005ff04723e */ /* 0x01ffca00000000ff */
[----:B------:R0:W-:Y:S02]  /*bfe0*/  STG.E.U16 desc[UR8][R70.64+0xc], R4 ;  /* 0x00000c0446007986 */ /* 0x0001e4000c101508 */
.L_x_208:
[----:B------:R-:W-:Y:S05]  /*bff0*/  BSYNC.RECONVERGENT B0 ;  /* 0x0000000000007941 */ /* 0x000fea0003800200 */
.L_x_207:
        /* <DEDUP_REMOVED lines=12> */
.L_x_212:
[----:B01234-:R-:W-:-:S05]  /*c0c0*/  F2FP.F16.F32.PACK_AB R4, RZ, R5 ;  /* 0x00000005ff04723e */ /* 0x01ffca00000000ff */
[----:B------:R0:W-:Y:S02]  /*c0d0*/  STG.E.U16 desc[UR8][R74.64+0xc], R4 ;  /* 0x00000c044a007986 */ /* 0x0001e4000c101508 */
.L_x_211:
[----:B------:R-:W-:Y:S05]  /*c0e0*/  BSYNC.RECONVERGENT B0 ;  /* 0x0000000000007941 */ /* 0x000fea0003800200 */
.L_x_210:
        /* <DEDUP_REMOVED lines=12> */
.L_x_215:
[----:B01234-:R-:W-:-:S05]  /*c1b0*/  F2FP.F16.F32.PACK_AB R4, RZ, R5 ;  /* 0x00000005ff04723e */ /* 0x01ffca00000000ff */
[----:B------:R0:W-:Y:S02]  /*c1c0*/  STG.E.U16 desc[UR8][R78.64+0xc], R4 ;  /* 0x00000c044e007986 */ /* 0x0001e4000c101508 */
.L_x_214:
[----:B------:R-:W-:Y:S05]  /*c1d0*/  BSYNC.RECONVERGENT B0 ;  /* 0x0000000000007941 */ /* 0x000fea0003800200 */
.L_x_213:
        /* <DEDUP_REMOVED lines=12> */
.L_x_218:
[----:B01234-:R-:W-:-:S05]  /*c2a0*/  F2FP.F16.F32.PACK_AB R4, RZ, R11 ;  /* 0x0000000bff04723e */ /* 0x01ffca00000000ff */
[----:B------:R0:W-:Y:S02]  /*c2b0*/  STG.E.U16 desc[UR8][R132.64+0xe], R4 ;  /* 0x00000e0484007986 */ /* 0x0001e4000c101508 */
.L_x_217:
[----:B------:R-:W-:Y:S05]  /*c2c0*/  BSYNC.RECONVERGENT B0 ;  /* 0x0000000000007941 */ /* 0x000fea0003800200 */
.L_x_216:
        /* <DEDUP_REMOVED lines=12> */
.L_x_221:
[----:B01234-:R-:W-:-:S05]  /*c390*/  F2FP.F16.F32.PACK_AB R4, RZ, R27 ;  /* 0x0000001bff04723e */ /* 0x01ffca00000000ff */
[----:B------:R0:W-:Y:S02]  /*c3a0*/  STG.E.U16 desc[UR8][R70.64+0xe], R4 ;  /* 0x00000e0446007986 */ /* 0x0001e4000c101508 */
.L_x_220:
[----:B------:R-:W-:Y:S05]  /*c3b0*/  BSYNC.RECONVERGENT B0 ;  /* 0x0000000000007941 */ /* 0x000fea0003800200 */
.L_x_219:
        /* <DEDUP_REMOVED lines=12> */
.L_x_224:
[----:B01234-:R-:W-:-:S05]  /*c480*/  F2FP.F16.F32.PACK_AB R4, RZ, R43 ;  /* 0x0000002bff04723e */ /* 0x01ffca00000000ff */
[----:B------:R0:W-:Y:S02]  /*c490*/  STG.E.U16 desc[UR8][R74.64+0xe], R4 ;  /* 0x00000e044a007986 */ /* 0x0001e4000c101508 */
.L_x_223:
[----:B------:R-:W-:Y:S05]  /*c4a0*/  BSYNC.RECONVERGENT B0 ;  /* 0x0000000000007941 */ /* 0x000fea0003800200 */
.L_x_222:
        /* <DEDUP_REMOVED lines=12> */
.L_x_227:
[----:B01234-:R-:W-:-:S05]  /*c570*/  F2FP.F16.F32.PACK_AB R4, RZ, R59 ;  /* 0x0000003bff04723e */ /* 0x01ffca00000000ff */
[----:B------:R0:W-:Y:S02]  /*c580*/  STG.E.U16 desc[UR8][R78.64+0xe], R4 ;  /* 0x00000e044e007986 */ /* 0x0001e4000c101508 */
.L_x_226:
[----:B------:R-:W-:Y:S05]  /*c590*/  BSYNC.RECONVERGENT B0 ;  /* 0x0000000000007941 */ /* 0x000fea0003800200 */
.L_x_225:
        /* <DEDUP_REMOVED lines=12> */
.L_x_230:
[----:B01234-:R-:W-:-:S05]  /*c660*/  F2FP.F16.F32.PACK_AB R4, RZ, R5 ;  /* 0x00000005ff04723e */ /* 0x01ffca00000000ff */
[----:B------:R0:W-:Y:S02]  /*c670*/  STG.E.U16 desc[UR8][R132.64+0x10], R4 ;  /* 0x0000100484007986 */ /* 0x0001e4000c101508 */
.L_x_229:
[----:B------:R-:W-:Y:S05]  /*c680*/  BSYNC.RECONVERGENT B0 ;  /* 0x0000000000007941 */ /* 0x000fea0003800200 */
.L_x_228:
        /* <DEDUP_REMOVED lines=12> */
.L_x_233:
[----:B01234-:R-:W-:-:S05]  /*c750*/  F2FP.F16.F32.PACK_AB R4, RZ, R5 ;  /* 0x00000005ff04723e */ /* 0x01ffca00000000ff */
[----:B------:R0:W-:Y:S02]  /*c760*/  STG.E.U16 desc[UR8][R70.64+0x10], R4 ;  /* 0x0000100446007986 */ /* 0x0001e4000c101508 */
.L_x_232:
[----:B------:R-:W-:Y:S05]  /*c770*/  BSYNC.RECONVERGENT B0 ;  /* 0x0000000000007941 */ /* 0x000fea0003800200 */
.L_x_231:
        /* <DEDUP_REMOVED lines=12> */
.L_x_236:
[----:B01234-:R-:W-:-:S05]  /*c840*/  F2FP.F16.F32.PACK_AB R4, RZ, R5 ;  /* 0x00000005ff04723e */ /* 0x01ffca00000000ff */
[----:B------:R0:W-:Y:S02]  /*c850*/  STG.E.U16 desc[UR8][R74.64+0x10], R4 ;  /* 0x000010044a007986 */ /* 0x0001e4000c101508 */
.L_x_235:
[----:B------:R-:W-:Y:S05]  /*c860*/  BSYNC.RECONVERGENT B0 ;  /* 0x0000000000007941 */ /* 0x000fea0003800200 */
.L_x_234:
        /* <DEDUP_REMOVED lines=12> */
.L_x_239:
[----:B01234-:R-:W-:-:S05]  /*c930*/  F2FP.F16.F32.PACK_AB R4, RZ, R5 ;  /* 0x00000005ff04723e */ /* 0x01ffca00000000ff */
[----:B------:R0:W-:Y:S02]  /*c940*/  STG.E.U16 desc[UR8][R78.64+0x10], R4 ;  /* 0x000010044e007986 */ /* 0x0001e4000c101508 */
.L_x_238:
[----:B------:R-:W-:Y:S05]  /*c950*/  BSYNC.RECONVERGENT B0 ;  /* 0x0000000000007941 */ /* 0x000fea0003800200 */
.L_x_237:
        /* <DEDUP_REMOVED lines=12> */
.L_x_242:
[----:B01234-:R-:W-:-:S05]  /*ca20*/  F2FP.F16.F32.PACK_AB R4, RZ, R13 ;  /* 0x0000000dff04723e */ /* 0x01ffca00000000ff */
[----:B------:R0:W-:Y:S02]  /*ca30*/  STG.E.U16 desc[UR8][R132.64+0x12], R4 ;  /* 0x0000120484007986 */ /* 0x0001e4000c101508 */
.L_x_241:
[----:B------:R-:W-:Y:S05]  /*ca40*/  BSYNC.RECONVERGENT B0 ;  /* 0x0000000000007941 */ /* 0x000fea0003800200 */
.L_x_240:
        /* <DEDUP_REMOVED lines=12> */
.L_x_245:
[----:B01234-:R-:W-:-:S05]  /*cb10*/  F2FP.F16.F32.PACK_AB R4, RZ, R29 ;  /* 0x0000001dff04723e */ /* 0x01ffca00000000ff */
[----:B------:R0:W-:Y:S02]  /*cb20*/  STG.E.U16 desc[UR8][R70.64+0x12], R4 ;  /* 0x0000120446007986 */ /* 0x0001e4000c101508 */
.L_x_244:
[----:B------:R-:W-:Y:S05]  /*cb30*/  BSYNC.RECONVERGENT B0 ;  /* 0x0000000000007941 */ /* 0x000fea0003800200 */
.L_x_243:
        /* <DEDUP_REMOVED lines=12> */
.L_x_248:
[----:B01234-:R-:W-:-:S05]  /*cc00*/  F2FP.F16.F32.PACK_AB R4, RZ, R45 ;  /* 0x0000002dff04723e */ /* 0x01ffca00000000ff */
[----:B------:R0:W-:Y:S02]  /*cc10*/  STG.E.U16 desc[UR8][R74.64+0x12], R4 ;  /* 0x000012044a007986 */ /* 0x0001e4000c101508 */
.L_x_247:
[----:B------:R-:W-:Y:S05]  /*cc20*/  BSYNC.RECONVERGENT B0 ;  /* 0x0000000000007941 */ /* 0x000fea0003800200 */
.L_x_246:
        /* <DEDUP_REMOVED lines=12> */
.L_x_251:
[----:B01234-:R-:W-:-:S05]  /*ccf0*/  F2FP.F16.F32.PACK_AB R4, RZ, R61 ;  /* 0x0000003dff04723e */ /* 0x01ffca00000000ff */
[----:B------:R0:W-:Y:S02]  /*cd00*/  STG.E.U16 desc[UR8][R78.64+0x12], R4 ;  /* 0x000012044e007986 */ /* 0x0001e4000c101508 */
.L_x_250:
[----:B------:R-:W-:Y:S05]  /*cd10*/  BSYNC.RECONVERGENT B0 ;  /* 0x0000000000007941 */ /* 0x000fea0003800200 */
.L_x_249:
        /* <DEDUP_REMOVED lines=12> */
.L_x_254:
[----:B01234-:R-:W-:-:S05]  /*cde0*/  F2FP.F16.F32.PACK_AB R4, RZ, R5 ;  /* 0x00000005ff04723e */ /* 0x01ffca00000000ff */
[----:B------:R0:W-:Y:S02]  /*cdf0*/  STG.E.U16 desc[UR8][R132.64+0x14], R4 ;  /* 0x0000140484007986 */ /* 0x0001e4000c101508 */
.L_x_253:
[----:B------:R-:W-:Y:S05]  /*ce00*/  BSYNC.RECONVERGENT B0 ;  /* 0x0000000000007941 */ /* 0x000fea0003800200 */
.L_x_252:
        /* <DEDUP_REMOVED lines=12> */
.L_x_257:
[----:B01234-:R-:W-:-:S05]  /*ced0*/  F2FP.F16.F32.PACK_AB R4, RZ, R5 ;  /* 0x00000005ff04723e */ /* 0x01ffca00000000ff */
[----:B------:R0:W-:Y:S02]  /*cee0*/  STG.E.U16 desc[UR8][R70.64+0x14], R4 ;  /* 0x0000140446007986 */ /* 0x0001e4000c101508 */
.L_x_256:
[----:B------:R-:W-:Y:S05]  /*cef0*/  BSYNC.RECONVERGENT B0 ;  /* 0x0000000000007941 */ /* 0x000fea0003800200 */
.L_x_255:
        /* <DEDUP_REMOVED lines=12> */
.L_x_260:
[----:B01234-:R-:W-:-:S05]  /*cfc0*/  F2FP.F16.F32.PACK_AB R4, RZ, R5 ;  /* 0x00000005ff04723e */ /* 0x01ffca00000000ff */
[----:B------:R0:W-:Y:S02]  /*cfd0*/  STG.E.U16 desc[UR8][R74.64+0x14], R4 ;  /* 0x000014044a007986 */ /* 0x0001e4000c101508 */
.L_x_259:
[----:B------:R-:W-:Y:S05]  /*cfe0*/  BSYNC.RECONVERGENT B0 ;  /* 0x0000000000007941 */ /* 0x000fea0003800200 */
.L_x_258:
        /* <DEDUP_REMOVED lines=12> */
.L_x_263:
[----:B01234-:R-:W-:-:S05]  /*d0b0*/  F2FP.F16.F32.PACK_AB R4, RZ, R5 ;  /* 0x00000005ff04723e */ /* 0x01ffca00000000ff */
[----:B------:R0:W-:Y:S02]  /*d0c0*/  STG.E.U16 desc[UR8][R78.64+0x14], R4 ;  /* 0x000014044e007986 */ /* 0x0001e4000c101508 */
.L_x_262:
[----:B------:R-:W-:Y:S05]  /*d0d0*/  BSYNC.RECONVERGENT B0 ;  /* 0x0000000000007941 */ /* 0x000fea0003800200 */
.L_x_261:
        /* <DEDUP_REMOVED lines=12> */
.L_x_266:
[----:B01234-:R-:W-:-:S05]  /*d1a0*/  F2FP.F16.F32.PACK_AB R4, RZ, R15 ;  /* 0x0000000fff04723e */ /* 0x01ffca00000000ff */
[----:B------:R0:W-:Y:S02]  /*d1b0*/  STG.E.U16 desc[UR8][R132.64+0x16], R4 ;  /* 0x0000160484007986 */ /* 0x0001e4000c101508 */
.L_x_265:
[----:B------:R-:W-:Y:S05]  /*d1c0*/  BSYNC.RECONVERGENT B0 ;  /* 0x0000000000007941 */ /* 0x000fea0003800200 */
.L_x_264:
        /* <DEDUP_REMOVED lines=12> */
.L_x_269:
[----:B01234-:R-:W-:-:S05]  /*d290*/  F2FP.F16.F32.PACK_AB R4, RZ, R31 ;  /* 0x0000001fff04723e */ /* 0x01ffca00000000ff */
[----:B------:R0:W-:Y:S02]  /*d2a0*/  STG.E.U16 desc[UR8][R70.64+0x16], R4 ;  /* 0x0000160446007986 */ /* 0x0001e4000c101508 */
.L_x_268:
[----:B------:R-:W-:Y:S05]  /*d2b0*/  BSYNC.RECONVERGENT B0 ;  /* 0x0000000000007941 */ /* 0x000fea0003800200 */
.L_x_267:
        /* <DEDUP_REMOVED lines=12> */
.L_x_272:
[----:B01234-:R-:W-:-:S05]  /*d380*/  F2FP.F16.F32.PACK_AB R4, RZ, R47 ;  /* 0x0000002fff04723e */ /* 0x01ffca00000000ff */
[----:B------:R0:W-:Y:S02]  /*d390*/  STG.E.U16 desc[UR8][R74.64+0x16], R4 ;  /* 0x000016044a007986 */ /* 0x0001e4000c101508 */
.L_x_271:
[----:B------:R-:W-:Y:S05]  /*d3a0*/  BSYNC.RECONVERGENT B0 ;  /* 0x0000000000007941 */ /* 0x000fea0003800200 */
.L_x_270:
        /* <DEDUP_REMOVED lines=12> */
.L_x_275:
[----:B01234-:R-:W-:-:S05]  /*d470*/  F2FP.F16.F32.PACK_AB R4, RZ, R63 ;  /* 0x0000003fff04723e */ /* 0x01ffca00000000ff */
[----:B------:R0:W-:Y:S02]  /*d480*/  STG.E.U16 desc[UR8][R78.64+0x16], R4 ;  /* 0x000016044e007986 */ /* 0x0001e4000c101508 */
.L_x_274:
[----:B------:R-:W-:Y:S05]  /*d490*/  BSYNC.RECONVERGENT B0 ;  /* 0x0000000000007941 */ /* 0x000fea0003800200 */
.L_x_273:
        /* <DEDUP_REMOVED lines=12> */
.L_x_278:
[----:B01234-:R-:W-:-:S05]  /*d560*/  F2FP.F16.F32.PACK_AB R4, RZ, R5 ;  /* 0x00000005ff04723e */ /* 0x01ffca00000000ff */
[----:B------:R0:W-:Y:S02]  /*d570*/  STG.E.U16 desc[UR8][R132.64+0x18], R4 ;  /* 0x0000180484007986 */ /* 0x0001e4000c101508 */
.L_x_277:
[----:B------:R-:W-:Y:S05]  /*d580*/  BSYNC.RECONVERGENT B0 ;  /* 0x0000000000007941 */ /* 0x000fea0003800200 */
.L_x_276:
        /* <DEDUP_REMOVED lines=12> */
.L_x_281:
[----:B01234-:R-:W-:-:S05]  /*d650*/  F2FP.F16.F32.PACK_AB R4, RZ, R5 ;  /* 0x00000005ff04723e */ /* 0x01ffca00000000ff */
[----:B------:R0:W-:Y:S02]  /*d660*/  STG.E.U16 desc[UR8][R70.64+0x18], R4 ;  /* 0x0000180446007986 */ /* 0x0001e4000c101508 */
.L_x_280:
[----:B------:R-:W-:Y:S05]  /*d670*/  BSYNC.RECONVERGENT B0 ;  /* 0x0000000000007941 */ /* 0x000fea0003800200 */
.L_x_279:
        /* <DEDUP_REMOVED lines=12> */
.L_x_284:
[----:B01234-:R-:W-:-:S05]  /*d740*/  F2FP.F16.F32.PACK_AB R4, RZ, R5 ;  /* 0x00000005ff04723e */ /* 0x01ffca00000000ff */
[----:B------:R0:W-:Y:S02]  /*d750*/  STG.E.U16 desc[UR8][R74.64+0x18], R4 ;  /* 0x000018044a007986 */ /* 0x0001e4000c101508 */
.L_x_283:
[----:B------:R-:W-:Y:S05]  /*d760*/  BSYNC.RECONVERGENT B0 ;  /* 0x0000000000007941 */ /* 0x000fea0003800200 */
.L_x_282:
        /* <DEDUP_REMOVED lines=12> */
.L_x_287:
[----:B01234-:R-:W-:-:S05]  /*d830*/  F2FP.F16.F32.PACK_AB R4, RZ, R5 ;  /* 0x00000005ff04723e */ /* 0x01ffca00000000ff */
[----:B------:R0:W-:Y:S02]  /*d840*/  STG.E.U16 desc[UR8][R78.64+0x18], R4 ;  /* 0x000018044e007986 */ /* 0x0001e4000c101508 */
.L_x_286:
[----:B------:R-:W-:Y:S05]  /*d850*/  BSYNC.RECONVERGENT B0 ;  /* 0x0000000000007941 */ /* 0x000fea0003800200 */
.L_x_285:
        /* <DEDUP_REMOVED lines=12> */
.L_x_290:
[----:B01234-:R-:W-:-:S05]  /*d920*/  F2FP.F16.F32.PACK_AB R4, RZ, R17 ;  /* 0x00000011ff04723e */ /* 0x01ffca00000000ff */
[----:B------:R0:W-:Y:S02]  /*d930*/  STG.E.U16 desc[UR8][R132.64+0x1a], R4 ;  /* 0x00001a0484007986 */ /* 0x0001e4000c101508 */
.L_x_289:
[----:B------:R-:W-:Y:S05]  /*d940*/  BSYNC.RECONVERGENT B0 ;  /* 0x0000000000007941 */ /* 0x000fea0003800200 */
.L_x_288:
        /* <DEDUP_REMOVED lines=12> */
.L_x_293:
[----:B01234-:R-:W-:-:S05]  /*da10*/  F2FP.F16.F32.PACK_AB R4, RZ, R33 ;  /* 0x00000021ff04723e */ /* 0x01ffca00000000ff */
[----:B------:R0:W-:Y:S02]  /*da20*/  STG.E.U16 desc[UR8][R70.64+0x1a], R4 ;  /* 0x00001a0446007986 */ /* 0x0001e4000c101508 */
.L_x_292:
[----:B------:R-:W-:Y:S05]  /*da30*/  BSYNC.RECONVERGENT B0 ;  /* 0x0000000000007941 */ /* 0x000fea0003800200 */
.L_x_291:
        /* <DEDUP_REMOVED lines=12> */
.L_x_296:
[----:B01234-:R-:W-:-:S05]  /*db00*/  F2FP.F16.F32.PACK_AB R4, RZ, R49 ;  /* 0x00000031ff04723e */ /* 0x01ffca00000000ff */
[----:B------:R0:W-:Y:S02]  /*db10*/  STG.E.U16 desc[UR8][R74.64+0x1a], R4 ;  /* 0x00001a044a007986 */ /* 0x0001e4000c101508 */
.L_x_295:
[----:B------:R-:W-:Y:S05]  /*db20*/  BSYNC.RECONVERGENT B0 ;  /* 0x0000000000007941 */ /* 0x000fea0003800200 */
.L_x_294:
        /* <DEDUP_REMOVED lines=12> */
.L_x_299:
[----:B01234-:R-:W-:-:S05]  /*dbf0*/  F2FP.F16.F32.PACK_AB R4, RZ, R65 ;  /* 0x00000041ff04723e */ /* 0x01ffca00000000ff */
[----:B------:R0:W-:Y:S02]  /*dc00*/  STG.E.U16 desc[UR8][R78.64+0x1a], R4 ;  /* 0x00001a044e007986 */ /* 0x0001e4000c101508 */
.L_x_298:
[----:B------:R-:W-:Y:S05]  /*dc10*/  BSYNC.RECONVERGENT B0 ;  /* 0x0000000000007941 */ /* 0x000fea0003800200 */
.L_x_297:
        /* <DEDUP_REMOVED lines=12> */
.L_x_302:
[----:B01234-:R-:W-:-:S05]  /*dce0*/  F2FP.F16.F32.PACK_AB R4, RZ, R5 ;  /* 0x00000005ff04723e */ /* 0x01ffca00000000ff */
[----:B------:R0:W-:Y:S02]  /*dcf0*/  STG.E.U16 desc[UR8][R132.64+0x1c], R4 ;  /* 0x00001c0484007986 */ /* 0x0001e4000c101508 */
.L_x_301:
[----:B------:R-:W-:Y:S05]  /*dd00*/  BSYNC.RECONVERGENT B0 ;  /* 0x0000000000007941 */ /* 0x000fea0003800200 */
.L_x_300:
        /* <DEDUP_REMOVED lines=12> */
.L_x_305:
[----:B01234-:R-:W-:-:S05]  /*ddd0*/  F2FP.F16.F32.PACK_AB R4, RZ, R5 ;  /* 0x00000005ff04723e */ /* 0x01ffca00000000ff */
[----:B------:R0:W-:Y:S02]  /*dde0*/  STG.E.U16 desc[UR8][R70.64+0x1c], R4 ;  /* 0x00001c0446007986 */ /* 0x0001e4000c101508 */
.L_x_304:
[----:B------:R-:W-:Y:S05]  /*ddf0*/  BSYNC.RECONVERGENT B0 ;  /* 0x0000000000007941 */ /* 0x000fea0003800200 */
.L_x_303:
        /* <DEDUP_REMOVED lines=12> */
.L_x_308:
[----:B01234-:R-:W-:-:S05]  /*dec0*/  F2FP.F16.F32.PACK_AB R4, RZ, R5 ;  /* 0x00000005ff04723e */ /* 0x01ffca00000000ff */
[----:B------:R0:W-:Y:S02]  /*ded0*/  STG.E.U16 desc[UR8][R74.64+0x1c], R4 ;  /* 0x00001c044a007986 */ /* 0x0001e4000c101508 */
.L_x_307:
[----:B------:R-:W-:Y:S05]  /*dee0*/  BSYNC.RECONVERGENT B0 ;  /* 0x0000000000007941 */ /* 0x000fea0003800200 */
.L_x_306:
        /* <DEDUP_REMOVED lines=12> */
.L_x_311:
[----:B01234-:R-:W-:-:S05]  /*dfb0*/  F2FP.F16.F32.PACK_AB R4, RZ, R5 ;  /* 0x00000005ff04723e */ /* 0x01ffca00000000ff */
[----:B------:R0:W-:Y:S02]  /*dfc0*/  STG.E.U16 desc[UR8][R78.64+0x1c], R4 ;  /* 0x00001c044e007986 */ /* 0x0001e4000c101508 */
.L_x_310:
[----:B------:R-:W-:Y:S05]  /*dfd0*/  BSYNC.RECONVERGENT B0 ;  /* 0x0000000000007941 */ /* 0x000fea0003800200 */
.L_x_309:
[----:B------:R-:W-:Y:S01]  /*dfe0*/  LOP3.LUT P0, RZ, R109, 0x400000, RZ, 0xc0, !PT ;  /* 0x004000006dff7812 */ /* 0x000fe2000780c0ff */
[----:B------:R-:W-:-:S12]  /*dff0*/  BSSY.RECONVERGENT B0, `(.L_x_312) ;  /* 0x000000d000007945 */ /* 0x000fd80003800200 */
[----:B------:R-:W-:Y:S05]  /*e000*/  @!P0 BRA `(.L_x_313) ;  /* 0x00000000002c8947 */ /* 0x000fea0003800000 */
[----:B------:R-:W0:Y:S01]  /*e010*/  LDCU UR4, c[0x0][0x38c] ;  /* 0x00007180ff0477ac */ /* 0x000e220008000800 */
[----:B------:R-:W-:-:S04]  /*e020*/  UISETP.NE.U32.AND UP0, UPT, UR7, URZ, UPT ;  /* 0x000000ff0700728c */ /* 0x000fc8000bf05070 */
[----:B------:R-:W-:Y:S01]  /*e030*/  UISETP.NE.AND.EX UP0, UPT, UR6, URZ, UPT, UP0 ;  /* 0x000000ff0600728c */ /* 0x000fe2000bf05300 */
[----:B01234-:R-:W-:-:S08]  /*e040*/  FMUL R4, R19, UR4 ;  /* 0x0000000413047c20 */ /* 0x01ffd00008400000 */
[----:B------:R-:W-:Y:S05]  /*e050*/  BRA.U !UP0, `(.L_x_314) ;  /* 0x0000000108107547 */ /* 0x000fea000b800000 */
[----:B------:R-:W2:Y:S01]  /*e060*/  LDG.E.U16 R5, desc[UR8][R130.64+0x1e] ;  /* 0x00001e0882057981 */ /* 0x000ea2000c1e1500 */
[----:B------:R-:W0:Y:S01]  /*e070*/  LDCU UR4, c[0x0][0x3bc] ;  /* 0x00007780ff0477ac */ /* 0x000e220008000800 */
[----:B--2---:R-:W-:-:S05]  /*e080*/  HADD2.F32 R5, -RZ, R5.H0_H0 ;  /* 0x20000005ff057230 */ /* 0x004fca0000004100 */
[----:B0-----:R-:W-:-:S07]  /*e090*/  FFMA R4, R5, UR4, R4 ;  /* 0x0000000405047c23 */ /* 0x001fce0008000004 */
.L_x_314:
[----:B------:R-:W-:-:S05]  /*e0a0*/  F2FP.F16.F32.PACK_AB R4, RZ, R4 ;  /* 0x00000004ff04723e */ /* 0x000fca00000000ff */
[----:B------:R0:W-:Y:S02]  /*e0b0*/  STG.E.U16 desc[UR8][R132.64+0x1e], R4 ;  /* 0x00001e0484007986 */ /* 0x0001e4000c101508 */
.L_x_313:
[----:B------:R-:W-:Y:S05]  /*e0c0*/  BSYNC.RECONVERGENT B0 ;  /* 0x0000000000007941 */ /* 0x000fea0003800200 */
.L_x_312:
        /* <DEDUP_REMOVED lines=12> */
.L_x_317:
[----:B------:R-:W-:-:S05]  /*e190*/  F2FP.F16.F32.PACK_AB R4, RZ, R4 ;  /* 0x00000004ff04723e */ /* 0x000fca00000000ff */
[----:B------:R0:W-:Y:S02]  /*e1a0*/  STG.E.U16 desc[UR8][R70.64+0x1e], R4 ;  /* 0x00001e0446007986 */ /* 0x0001e4000c101508 */
.L_x_316:
[----:B------:R-:W-:Y:S05]  /*e1b0*/  BSYNC.RECONVERGENT B0 ;  /* 0x0000000000007941 */ /* 0x000fea0003800200 */
.L_x_315:
        /* <DEDUP_REMOVED lines=12> */
.L_x_320:
[----:B------:R-:W-:-:S05]  /*e280*/  F2FP.F16.F32.PACK_AB R4, RZ, R4 ;  /* 0x00000004ff04723e */ /* 0x000fca00000000ff */
[----:B------:R0:W-:Y:S02]  /*e290*/  STG.E.U16 desc[UR8][R74.64+0x1e], R4 ;  /* 0x00001e044a007986 */ /* 0x0001e4000c101508 */
.L_x_319:
[----:B------:R-:W-:Y:S05]  /*e2a0*/  BSYNC.RECONVERGENT B0 ;  /* 0x0000000000007941 */ /* 0x000fea0003800200 */
.L_x_318:
        /* <DEDUP_REMOVED lines=12> */
.L_x_323:
[----:B------:R-:W-:-:S05]  /*e370*/  F2FP.F16.F32.PACK_AB R4, RZ, R4 ;  /* 0x00000004ff04723e */ /* 0x000fca00000000ff */
[----:B------:R0:W-:Y:S02]  /*e380*/  STG.E.U16 desc[UR8][R78.64+0x1e], R4 ;  /* 0x00001e044e007986 */ /* 0x0001e4000c101508 */
.L_x_322:
[----:B------:R-:W-:Y:S05]  /*e390*/  BSYNC.RECONVERGENT B0 ;  /* 0x0000000000007941 */ /* 0x000fea0003800200 */
.L_x_321:
[----:B------:R-:W5:Y:S01]  /*e3a0*/  LDCU UR4, c[0x0][0x3e4] ;  /* 0x00007c80ff0477ac */ /* 0x000f620008000800 */
[----:B------:R-:W-:Y:S02]  /*e3b0*/  ULEA UR10, UP2, UR22, UR7, 0x1 ;  /* 0x00000007160a7291 */ /* 0x000fe4000f8408ff */
[----:B------:R-:W-:Y:S02]  /*e3c0*/  UISETP.NE.U32.AND UP0, UPT, UR7, URZ, UPT ;  /* 0x000000ff0700728c */ /* 0x000fe4000bf05070 */
[----:B------:R-:W-:Y:S02]  /*e3d0*/  ULEA.HI.X UR5, UR22, UR6, UR21, 0x1, UP2 ;  /* 0x0000000616057291 */ /* 0x000fe400090f0c15 */
[----:B------:R-:W-:Y:S02]  /*e3e0*/  UISETP.NE.AND.EX UP0, UPT, UR6, URZ, UPT, UP0 ;  /* 0x000000ff0600728c */ /* 0x000fe4000bf05300 */
[----:B------:R-:W-:Y:S02]  /*e3f0*/  UIADD3 UR27, UPT, UPT, UR20, UR27, URZ ;  /* 0x0000001b141b7290 */ /* 0x000fe4000fffe0ff */
[----:B------:R-:W-:-:S02]  /*e400*/  USEL UR39, UR22, URZ, UP0 ;  /* 0x000000ff16277287 */ /* 0x000fc40008000000 */
[----:B------:R-:W-:Y:S02]  /*e410*/  USEL UR11, UR21, URZ, UP0 ;  /* 0x000000ff150b7287 */ /* 0x000fe40008000000 */
[----:B------:R-:W-:Y:S02]  /*e420*/  USEL UR7, UR10, URZ, UP0 ;  /* 0x000000ff0a077287 */ /* 0x000fe40008000000 */
[----:B------:R-:W-:Y:S02]  /*e430*/  USEL UR6, UR5, URZ, UP0 ;  /* 0x000000ff05067287 */ /* 0x000fe40008000000 */
[----:B-----5:R-:W-:Y:S02]  /*e440*/  UISETP.GE.AND UP0, UPT, UR27, UR4, UPT ;  /* 0x000000041b00728c */ /* 0x020fe4000bf06270 */
[----:B------:R-:W-:Y:S02]  /*e450*/  ULEA UR19, UP1, UR28, UR19, 0x1 ;  /* 0x000000131c137291 */ /* 0x000fe4000f8208ff */
[----:B------:R-:W-:-:S02]  /*e460*/  ULEA UR32, UP4, UR36, UR32, 0x2 ;  /* 0x0000002024207291 */ /* 0x000fc4000f8810ff */
[----:B------:R-:W-:Y:S02]  /*e470*/  ULEA.HI.X UR18, UR28, UR18, UR26, 0x1, UP1 ;  /* 0x000000121c127291 */ /* 0x000fe400088f0c1a */
[----:B------:R-:W-:Y:S02]  /*e480*/  ULEA UR34, UP3, UR24, UR34, 0x1 ;  /* 0x0000002218227291 */ /* 0x000fe4000f8608ff */
[----:B------:R-:W-:Y:S02]  /*e490*/  ULEA UR17, UP1, UR39, UR17, 0x1 ;  /* 0x0000001127117291 */ /* 0x000fe4000f8208ff */
[----:B------:R-:W-:Y:S02]  /*e4a0*/  UIADD3.X UR31, UPT, UPT, UR31, UR35, URZ, UP4, !UPT ;  /* 0x000000231f1f7290 */ /* 0x000fe4000a7fe4ff */
[----:B------:R-:W-:Y:S02]  /*e4b0*/  UIADD3.X UR33, UPT, UPT, UR33, UR38, URZ, UP3, !UPT ;  /* 0x0000002621217290 */ /* 0x000fe40009ffe4ff */
[----:B------:R-:W-:Y:S01]  /*e4c0*/  ULEA.HI.X UR16, UR39, UR16, UR11, 0x1, UP1 ;  /* 0x0000001027107291 */ /* 0x000fe200088f0c0b */
[----:B------:R-:W-:Y:S11]  /*e4d0*/  BRA.U !UP0, `(.L_x_324) ;  /* 0xffffff7d08787547 */ /* 0x000ff6000b83ffff */
[----:B------:R-:W-:Y:S01]  /*e4e0*/  NOP ;  /* 0x0000000000007918 */ /* 0x000fe20000000000 */
[----:B------:R-:W-:Y:S05]  /*e4f0*/  EXIT ;  /* 0x000000000000794d */ /* 0x000fea0003800000 */
.L_x_325:
[----:B------:R-:W-:-:S00]  /*e500*/  BRA `(.L_x_325) ;  /* 0xfffffffc00fc7947 */ /* 0x000fc0000383ffff */
[----:B------:R-:W-:-:S00]  /*e510*/  NOP ;  /* 0x0000000000007918 */ /* 0x000fc00000000000 */
        /* <DEDUP_REMOVED lines=14> */
.L_x_1194:


//--------------------- .text._ZN7cutlass9reference6device6kernel11GemmComplexIfNS_6layout8RowMajorENS_6half_tES5_S6_S5_ffS6_NS_16NumericConverterIS6_fLNS_15FloatRoundStyleE2EEENS_12multiply_addIfffEELi4ELi4EEEvNS_4gemm9GemmCoordET5_NS_9TensorRefIT_T0_EENS_16ComplexTransformENSF_IT1_T2_EESJ_SE_NSF_IT3_T4_EENSF_IT7_SO_EET6_illll --------------------------
	.section	.text._ZN7cutlass9reference6device6kernel11GemmComplexIfNS_6layout8RowMajorENS_6half_tES5_S6_S5_ffS6_NS_16NumericConverterIS6_fLNS_15FloatRoundStyleE2EEENS_12multiply_addIfffEELi4ELi4EEEvNS_4gemm9GemmCoordET5_NS_9TensorRefIT_T0_EENS_16ComplexTransformENSF_IT1_T2_EESJ_SE_NSF_IT3_T4_EENSF_IT7_SO_EET6_illll,"ax",@progbits
	.align	128
        .global         _ZN7cutlass9reference6device6kernel11GemmComplexIfNS_6layout8RowMajorENS_6half_tES5_S6_S5_ffS6_NS_16NumericConverterIS6_fLNS_15FloatRoundStyleE2EEENS_12multiply_addIfffEELi4ELi4EEEvNS_4gemm9GemmCoordET5_NS_9TensorRefIT_T0_EENS_16ComplexTransformENSF_IT1_T2_EESJ_SE_NSF_IT3_T4_EENSF_IT7_SO_EET6_illll
        .type           _ZN7cutlass9reference6device6kernel11GemmComplexIfNS_6layout8RowMajorENS_6half_tES5_S6_S5_ffS6_NS_16NumericConverterIS6_fLNS_15FloatRoundStyleE2EEENS_12multiply_addIfffEELi4ELi4EEEvNS_4gemm9GemmCoordET5_NS_9TensorRefIT_T0_EENS_16ComplexTransformENSF_IT1_T2_EESJ_SE_NSF_IT3_T4_EENSF_IT7_SO_EET6_illll,@function
        .size           _ZN7cutlass9reference6device6kernel11GemmComplexIfNS_6layout8RowMajorENS_6half_tES5_S6_S5_ffS6_NS_16NumericConverterIS6_fLNS_15FloatRoundStyleE2EEENS_12multiply_addIfffEELi4ELi4EEEvNS_4gemm9GemmCoordET5_NS_9TensorRefIT_T0_EENS_16ComplexTransformENSF_IT1_T2_EESJ_SE_NSF_IT3_T4_EENSF_IT7_SO_EET6_illll,(.L_x_1195 - _ZN7cutlass9reference6device6kernel11GemmComplexIfNS_6layout8RowMajorENS_6half_tES5_S6_S5_ffS6_NS_16NumericConverterIS6_fLNS_15FloatRoundStyleE2EEENS_12multiply_addIfffEELi4ELi4EEEvNS_4gemm9GemmCoordET5_NS_9TensorRefIT_T0_EENS_16ComplexTransformENSF_IT1_T2_EESJ_SE_NSF_IT3_T4_EENSF_IT7_SO_EET6_illll)
        .other          _ZN7cutlass9reference6device6kernel11GemmComplexIfNS_6layout8RowMajorENS_6half_tES5_S6_S5_ffS6_NS_16NumericConverterIS6_fLNS_15FloatRoundStyleE2EEENS_12multiply_addIfffEELi4ELi4EEEvNS_4gemm9GemmCoordET5_NS_9TensorRefIT_T0_EENS_16ComplexTransformENSF_IT1_T2_EESJ_SE_NSF_IT3_T4_EENSF_IT7_SO_EET6_illll,@"STO_CUDA_ENTRY STV_DEFAULT"
_ZN7cutlass9reference6device6kernel11GemmComplexIfNS_6layout8RowMajorENS_6half_tES5_S6_S5_ffS6_NS_16NumericConverterIS6_fLNS_15FloatRoundStyleE2EEENS_12multiply_addIfffEELi4ELi4EEEvNS_4gemm9GemmCoordET5_NS_9TensorRefIT_T0_EENS_16ComplexTransformENSF_IT1_T2_EESJ_SE_NSF_IT3_T4_EENSF_IT7_SO_EET6_illll:
.text._ZN7cutlass9reference6device6kernel11GemmComplexIfNS_6layout8RowMajorENS_6half_tES5_S6_S5_ffS6_NS_16NumericConverterIS6_fLNS_15FloatRoundStyleE2EEENS_12multiply_addIfffEELi4ELi4EEEvNS_4gemm9GemmCoordET5_NS_9TensorRefIT_T0_EENS_16ComplexTransformENSF_IT1_T2_EESJ_SE_NSF_IT3_T4_EENSF_IT7_SO_EET6_illll:
        /* <DEDUP_REMOVED lines=11> */
[----:B------:R-:W0:Y:S01]  /*00b0*/  LDCU.64 UR16, c[0x0][0x390] ;  /* 0x00007200ff1077ac */ /* 0x000e220008000a00 */
[----:B------:R-:W1:Y:S01]  /*00c0*/  S2R R0, SR_TID.X ;  /* 0x0000000000007919 */ /* 0x000e620000002100 */
[----:B------:R-:W2:Y:S01]  /*00d0*/  LDCU.64 UR10, c[0x0][0x400] ;  /* 0x00008000ff0a77ac */ /* 0x000ea20008000a00 */
[----:B------:R-:W3:Y:S01]  /*00e0*/  S2R R70, SR_TID.Y ;  /* 0x0000000000467919 */ /* 0x000ee20000002200 */
[----:B------:R-:W4:Y:S01]  /*00f0*/  LDCU UR24, c[0x0][0x378] ;  /* 0x00006f00ff1877ac */ /* 0x000f220008000800 */
[----:B------:R-:W5:Y:S01]  /*0100*/  LDCU.64 UR8, c[0x0][0x3d0] ;  /* 0x00007a00ff0877ac */ /* 0x000f620008000a00 */
[----:B------:R-:W5:Y:S01]  /*0110*/  LDCU.64 UR12, c[0x0][0x3c0] ;  /* 0x00007800ff0c77ac */ /* 0x000f620008000a00 */
[----:B------:R-:W-:Y:S02]  /*0120*/  UIMAD.WIDE.U32 UR26, UR25, UR18, URZ ;  /* 0x00000012191a72a5 */ /* 0x000fe4000f8e00ff */
[----:B------:R-:W-:Y:S02]  /*0130*/  UIMAD.WIDE.U32 UR32, UR25, UR6, URZ ;  /* 0x00000006192072a5 */ /* 0x000fe4000f8e00ff */
[----:B------:R-:W-:-:S02]  /*0140*/  UIMAD UR19, UR25, UR19, UR27 ;  /* 0x00000013191372a4 */ /* 0x000fc4000f8e021b */
[----:B------:R-:W-:Y:S02]  /*0150*/  UIMAD.WIDE.U32 UR28, UR25, UR4, URZ ;  /* 0x00000004191c72a5 */ /* 0x000fe4000f8e00ff */
[----:B0-----:R-:W-:Y:S02]  /*0160*/  ULEA UR27, UP0, UR26, UR16, 0x2 ;  /* 0x000000101a1b7291 */ /* 0x001fe4000f8010ff */
[----:B--2---:R-:W-:Y:S02]  /*0170*/  UIMAD.WIDE.U32 UR22, UR25, UR10, URZ ;  /* 0x0000000a191672a5 */ /* 0x004fe4000f8e00ff */
[----:B------:R-:W-:Y:S01]  /*0180*/  UIMAD UR4, UR25, UR7, UR33 ;  /* 0x00000007190472a4 */ /* 0x000fe2000f8e0221 */
[----:B-1----:R-:W-:Y:S01]  /*0190*/  IMAD R0, R5, UR21, R0 ;  /* 0x0000001505007c24 */ /* 0x002fe2000f8e0200 */
[----:B----4-:R-:W-:Y:S02]  /*01a0*/  UIMAD.WIDE.U32 UR30, UR24, UR6, URZ ;  /* 0x00000006181e72a5 */ /* 0x010fe4000f8e00ff */
[----:B------:R-:W-:Y:S01]  /*01b0*/  ULEA.HI.X UR26, UR26, UR17, UR19, 0x2, UP0 ;  /* 0x000000111a1a7291 */ /* 0x000fe200080f1413 */
[----:B---3--:R-:W-:Y:S01]  /*01c0*/  IMAD R70, R3, UR20, R70 ;  /* 0x0000001403467c24 */ /* 0x008fe2000f8e0246 */
[----:B------:R-:W-:Y:S01]  /*01d0*/  UIMAD UR6, UR25, UR11, UR23 ;  /* 0x0000000b190672a4 */ /* 0x000fe2000f8e0217 */
[----:B------:R-:W-:Y:S01]  /*01e0*/  SHF.L.U32 R4, R0, 0x2, RZ ;  /* 0x0000000200047819 */ /* 0x000fe200000006ff */
[----:B-----5:R-:W-:-:S02]  /*01f0*/  ULEA UR23, UP0, UR22, UR8, 0x1 ;  /* 0x0000000816177291 */ /* 0x020fc4000f8008ff */
[----:B------:R-:W-:Y:S01]  /*0200*/  UIMAD UR18, UR24, UR7, UR31 ;  /* 0x00000007181272a4 */ /* 0x000fe2000f8e021f */
[----:B------:R-:W-:Y:S01]  /*0210*/  SHF.L.U32 R68, R70, 0x2, RZ ;  /* 0x0000000246447819 */ /* 0x000fe200000006ff */
[----:B------:R-:W-:Y:S02]  /*0220*/  ULEA.HI.X UR22, UR22, UR9, UR6, 0x1, UP0 ;  /* 0x0000000916167291 */ /* 0x000fe400080f0c06 */
[----:B------:R-:W-:Y:S02]  /*0230*/  ULEA UR7, UP0, UR32, UR12, 0x1 ;  /* 0x0000000c20077291 */ /* 0x000fe4000f8008ff */
[----:B------:R-:W-:Y:S01]  /*0240*/  USHF.L.U64.HI UR32, UR32, 0x1, UR4 ;  /* 0x0000000120207899 */ /* 0x000fe20008010204 */
[----:B------:R-:W0:Y:S01]  /*0250*/  LDCU UR4, c[0x0][0x388] ;  /* 0x00007100ff0477ac */ /* 0x000e220008000800 */
[----:B------:R-:W1:Y:S01]  /*0260*/  LDCU.64 UR14, c[0x0][0x3a8] ;  /* 0x00007500ff0e77ac */ /* 0x000e620008000a00 */
[----:B------:R-:W-:Y:S02]  /*0270*/  UISETP.NE.U32.AND UP1, UPT, UR12, URZ, UPT ;  /* 0x000000ff0c00728c */ /* 0x000fe4000bf25070 */
[----:B------:R-:W-:-:S02]  /*0280*/  UIADD3.X UR6, UPT, UPT, UR32, UR13, URZ, UP0, !UPT ;  /* 0x0000000d20067290 */ /* 0x000fc400087fe4ff */
[----:B------:R-:W-:Y:S02]  /*0290*/  UISETP.NE.AND.EX UP1, UPT, UR13, URZ, UPT, UP1 ;  /* 0x000000ff0d00728c */ /* 0x000fe4000bf25310 */
[----:B------:R-:W-:Y:S02]  /*02a0*/  UIMAD UR5, UR25, UR5, UR29 ;  /* 0x00000005190572a4 */ /* 0x000fe4000f8e021d */
[----:B------:R-:W-:Y:S02]  /*02b0*/  USEL UR7, UR7, URZ, UP1 ;  /* 0x000000ff07077287 */ /* 0x000fe40008800000 */
[----:B0-----:R-:W-:Y:S02]  /*02c0*/  UISETP.GT.AND UP0, UPT, UR4, URZ, UPT ;  /* 0x000000ff0400728c */ /* 0x001fe4000bf04270 */
[----:B------:R-:W-:Y:S02]  /*02d0*/  USEL UR6, UR6, URZ, UP1 ;  /* 0x000000ff06067287 */ /* 0x000fe40008800000 */
[----:B-1----:R-:W-:-:S02]  /*02e0*/  ULEA UR29, UP2, UR28, UR14, 0x1 ;  /* 0x0000000e1c1d7291 */ /* 0x002fc4000f8408ff */
[----:B------:R-:W-:Y:S02]  /*02f0*/  UIMAD.WIDE.U32 UR16, UR24, UR10, URZ ;  /* 0x0000000a181072a5 */ /* 0x000fe4000f8e00ff */
[----:B------:R-:W-:Y:S02]  /*0300*/  ULEA.HI.X UR28, UR28, UR15, UR5, 0x1, UP2 ;  /* 0x0000000f1c1c7291 */ /* 0x000fe400090f0c05 */
[----:B------:R-:W-:Y:S01]  /*0310*/  UIMAD UR14, UR24, UR11, UR17 ;  /* 0x0000000b180e72a4 */ /* 0x000fe2000f8e0211 */
[----:B------:R-:W0:Y:S01]  /*0320*/  LDCU.64 UR8, c[0x0][0x358] ;  /* 0x00006b00ff0877ac */ /* 0x000e220008000a00 */
[----:B------:R-:W-:Y:S01]  /*0330*/  UMOV UR21, UR7 ;  /* 0x0000000700157c82 */ /* 0x000fe20008000000 */
[----:B------:R-:W-:Y:S01]  /*0340*/  UMOV UR20, UR6 ;  /* 0x0000000600147c82 */ /* 0x000fe20008000000 */
[----:B------:R-:W-:Y:S08]  /*0350*/  BRA.U UP0, `(.L_x_326) ;  /* 0x0000001500a47547 */ /* 0x000ff0000b800000 */
[----:B------:R-:W1:Y:S01]  /*0360*/  LDCU.64 UR12, c[0x0][0x380] ;  /* 0x00007000ff0c77ac */ /* 0x000e620008000a00 */
[----:B------:R-:W-:Y:S01]  /*0370*/  VIADD R0, R68, 0x1 ;  /* 0x0000000144007836 */ /* 0x000fe20000000000 */
[----:B------:R-:W-:Y:S01]  /*0380*/  SHF.R.S32.HI R9, RZ, 0x1f, R4 ;  /* 0x0000001fff097819 */ /* 0x000fe20000011404 */
[C---:B------:R-:W-:Y:S01]  /*0390*/  VIADD R35, R4.reuse, 0x1 ;  /* 0x0000000104237836 */ /* 0x040fe20000000000 */
[----:B------:R-:W2:Y:S01]  /*03a0*/  LDCU.64 UR10, c[0x0][0x3c8] ;  /* 0x00007900ff0a77ac */ /* 0x000ea20008000a00 */
[C---:B------:R-:W-:Y:S02]  /*03b0*/  VIADD R13, R4.reuse, 0x2 ;  /* 0x00000002040d7836 */ /* 0x040fe40000000000 */
[----:B------:R-:W-:Y:S01]  /*03c0*/  VIADD R23, R4, 0x3 ;  /* 0x0000000304177836 */ /* 0x000fe20000000000 */
[----:B------:R-:W3:Y:S01]  /*03d0*/  LDCU.64 UR4, c[0x0][0x3d8] ;  /* 0x00007b00ff0477ac */ /* 0x000ee20008000a00 */
[C---:B------:R-:W-:Y:S01]  /*03e0*/  VIADD R2, R68.reuse, 0x2 ;  /* 0x0000000244027836 */ /* 0x040fe20000000000 */
[----:B------:R-:W-:Y:S01]  /*03f0*/  SHF.R.S32.HI R12, RZ, 0x1f, R35 ;  /* 0x0000001fff0c7819 */ /* 0x000fe20000011423 */
[----:B------:R-:W-:Y:S01]  /*0400*/  IMAD.MOV.U32 R69, RZ, RZ, RZ ;  /* 0x000000ffff457224 */ /* 0x000fe200078e00ff */
[----:B------:R-:W-:Y:S01]  /*0410*/  SHF.R.S32.HI R25, RZ, 0x1f, R13 ;  /* 0x0000001fff197819 */ /* 0x000fe2000001140d */
[----:B------:R-:W-:Y:S01]  /*0420*/  USHF.L.U64.HI UR14, UR16, 0x1, UR14 ;  /* 0x00000001100e7899 */ /* 0x000fe2000801020e */
[----:B------:R-:W-:Y:S01]  /*0430*/  SHF.R.S32.HI R24, RZ, 0x1f, R23 ;  /* 0x0000001fff187819 */ /* 0x000fe20000011417 */
[----:B------:R-:W-:Y:S01]  /*0440*/  USHF.L.U32 UR16, UR16, 0x1, URZ ;  /* 0x0000000110107899 */ /* 0x000fe200080006ff */
[----:B-1----:R-:W-:-:S02]  /*0450*/  ISETP.GE.AND P1, PT, R68, UR13, PT ;  /* 0x0000000d44007c0c */ /* 0x002fc4000bf26270 */
[----:B------:R-:W-:Y:S02]  /*0460*/  ISETP.GE.AND P0, PT, R0, UR13, PT ;  /* 0x0000000d00007c0c */ /* 0x000fe4000bf06270 */
[C---:B------:R-:W-:Y:S01]  /*0470*/  ISETP.LT.AND P2, PT, R4.reuse, UR12, !P1 ;  /* 0x0000000c04007c0c */ /* 0x040fe2000cf41270 */
[----:B--2---:R-:W-:Y:S01]  /*0480*/  IMAD R3, R9, UR10, RZ ;  /* 0x0000000a09037c24 */ /* 0x004fe2000f8e02ff */
[----:B------:R-:W-:Y:S01]  /*0490*/  ISETP.LT.AND P4, PT, R35, UR12, !P1 ;  /* 0x0000000c23007c0c */ /* 0x000fe2000cf81270 */
[C-C-:B------:R-:W-:Y:S01]  /*04a0*/  IMAD.WIDE.U32 R36, R4.reuse, UR10, R68.reuse ;  /* 0x0000000a04247c25 */ /* 0x140fe2000f8e0044 */
[----:B------:R-:W-:Y:S02]  /*04b0*/  P2R R22, PR, RZ, 0x4 ;  /* 0x00000004ff167803 */ /* 0x000fe40000000000 */
[----:B------:R-:W-:Y:S01]  /*04c0*/  ISETP.LT.AND P3, PT, R13, UR12, !P1 ;  /* 0x0000000c0d007c0c */ /* 0x000fe2000cf61270 */
[----:B---3--:R-:W-:Y:S01]  /*04d0*/  IMAD R9, R9, UR4, RZ ;  /* 0x0000000409097c24 */ /* 0x008fe2000f8e02ff */
[----:B------:R-:W-:Y:S01]  /*04e0*/  ISETP.LT.AND P2, PT, R23, UR12, !P1 ;  /* 0x0000000c17007c0c */ /* 0x000fe2000cf41270 */
[C---:B------:R-:W-:Y:S01]  /*04f0*/  IMAD.WIDE.U32 R30, R4.reuse, UR4, R68 ;  /* 0x00000004041e7c25 */ /* 0x040fe2000f8e0044 */
[----:B------:R-:W-:-:S02]  /*0500*/  ISETP.LT.AND P1, PT, R4, UR12, !P0 ;  /* 0x0000000c04007c0c */ /* 0x000fc4000c721270 */
[----:B------:R-:W-:Y:S01]  /*0510*/  P2R R20, PR, RZ, 0x8 ;  /* 0x00000008ff147803 */ /* 0x000fe20000000000 */
[----:B------:R-:W-:Y:S01]  /*0520*/  IMAD R26, R12, UR4, RZ ;  /* 0x000000040c1a7c24 */ /* 0x000fe2000f8e02ff */
[----:B------:R-:W-:Y:S01]  /*0530*/  P2R R19, PR, RZ, 0x4 ;  /* 0x00000004ff137803 */ /* 0x000fe20000000000 */
[----:B------:R-:W-:Y:S01]  /*0540*/  IMAD R3, R4, UR11, R3 ;  /* 0x0000000b04037c24 */ /* 0x000fe2000f8e0203 */
[----:B------:R-:W-:Y:S01]  /*0550*/  P2R R18, PR, RZ, 0x2 ;  /* 0x00000002ff127803 */ /* 0x000fe20000000000 */
[----:B------:R-:W-:Y:S01]  /*0560*/  IMAD R8, R25, UR4, RZ ;  /* 0x0000000419087c24 */ /* 0x000fe2000f8e02ff */
[----:B------:R-:W-:Y:S01]  /*0570*/  ISETP.LT.AND P3, PT, R35, UR12, !P0 ;  /* 0x0000000c23007c0c */ /* 0x000fe2000c761270 */
[----:B------:R-:W-:Y:S01]  /*0580*/  IMAD R12, R12, UR10, RZ ;  /* 0x0000000a0c0c7c24 */ /* 0x000fe2000f8e02ff */
[----:B------:R-:W-:Y:S01]  /*0590*/  ISETP.LT.AND P2, PT, R13, UR12, !P0 ;  /* 0x0000000c0d007c0c */ /* 0x000fe2000c741270 */
[----:B------:R-:W-:Y:S01]  /*05a0*/  IMAD.WIDE.U32 R32, R35, UR4, R68 ;  /* 0x0000000423207c25 */ /* 0x000fe2000f8e0044 */
[----:B------:R-:W-:-:S02]  /*05b0*/  ISETP.LT.AND P1, PT, R23, UR12, !P0 ;  /* 0x0000000c17007c0c */ /* 0x000fc4000c721270 */
[----:B------:R-:W-:Y:S01]  /*05c0*/  ISETP.GE.AND P0, PT, R2, UR13, PT ;  /* 0x0000000d02007c0c */ /* 0x000fe2000bf06270 */
[----:B------:R-:W-:Y:S01]  /*05d0*/  IMAD R2, R24, UR4, RZ ;  /* 0x0000000418027c24 */ /* 0x000fe2000f8e02ff */
[----:B------:R-:W-:Y:S01]  /*05e0*/  IADD3 R0, PT, PT, R68, 0x3, RZ ;  /* 0x0000000344007810 */ /* 0x000fe20007ffe0ff */
[----:B------:R-:W-:Y:S01]  /*05f0*/  IMAD R24, R24, UR10, RZ ;  /* 0x0000000a18187c24 */ /* 0x000fe2000f8e02ff */
[----:B------:R-:W-:Y:S01]  /*0600*/  P2R R16, PR, RZ, 0x4 ;  /* 0x00000004ff107803 */ /* 0x000fe20000000000 */
[C---:B------:R-:W-:Y:S01]  /*0610*/  IMAD.WIDE.U32 R10, R13.reuse, UR4, R68 ;  /* 0x000000040d0a7c25 */ /* 0x040fe2000f8e0044 */
[----:B------:R-:W-:Y:S02]  /*0620*/  P2R R15, PR, RZ, 0x2 ;  /* 0x00000002ff0f7803 */ /* 0x000fe40000000000 */
[----:B------:R-:W-:Y:S01]  /*0630*/  ISETP.LT.AND P2, PT, R4, UR12, !P0 ;  /* 0x0000000c04007c0c */ /* 0x000fe2000c741270 */
[----:B------:R-:W-:Y:S01]  /*0640*/  IMAD R8, R13, UR5, R8 ;  /* 0x000000050d087c24 */ /* 0x000fe2000f8e0208 */
[C---:B------:R-:W-:Y:S01]  /*0650*/  ISETP.LT.AND P1, PT, R35.reuse, UR12, !P0 ;  /* 0x0000000c23007c0c */ /* 0x040fe2000c721270 */
[----:B------:R-:W-:Y:S01]  /*0660*/  IMAD R29, R35, UR11, R12 ;  /* 0x0000000b231d7c24 */ /* 0x000fe2000f8e020c */
[----:B------:R-:W-:Y:S01]  /*0670*/  ISETP.LT.AND P6, PT, R13, UR12, !P0 ;  /* 0x0000000c0d007c0c */ /* 0x000fe2000c7c1270 */
[C---:B------:R-:W-:Y:S01]  /*0680*/  IMAD.WIDE.U32 R6, R23.reuse, UR4, R68 ;  /* 0x0000000417067c25 */ /* 0x040fe2000f8e0044 */
[----:B------:R-:W-:Y:S01]  /*0690*/  ISETP.LT.AND P5, PT, R23, UR12, !P0 ;  /* 0x0000000c17007c0c */ /* 0x000fe2000c7a1270 */
[----:B------:R-:W1:Y:S01]  /*06a0*/  LDCU UR4, c[0x0][0x38c] ;  /* 0x00007180ff0477ac */ /* 0x000e620008000800 */
[----:B------:R-:W-:Y:S01]  /*06b0*/  ISETP.GE.AND P0, PT, R0, UR13, PT ;  /* 0x0000000d00007c0c */ /* 0x000fe2000bf06270 */
[C---:B------:R-:W-:Y:S01]  /*06c0*/  IMAD R0, R4.reuse, UR5, R9 ;  /* 0x0000000504007c24 */ /* 0x040fe2000f8e0209 */
[----:B------:R-:W-:Y:S01]  /*06d0*/  P2R R21, PR, RZ, 0x10 ;  /* 0x00000010ff157803 */ /* 0x000fe20000000000 */
[----:B------:R-:W-:Y:S01]  /*06e0*/  IMAD R9, R35, UR5, R26 ;  /* 0x0000000523097c24 */ /* 0x000fe2000f8e021a */
[----:B------:R-:W-:Y:S01]  /*06f0*/  ISETP.LT.AND P4, PT, R4, UR12, !P0 ;  /* 0x0000000c04007c0c */ /* 0x000fe2000c781270 */
[----:B------:R-:W-:Y:S01]  /*0700*/  IMAD R4, R25, UR10, RZ ;  /* 0x0000000a19047c24 */ /* 0x000fe2000f8e02ff */
[----:B------:R-:W-:Y:S01]  /*0710*/  P2R R17, PR, RZ, 0x8 ;  /* 0x00000008ff117803 */ /* 0x000fe20000000000 */
[----:B------:R-:W-:Y:S01]  /*0720*/  IMAD.IADD R0, R31, 0x1, R0 ;  /* 0x000000011f007824 */ /* 0x000fe200078e0200 */
[----:B------:R-:W-:Y:S01]  /*0730*/  P2R R14, PR, RZ, 0x4 ;  /* 0x00000004ff0e7803 */ /* 0x000fe20000000000 */
[----:B------:R-:W-:Y:S01]  /*0740*/  IMAD R4, R13, UR11, R4 ;  /* 0x0000000b0d047c24 */ /* 0x000fe2000f8e0204 */
[C---:B------:R-:W-:Y:S01]  /*0750*/  ISETP.LT.AND P3, PT, R35.reuse, UR12, !P0 ;  /* 0x0000000c23007c0c */ /* 0x040fe2000c761270 */
[----:B------:R-:W-:Y:S01]  /*0760*/  IMAD.WIDE.U32 R34, R35, UR10, R68 ;  /* 0x0000000a23227c25 */ /* 0x000fe2000f8e0044 */
[----:B------:R-:W-:-:S02]  /*0770*/  ISETP.LT.AND P2, PT, R13, UR12, !P0 ;  /* 0x0000000c0d007c0c */ /* 0x000fc4000c741270 */
[----:B------:R-:W-:Y:S01]  /*0780*/  P2R R5, PR, RZ, 0x2 ;  /* 0x00000002ff057803 */ /* 0x000fe20000000000 */
[----:B------:R-:W-:Y:S01]  /*0790*/  IMAD.WIDE.U32 R12, R13, UR10, R68 ;  /* 0x0000000a0d0c7c25 */ /* 0x000fe2000f8e0044 */
[----:B------:R-:W-:-:S03]  /*07a0*/  ISETP.LT.AND P1, PT, R23, UR12, !P0 ;  /* 0x0000000c17007c0c */ /* 0x000fc6000c721270 */
[----:B------:R-:W-:Y:S02]  /*07b0*/  IMAD.IADD R25, R37, 0x1, R3 ;  /* 0x0000000125197824 */ /* 0x000fe400078e0203 */
[C---:B------:R-:W-:Y:S01]  /*07c0*/  IMAD R2, R23.reuse, UR5, R2 ;  /* 0x0000000517027c24 */ /* 0x040fe2000f8e0202 */
[----:B------:R-:W2:Y:S01]  /*07d0*/  LDCU UR5, c[0x0][0x3e4] ;  /* 0x00007c80ff0577ac */ /* 0x000ea20008000800 */
[C---:B------:R-:W-:Y:S01]  /*07e0*/  IMAD.WIDE.U32 R68, R23.reuse, UR10, R68 ;  /* 0x0000000a17447c25 */ /* 0x040fe2000f8e0044 */
[----:B------:R-:W-:Y:S01]  /*07f0*/  SHF.L.U64.HI R25, R36, 0x1, R25 ;  /* 0x0000000124197819 */ /* 0x000fe20000010219 */
[----:B------:R-:W-:Y:S02]  /*0800*/  USHF.L.U64.HI UR10, UR30, 0x1, UR18 ;  /* 0x000000011e0a7899 */ /* 0x000fe40008010212 */
[----:B------:R-:W-:Y:S01]  /*0810*/  IMAD R3, R23, UR11, R24 ;  /* 0x0000000b17037c24 */ /* 0x000fe2000f8e0218 */
[C---:B------:R-:W-:Y:S01]  /*0820*/  SHF.L.U64.HI R23, R30.reuse, 0x1, R0 ;  /* 0x000000011e177819 */ /* 0x040fe20000010200 */
[----:B------:R-:W-:Y:S01]  /*0830*/  IMAD.IADD R29, R35, 0x1, R29 ;  /* 0x00000001231d7824 */ /* 0x000fe200078e021d */
[----:B------:R-:W1:Y:S01]  /*0840*/  LDC R0, c[0x0][0x3e0] ;  /* 0x0000f800ff007b82 */ /* 0x000e620000000800 */
[----:B------:R-:W-:Y:S01]  /*0850*/  IMAD.IADD R9, R33, 0x1, R9 ;  /* 0x0000000121097824 */ /* 0x000fe200078e0209 */
[----:B------:R-:W-:Y:S01]  /*0860*/  IADD3 R33, PT, PT, R13, R4, RZ ;  /* 0x000000040d217210 */ /* 0x000fe20007ffe0ff */
[----:B------:R-:W-:Y:S01]  /*0870*/  IMAD.IADD R31, R11, 0x1, R8 ;  /* 0x000000010b1f7824 */ /* 0x000fe200078e0208 */
[----:B------:R-:W-:Y:S01]  /*0880*/  IADD3 R3, PT, PT, R69, R3, RZ ;  /* 0x0000000345037210 */ /* 0x000fe20007ffe0ff */
[----:B------:R-:W-:Y:S01]  /*0890*/  IMAD.IADD R35, R7, 0x1, R2 ;  /* 0x0000000107237824 */ /* 0x000fe200078e0202 */
[----:B------:R-:W-:Y:S01]  /*08a0*/  SHF.L.U32 R24, R30, 0x1, RZ ;  /* 0x000000011e187819 */ /* 0x000fe200000006ff */
[----:B------:R-:W-:Y:S01]  /*08b0*/  IMAD.SHL.U32 R26, R36, 0x2, RZ ;  /* 0x00000002241a7824 */ /* 0x000fe200078e00ff */
[C---:B------:R-:W-:Y:S01]  /*08c0*/  SHF.L.U64.HI R29, R34.reuse, 0x1, R29 ;  /* 0x00000001221d7819 */ /* 0x040fe2000001021d */
        /* <DEDUP_REMOVED lines=11> */
[----:B------:R-:W-:Y:S01]  /*0980*/  USHF.L.U32 UR11, UR30, 0x1, URZ ;  /* 0x000000011e0b7899 */ /* 0x000fe200080006ff */
[----:B-12---:R-:W-:-:S11]  /*0990*/  FMUL R0, R0, UR4 ;  /* 0x0000000400007c20 */ /* 0x006fd60008400000 */
.L_x_359:
        /* <DEDUP_REMOVED lines=17> */
[----:B------:R-:W-:Y:S11]  /*0ab0*/  ISETP.NE.AND P0, PT, R22, RZ, PT ;  /* 0x000000ff1600720c */ /* 0x000ff60003f05270 */
        /* <DEDUP_REMOVED lines=12> */
.L_x_328:
[----:B0-----:R-:W-:Y:S05]  /*0b80*/  BSYNC.RECONVERGENT B0 ;  /* 0x0000000000007941 */ /* 0x001fea0003800200 */
.L_x_327:
[----:B------:R-:W-:Y:S01]  /*0b90*/  ISETP.NE.AND P0, PT, R21, RZ, PT ;  /* 0x000000ff1500720c */ /* 0x000fe20003f05270 */
        /* <DEDUP_REMOVED lines=13> */
.L_x_330:
[----:B------:R-:W-:Y:S05]  /*0c70*/  BSYNC.RECONVERGENT B0 ;  /* 0x0000000000007941 */ /* 0x000fea0003800200 */
.L_x_329:
        /* <DEDUP_REMOVED lines=14> */
.L_x_332:
[----:B------:R-:W-:Y:S05]  /*0d60*/  BSYNC.RECONVERGENT B0 ;  /* 0x0000000000007941 */ /* 0x000fea0003800200 */
.L_x_331:
        /* <DEDUP_REMOVED lines=14> */
.L_x_334:
[----:B------:R-:W-:Y:S05]  /*0e50*/  BSYNC.RECONVERGENT B0 ;  /* 0x0000000000007941 */ /* 0x000fea0003800200 */
.L_x_333:
        /* <DEDUP_REMOVED lines=14> */
.L_x_336:
[----:B------:R-:W-:Y:S05]  /*0f40*/  BSYNC.RECONVERGENT B0 ;  /* 0x0000000000007941 */ /* 0x000fea0003800200 */
.L_x_335:
        /* <DEDUP_REMOVED lines=14> */
.L_x_338:
[----:B------:R-:W-:Y:S05]  /*1030*/  BSYNC.RECONVERGENT B0 ;  /* 0x0000000000007941 */ /* 0x000fea0003800200 */
.L_x_337:
        /* <DEDUP_REMOVED lines=14> */
.L_x_340:
[----:B------:R-:W-:Y:S05]  /*1120*/  BSYNC.RECONVERGENT B0 ;  /* 0x0000000000007941 */ /* 0x000fea0003800200 */
.L_x_339:
        /* <DEDUP_REMOVED lines=14> */
.L_x_342:
[----:B------:R-:W-:Y:S05]  /*1210*/  BSYNC.RECONVERGENT B0 ;  /* 0x0000000000007941 */ /* 0x000fea0003800200 */
.L_x_341:
        /* <DEDUP_REMOVED lines=14> */
.L_x_344:
[----:B------:R-:W-:Y:S05]  /*1300*/  BSYNC.RECONVERGENT B0 ;  /* 0x0000000000007941 */ /* 0x000fea0003800200 */
.L_x_343:
        /* <DEDUP_REMOVED lines=14> */
.L_x_346:
[----:B------:R-:W-:Y:S05]  /*13f0*/  BSYNC.RECONVERGENT B0 ;  /* 0x0000000000007941 */ /* 0x000fea0003800200 */
.L_x_345:
        /* <DEDUP_REMOVED lines=12> */
.L_x_348:
[----:B------:R-:W-:Y:S05]  /*14c0*/  BSYNC.RECONVERGENT B0 ;  /* 0x0000000000007941 */ /* 0x000fea0003800200 */
.L_x_347:
        /* <DEDUP_REMOVED lines=12> */
.L_x_350:
[----:B------:R-:W-:Y:S05]  /*1590*/  BSYNC.RECONVERGENT B0 ;  /* 0x0000000000007941 */ /* 0x000fea0003800200 */
.L_x_349:
        /* <DEDUP_REMOVED lines=12> */
.L_x_352:
[----:B------:R-:W-:Y:S05]  /*1660*/  BSYNC.RECONVERGENT B0 ;  /* 0x0000000000007941 */ /* 0x000fea0003800200 */
.L_x_351:
        /* <DEDUP_REMOVED lines=12> */
.L_x_354:
[----:B------:R-:W-:Y:S05]  /*1730*/  BSYNC.RECONVERGENT B0 ;  /* 0x0000000000007941 */ /* 0x000fea0003800200 */
.L_x_353:
        /* <DEDUP_REMOVED lines=12> */
.L_x_356:
[----:B------:R-:W-:Y:S05]  /*1800*/  BSYNC.RECONVERGENT B0 ;  /* 0x0000000000007941 */ /* 0x000fea0003800200 */
.L_x_355:
        /* <DEDUP_REMOVED lines=12> */
.L_x_358:
[----:B------:R-:W-:Y:S05]  /*18d0*/  BSYNC.RECONVERGENT B0 ;  /* 0x0000000000007941 */ /* 0x000fea0003800200 */
.L_x_357:
        /* <DEDUP_REMOVED lines=17> */
.L_x_326:
[----:B------:R-:W1:Y:S01]  /*19f0*/  LDCU.64 UR4, c[0x0][0x380] ;  /* 0x00007000ff0477ac */ /* 0x000e620008000a00 */
[----:B------:R-:W-:Y:S01]  /*1a00*/  VIADD R0, R68, 0x1 ;  /* 0x0000000144007836 */ /* 0x000fe20000000000 */
[----:B------:R-:W-:Y:S01]  /*1a10*/  SHF.R.S32.HI R5, RZ, 0x1f, R4 ;  /* 0x0000001fff057819 */ /* 0x000fe20000011404 */
[C---:B------:R-:W-:Y:S01]  /*1a20*/  VIADD R2, R4.reuse, 0x2 ;  /* 0x0000000204027836 */ /* 0x040fe20000000000 */
[----:B------:R-:W2:Y:S01]  /*1a30*/  LDCU.64 UR12, c[0x0][0x3c8] ;  /* 0x00007900ff0c77ac */ /* 0x000ea20008000a00 */
[----:B------:R-:W-:Y:S02]  /*1a40*/  VIADD R3, R4, 0x1 ;  /* 0x0000000104037836 */ /* 0x000fe40000000000 */
[C---:B------:R-:W-:Y:S01]  /*1a50*/  VIADD R9, R68.reuse, 0x2 ;  /* 0x0000000244097836 */ /* 0x040fe20000000000 */
[----:B------:R-:W3:Y:S01]  /*1a60*/  LDCU.64 UR10, c[0x0][0x3d8] ;  /* 0x00007b00ff0a77ac */ /* 0x000ee20008000a00 */
[----:B------:R-:W-:Y:S01]  /*1a70*/  VIADD R8, R68, 0x3 ;  /* 0x0000000344087836 */ /* 0x000fe20000000000 */
[----:B------:R-:W-:Y:S01]  /*1a80*/  SHF.R.S32.HI R55, RZ, 0x1f, R3 ;  /* 0x0000001fff377819 */ /* 0x000fe20000011403 */
[----:B------:R-:W-:Y:S01]  /*1a90*/  IMAD.MOV.U32 R62, RZ, RZ, R68 ;  /* 0x000000ffff3e7224 */ /* 0x000fe200078e0044 */
[----:B------:R-:W4:Y:S01]  /*1aa0*/  LDCU.64 UR16, c[0x0][0x398] ;  /* 0x00007300ff1077ac */ /* 0x000f220008000a00 */
[----:B------:R-:W-:Y:S01]  /*1ab0*/  IMAD.MOV.U32 R63, RZ, RZ, RZ ;  /* 0x000000ffff3f7224 */ /* 0x000fe200078e00ff */
[----:B------:R-:W-:Y:S01]  /*1ac0*/  SHF.R.S32.HI R54, RZ, 0x1f, R2 ;  /* 0x0000001fff367819 */ /* 0x000fe20000011402 */
[----:B------:R-:W-:Y:S01]  /*1ad0*/  IMAD.WIDE.U32 R70, R70, 0x8, RZ ;  /* 0x0000000846467825 */ /* 0x000fe200078e00ff */
[----:B------:R-:W5:Y:S01]  /*1ae0*/  LDCU UR33, c[0x0][0x388] ;  /* 0x00007100ff2177ac */ /* 0x000f620008000800 */
[----:B-1----:R-:W-:-:S02]  /*1af0*/  ISETP.GE.AND P4, PT, R68, UR5, PT ;  /* 0x0000000544007c0c */ /* 0x002fc4000bf86270 */
[----:B------:R-:W-:Y:S01]  /*1b00*/  ISETP.GE.AND P0, PT, R0, UR5, PT ;  /* 0x0000000500007c0c */ /* 0x000fe2000bf06270 */
[C---:B------:R-:W-:Y:S01]  /*1b10*/  VIADD R0, R4.reuse, 0x3 ;  /* 0x0000000304007836 */ /* 0x040fe20000000000 */
[C---:B------:R-:W-:Y:S01]  /*1b20*/  ISETP.LT.AND P1, PT, R4.reuse, UR4, !P4 ;  /* 0x0000000404007c0c */ /* 0x040fe2000e721270 */
[----:B------:R-:W1:Y:S01]  /*1b30*/  LDCU.64 UR14, c[0x0][0x3b0] ;  /* 0x00007600ff0e77ac */ /* 0x000e620008000a00 */
[----:B------:R-:W-:Y:S01]  /*1b40*/  ISETP.LT.AND P5, PT, R4, UR4, !P0 ;  /* 0x0000000404007c0c */ /* 0x000fe2000c7a1270 */
[C---:B--2---:R-:W-:Y:S01]  /*1b50*/  IMAD R51, R5.reuse, UR12, RZ ;  /* 0x0000000c05337c24 */ /* 0x044fe2000f8e02ff */
[----:B------:R-:W-:Y:S01]  /*1b60*/  P2R R6, PR, RZ, 0x2 ;  /* 0x00000002ff067803 */ /* 0x000fe20000000000 */
[----:B---3--:R-:W-:Y:S01]  /*1b70*/  IMAD R7, R5, UR10, RZ ;  /* 0x0000000a05077c24 */ /* 0x008fe2000f8e02ff */
[----:B------:R-:W-:Y:S01]  /*1b80*/  ISETP.LT.AND P1, PT, R2, UR4, !P0 ;  /* 0x0000000402007c0c */ /* 0x000fe2000c721270 */
[----:B------:R-:W-:Y:S01]  /*1b90*/  IMAD.WIDE.U32 R64, R4, UR12, R62 ;  /* 0x0000000c04407c25 */ /* 0x000fe2000f8e003e */
[----:B------:R-:W-:Y:S01]  /*1ba0*/  ISETP.LT.AND P6, PT, R3, UR4, !P0 ;  /* 0x0000000403007c0c */ /* 0x000fe2000c7c1270 */
[----:B------:R-:W2:Y:S01]  /*1bb0*/  LDCU UR32, c[0x0][0x3e0] ;  /* 0x00007c00ff2077ac */ /* 0x000ea20008000800 */
[----:B------:R-:W-:Y:S01]  /*1bc0*/  P2R R50, PR, RZ, 0x2 ;  /* 0x00000002ff327803 */ /* 0x000fe20000000000 */
[----:B----4-:R-:W-:Y:S01]  /*1bd0*/  IMAD R5, R5, UR16, RZ ;  /* 0x0000001005057c24 */ /* 0x010fe2000f8e02ff */
[----:B------:R-:W-:Y:S01]  /*1be0*/  ISETP.LT.AND P1, PT, R0, UR4, !P0 ;  /* 0x0000000400007c0c */ /* 0x000fe2000c721270 */
[C---:B------:R-:W-:Y:S01]  /*1bf0*/  IMAD R51, R4.reuse, UR13, R51 ;  /* 0x0000000d04337c24 */ /* 0x040fe2000f8e0233 */
[----:B------:R-:W-:Y:S01]  /*1c00*/  ISETP.GE.AND P0, PT, R9, UR5, PT ;  /* 0x0000000509007c0c */ /* 0x000fe2000bf06270 */
[C---:B------:R-:W-:Y:S01]  /*1c10*/  IMAD.WIDE.U32 R62, R4.reuse, UR10, R62 ;  /* 0x0000000a043e7c25 */ /* 0x040fe2000f8e003e */
[----:B------:R-:W-:Y:S01]  /*1c20*/  P2R R49, PR, RZ, 0x2 ;  /* 0x00000002ff317803 */ /* 0x000fe20000000000 */
[----:B-----5:R-:W-:Y:S01]  /*1c30*/  UIADD3 UR33, UPT, UPT, -UR33, 0x1, URZ ;  /* 0x0000000121217890 */ /* 0x020fe2000fffe1ff */
[C---:B------:R-:W-:Y:S01]  /*1c40*/  ISETP.LT.AND P1, PT, R4.reuse, UR4, !P0 ;  /* 0x0000000404007c0c */ /* 0x040fe2000c721270 */
[C---:B------:R-:W-:Y:S01]  /*1c50*/  IMAD R7, R4.reuse, UR11, R7 ;  /* 0x0000000b04077c24 */ /* 0x040fe2000f8e0207 */
[C---:B------:R-:W-:Y:S01]  /*1c60*/  ISETP.LT.AND P2, PT, R3.reuse, UR4, !P4 ;  /* 0x0000000403007c0c */ /* 0x040fe2000e741270 */
[C---:B------:R-:W-:Y:S01]  /*1c70*/  IMAD.WIDE.U32 R66, R4.reuse, UR16, RZ ;  /* 0x0000001004427c25 */ /* 0x040fe2000f8e00ff */
[----:B------:R-:W-:Y:S01]  /*1c80*/  P2R R48, PR, RZ, 0x2 ;  /* 0x00000002ff307803 */ /* 0x000fe20000000000 */
[----:B-1----:R-:W-:Y:S01]  /*1c90*/  USHF.L.U64.HI UR30, UR14, 0x1, UR15 ;  /* 0x000000010e1e7899 */ /* 0x002fe2000801020f */
[----:B------:R-:W-:Y:S01]  /*1ca0*/  ISETP.LT.AND P1, PT, R3, UR4, !P0 ;  /* 0x0000000403007c0c */ /* 0x000fe2000c721270 */
[----:B------:R-:W-:Y:S01]  /*1cb0*/  IMAD R5, R4, UR17, R5 ;  /* 0x0000001104057c24 */ /* 0x000fe2000f8e0205 */
[C---:B------:R-:W-:Y:S01]  /*1cc0*/  ISETP.LT.AND P3, PT, R2.reuse, UR4, !P4 ;  /* 0x0000000402007c0c */ /* 0x040fe2000e761270 */
[----:B------:R-:W-:Y:S01]  /*1cd0*/  IMAD.IADD R51, R65, 0x1, R51 ;  /* 0x0000000141337824 */ /* 0x000fe200078e0233 */
[----:B------:R-:W-:Y:S01]  /*1ce0*/  P2R R47, PR, RZ, 0x2 ;  /* 0x00000002ff2f7803 */ /* 0x000fe20000000000 */
[----:B------:R-:W-:Y:S01]  /*1cf0*/  IMAD.IADD R7, R63, 0x1, R7 ;  /* 0x000000013f077824 */ /* 0x000fe200078e0207 */
[----:B------:R-:W-:Y:S01]  /*1d00*/  ISETP.LT.AND P1, PT, R2, UR4, !P0 ;  /* 0x0000000402007c0c */ /* 0x000fe2000c721270 */
[----:B------:R-:W-:Y:S01]  /*1d10*/  IMAD.IADD R5, R67, 0x1, R5 ;  /* 0x0000000143057824 */ /* 0x000fe200078e0205 */
[C---:B------:R-:W-:Y:S01]  /*1d20*/  ISETP.LT.AND P4, PT, R0.reuse, UR4, !P4 ;  /* 0x0000000400007c0c */ /* 0x040fe2000e781270 */
[----:B------:R-:W-:Y:S01]  /*1d30*/  USHF.L.U32 UR31, UR14, 0x1, URZ ;  /* 0x000000010e1f7899 */ /* 0x000fe200080006ff */
[----:B------:R-:W-:Y:S01]  /*1d40*/  P2R R46, PR, RZ, 0x2 ;  /* 0x00000002ff2e7803 */ /* 0x000fe20000000000 */
[----:B------:R-:W1:Y:S01]  /*1d50*/  LDCU.64 UR10, c[0x0][0x398] ;  /* 0x00007300ff0a77ac */ /* 0x000e620008000a00 */
[----:B------:R-:W-:-:S02]  /*1d60*/  ISETP.LT.AND P1, PT, R0, UR4, !P0 ;  /* 0x0000000400007c0c */ /* 0x000fc4000c721270 */
[----:B------:R-:W-:Y:S01]  /*1d70*/  ISETP.GE.AND P0, PT, R8, UR5, PT ;  /* 0x0000000508007c0c */ /* 0x000fe2000bf06270 */
[----:B------:R-:W3:Y:S01]  /*1d80*/  LDCU.64 UR16, c[0x0][0x398] ;  /* 0x00007300ff1077ac */ /* 0x000ee20008000a00 */
[----:B------:R-:W-:Y:S02]  /*1d90*/  P2R R45, PR, RZ, 0x2 ;  /* 0x00000002ff2d7803 */ /* 0x000fe40000000000 */
[----:B------:R-:W-:Y:S01]  /*1da0*/  ISETP.LT.AND P1, PT, R4, UR4, !P0 ;  /* 0x0000000404007c0c */ /* 0x000fe2000c721270 */
[----:B------:R-:W-:Y:S01]  /*1db0*/  UISETP.NE.AND UP5, UPT, UR33, URZ, UPT ;  /* 0x000000ff2100728c */ /* 0x000fe2000bfa5270 */
[----:B------:R-:W-:Y:S02]  /*1dc0*/  SHF.R.S32.HI R53, RZ, 0x1f, R0 ;  /* 0x0000001fff357819 */ /* 0x000fe40000011400 */
[----:B------:R-:W-:Y:S02]  /*1dd0*/  P2R R60, PR, RZ, 0x2 ;  /* 0x00000002ff3c7803 */ /* 0x000fe40000000000 */
[----:B------:R-:W-:-:S02]  /*1de0*/  ISETP.LT.AND P1, PT, R3, UR4, !P0 ;  /* 0x0000000403007c0c */ /* 0x000fc4000c721270 */
[----:B------:R-:W-:Y:S02]  /*1df0*/  SHF.L.U64.HI R51, R64, 0x1, R51 ;  /* 0x0000000140337819 */ /* 0x000fe40000010233 */
[----:B------:R-:W-:Y:S02]  /*1e00*/  P2R R59, PR, RZ, 0x2 ;  /* 0x00000002ff3b7803 */ /* 0x000fe40000000000 */
[----:B------:R-:W-:Y:S02]  /*1e10*/  ISETP.LT.AND P1, PT, R2, UR4, !P0 ;  /* 0x0000000402007c0c */ /* 0x000fe4000c721270 */
[----:B------:R-:W-:Y:S02]  /*1e20*/  ISETP.LT.AND P0, PT, R0, UR4, !P0 ;  /* 0x0000000400007c0c */ /* 0x000fe4000c701270 */
[----:B------:R-:W-:Y:S02]  /*1e30*/  P2R R58, PR, RZ, 0x2 ;  /* 0x00000002ff3a7803 */ /* 0x000fe40000000000 */
[----:B------:R-:W-:-:S02]  /*1e40*/  ISETP.NE.AND P1, PT, R6, RZ, PT ;  /* 0x000000ff0600720c */ /* 0x000fc40003f25270 */
[----:B------:R-:W-:Y:S02]  /*1e50*/  P2R R57, PR, RZ, 0x1 ;  /* 0x00000001ff397803 */ /* 0x000fe40000000000 */
[----:B------:R-:W-:Y:S02]  /*1e60*/  SHF.L.U64.HI R52, R62, 0x1, R7 ;  /* 0x000000013e347819 */ /* 0x000fe40000010207 */
[----:B-123--:R-:W-:-:S07]  /*1e70*/  SHF.L.U64.HI R56, R66, 0x2, R5 ;  /* 0x0000000242387819 */ /* 0x00efce0000010205 */
.L_x_410:
[----:B------:R-:W-:Y:S01]  /*1e80*/  IMAD R5, R54, UR16, RZ ;  /* 0x0000001036057c24 */ /* 0x000fe2000f8e02ff */
[----:B------:R-:W-:Y:S01]  /*1e90*/  LEA RZ, P0, R66, UR27, 0x2 ;  /* 0x0000001b42ff7c11 */ /* 0x000fe2000f8010ff */
[----:B------:R-:W-:Y:S01]  /*1ea0*/  IMAD.WIDE.U32 R6, R2, UR16, RZ ;  /* 0x0000001002067c25 */ /* 0x000fe2000f8e00ff */
[----:B------:R-:W-:Y:S02]  /*1eb0*/  LOP3.LUT R32, R70, 0x4, RZ, 0xfc, !PT ;  /* 0x0000000446207812 */ /* 0x000fe400078efcff */
[----:B------:R-:W-:Y:S01]  /*1ec0*/  IADD3.X R73, PT, PT, R56, UR26, RZ, P0, !PT ;  /* 0x0000001a38497c10 */ /* 0x000fe200087fe4ff */
[----:B0--34-:R-:W-:Y:S01]  /*1ed0*/  IMAD R4, R2, UR17, R5 ;  /* 0x0000001102047c24 */ /* 0x019fe2000f8e0205 */
[----:B------:R-:W-:Y:S01]  /*1ee0*/  LEA R42, P0, R6, UR27, 0x2 ;  /* 0x0000001b062a7c11 */ /* 0x000fe2000f8010ff */
[----:B------:R-:W-:Y:S01]  /*1ef0*/  IMAD R5, R53, UR16, RZ ;  /* 0x0000001035057c24 */ /* 0x000fe2000f8e02ff */
[----:B------:R-:W-:Y:S01]  /*1f00*/  LEA R72, R66, UR27, 0x2 ;  /* 0x0000001b42487c11 */ /* 0x000fe2000f8e10ff */
[----:B------:R-:W-:Y:S01]  /*1f10*/  IMAD R40, R55, UR10, RZ ;  /* 0x0000000a37287c24 */ /* 0x000fe2000f8e02ff */
[----:B------:R-:W-:-:S03]  /*1f20*/  IADD3 R4, PT, PT, R7, R4, RZ ;  /* 0x0000000407047210 */ /* 0x000fc60007ffe0ff */
[----:B0-----:R-:W2:Y:S01]  /*1f30*/  @P1 LDG.E R10, desc[UR8][R72.64] ;  /* 0x00000008480a1981 */ /* 0x001ea2000c1e1900 */
[----:B------:R-:W-:Y:S01]  /*1f40*/  LEA.HI.X R43, R6, UR26, R4, 0x2, P0 ;  /* 0x0000001a062b7c11 */ /* 0x000fe200080f1404 */
[C---:B------:R-:W-:Y:S02]  /*1f50*/  IMAD.WIDE.U32 R6, R0.reuse, UR16, RZ ;  /* 0x0000001000067c25 */ /* 0x040fe4000f8e00ff */
[----:B------:R-:W3:Y:S02]  /*1f60*/  @P5 LDG.E R11, desc[UR8][R72.64] ;  /* 0x00000008480b5981 */ /* 0x000ee4000c1e1900 */
[----:B------:R-:W-:Y:S01]  /*1f70*/  IMAD R4, R0, UR17, R5 ;  /* 0x0000001100047c24 */ /* 0x000fe2000f8e0205 */
[----:B------:R-:W-:Y:S01]  /*1f80*/  LEA R30, P0, R6, UR27, 0x2 ;  /* 0x0000001b061e7c11 */ /* 0x000fe2000f8010ff */
[----:B------:R-:W-:Y:S01]  /*1f90*/  IMAD R40, R3, UR11, R40 ;  /* 0x0000000b03287c24 */ /* 0x000fe2000f8e0228 */
[----:B------:R-:W4:Y:S02]  /*1fa0*/  @P3 LDG.E R14, desc[UR8][R42.64] ;  /* 0x000000082a0e3981 */ /* 0x000f24000c1e1900 */
[----:B------:R-:W-:-:S04]  /*1fb0*/  IADD3 R4, PT, PT, R7, R4, RZ ;  /* 0x0000000407047210 */ /* 0x000fc80007ffe0ff */
[----:B------:R-:W-:Y:S01]  /*1fc0*/  LEA.HI.X R31, R6, UR26, R4, 0x2, P0 ;  /* 0x0000001a061f7c11 */ /* 0x000fe200080f1404 */
[----:B------:R-:W-:Y:S01]  /*1fd0*/  IMAD.WIDE.U32 R4, R3, UR10, RZ ;  /* 0x0000000a03047c25 */ /* 0x000fe2000f8e00ff */
[----:B------:R-:W-:-:S04]  /*1fe0*/  IADD3 R32, P0, PT, R32, UR29, RZ ;  /* 0x0000001d20207c10 */ /* 0x000fc8000ff1e0ff */
[----:B------:R-:W-:Y:S02]  /*1ff0*/  IADD3.X R33, PT, PT, R71, UR28, RZ, P0, !PT ;  /* 0x0000001c47217c10 */ /* 0x000fe400087fe4ff */
[----:B------:R-:W-:Y:S02]  /*2000*/  IADD3 R28, P0, PT, R72, 0x4, RZ ;  /* 0x00000004481c7810 */ /* 0x000fe40007f1e0ff */
[----:B------:R-:W-:Y:S01]  /*2010*/  IADD3 R40, PT, PT, R5, R40, RZ ;  /* 0x0000002805287210 */ /* 0x000fe20007ffe0ff */
[----:B------:R-:W5:Y:S01]  /*2020*/  @P1 LDG.E.U16 R6, desc[UR8][R32.64+-0x4] ;  /* 0xfffffc0820061981 */ /* 0x000f62000c1e1500 */
[----:B------:R-:W2:Y:S01]  /*2030*/  @P1 LDC R5, c[0x0][0x3e0] ;  /* 0x0000f800ff051b82 */ /* 0x000ea20000000800 */
[----:B------:R-:W-:Y:S01]  /*2040*/  IMAD.X R27, RZ, RZ, R73, P0 ;  /* 0x000000ffff1b7224 */ /* 0x000fe200000e0649 */
[----:B------:R-:W-:Y:S01]  /*2050*/  IADD3 R44, P0, PT, R32, UR31, RZ ;  /* 0x0000001f202c7c10 */ /* 0x000fe2000ff1e0ff */
[----:B------:R-:W3:Y:S01]  /*2060*/  @P5 LDG.E.U16 R12, desc[UR8][R32.64+-0x2] ;  /* 0xfffffe08200c5981 */ /* 0x000ee2000c1e1500 */
[----:B------:R-:W-:-:S02]  /*2070*/  SHF.L.U64.HI R40, R4, 0x2, R40 ;  /* 0x0000000204287819 */ /* 0x000fc40000010228 */
[----:B------:R-:W-:Y:S01]  /*2080*/  IADD3.X R39, PT, PT, R33, UR30, RZ, P0, !PT ;  /* 0x0000001e21277c10 */ /* 0x000fe200087fe4ff */
[----:B------:R-:W4:Y:S01]  /*2090*/  @P2 LDG.E.U16 R8, desc[UR8][R32.64+-0x4] ;  /* 0xfffffc0820082981 */ /* 0x000f22000c1e1500 */
[----:B------:R-:W-:-:S03]  /*20a0*/  LEA RZ, P0, R4, UR27, 0x2 ;  /* 0x0000001b04ff7c11 */ /* 0x000fc6000f8010ff */
[----:B------:R-:W4:Y:S01]  /*20b0*/  @P6 LDG.E.U16 R7, desc[UR8][R32.64+-0x2] ;  /* 0xfffffe0820076981 */ /* 0x000f22000c1e1500 */
[----:B------:R-:W-:Y:S02]  /*20c0*/  IADD3.X R41, PT, PT, R40, UR26, RZ, P0, !PT ;  /* 0x0000001a28297c10 */ /* 0x000fe400087fe4ff */
[----:B------:R-:W-:Y:S01]  /*20d0*/  LEA R40, R4, UR27, 0x2 ;  /* 0x0000001b04287c11 */ /* 0x000fe2000f8e10ff */
[----:B------:R-:W4:Y:S01]  /*20e0*/  @P3 LDG.E.U16 R13, desc[UR8][R32.64+-0x4] ;  /* 0xfffffc08200d3981 */ /* 0x000f22000c1e1500 */
[----:B------:R-:W-:-:S03]  /*20f0*/  IADD3 R36, P0, PT, R30, 0x4, RZ ;  /* 0x000000041e247810 */ /* 0x000fc60007f1e0ff */
[----:B------:R-:W4:Y:S01]  /*2100*/  @P2 LDG.E R9, desc[UR8][R40.64] ;  /* 0x0000000828092981 */ /* 0x000f22000c1e1900 */
[----:B------:R-:W-:Y:S01]  /*2110*/  MOV R4, UR32 ;  /* 0x0000002000047c02 */ /* 0x000fe20008000f00 */
[----:B------:R-:W-:Y:S01]  /*2120*/  IMAD.X R29, RZ, RZ, R31, P0 ;  /* 0x000000ffff1d7224 */ /* 0x000fe200000e061f */
[----:B------:R-:W-:Y:S01]  /*2130*/  IADD3 R38, P0, PT, R42, 0x4, RZ ;  /* 0x000000042a267810 */ /* 0x000fe20007f1e0ff */
[----:B------:R-:W4:Y:S03]  /*2140*/  @P6 LDG.E R15, desc[UR8][R40.64] ;  /* 0x00000008280f6981 */ /* 0x000f26000c1e1900 */
[----:B------:R-:W-:Y:S02]  /*2150*/  IADD3.X R37, PT, PT, RZ, R43, RZ, P0, !PT ;  /* 0x0000002bff257210 */ /* 0x000fe400007fe4ff */
[----:B------:R-:W-:-:S05]  /*2160*/  IADD3 R26, P0, PT, R40, 0x4, RZ ;  /* 0x00000004281a7810 */ /* 0x000fca0007f1e0ff */
[----:B------:R-:W-:Y:S01]  /*2170*/  IMAD.X R25, RZ, RZ, R41, P0 ;  /* 0x000000ffff197224 */ /* 0x000fe200000e0629 */
[----:B------:R-:W-:-:S13]  /*2180*/  ISETP.NE.AND P0, PT, R50, RZ, PT ;  /* 0x000000ff3200720c */ /* 0x000fda0003f05270 */
[----:B------:R-:W4:Y:S01]  /*2190*/  @P0 LDG.E R17, desc[UR8][R42.64] ;  /* 0x000000082a110981 */ /* 0x000f22000c1e1900 */
[----:B-----5:R-:W-:-:S05]  /*21a0*/  @P1 HADD2.F32 R6, -RZ, R6.H0_H0 ;  /* 0x20000006ff061230 */ /* 0x020fca0000004100 */
[----:B--2---:R-:W-:Y:S02]  /*21b0*/  @P1 FFMA R4, R10, R6, R5 ;  /* 0x000000060a041223 */ /* 0x004fe40000000005 */
[----:B------:R-:W0:Y:S08]  /*21c0*/  @P5 LDC R10, c[0x0][0x3e0] ;  /* 0x0000f800ff0a5b82 */ /* 0x000e300000000800 */
[----:B------:R-:W1:Y:S01]  /*21d0*/  @P2 LDC R6, c[0x0][0x3e0] ;  /* 0x0000f800ff062b82 */ /* 0x000e620000000800 */
[----:B---3--:R-:W-:-:S02]  /*21e0*/  @P5 HADD2.F32 R12, -RZ, R12.H0_H0 ;  /* 0x2000000cff0c5230 */ /* 0x008fc40000004100 */
[----:B------:R-:W-:-:S03]  /*21f0*/  IMAD.U32 R5, RZ, RZ, UR32 ;  /* 0x00000020ff057e24 */ /* 0x000fc6000f8e00ff */
[----:B0-----:R-:W-:Y:S01]  /*2200*/  @P5 FFMA R5, R11, R12, R10 ;  /* 0x0000000c0b055223 */ /* 0x001fe2000000000a */
[----:B----4-:R-:W-:Y:S01]  /*2210*/  @P2 HADD2.F32 R11, -RZ, R8.H0_H0 ;  /* 0x20000008ff0b2230 */ /* 0x010fe20000004100 */
[----:B------:R-:W-:Y:S01]  /*2220*/  MOV R8, UR32 ;  /* 0x0000002000087c02 */ /* 0x000fe20008000f00 */
[----:B------:R-:W-:Y:S01]  /*2230*/  @P6 HADD2.F32 R7, -RZ, R7.H0_H0 ;  /* 0x20000007ff076230 */ /* 0x000fe20000004100 */
[----:B------:R-:W2:Y:S02]  /*2240*/  @P4 LDG.E R10, desc[UR8][R30.64] ;  /* 0x000000081e0a4981 */ /* 0x000ea4000c1e1900 */
[----:B-1----:R-:W-:Y:S02]  /*2250*/  @P2 FFMA R8, R11, R9, R6 ;  /* 0x000000090b082223 */ /* 0x002fe40000000006 */
[----:B------:R-:W3:Y:S01]  /*2260*/  @P0 LDG.E.U16 R11, desc[UR8][R32.64+-0x2] ;  /* 0xfffffe08200b0981 */ /* 0x000ee2000c1e1500 */
[----:B------:R-:W0:Y:S01]  /*2270*/  @P6 LDC R6, c[0x0][0x3e0] ;  /* 0x0000f800ff066b82 */ /* 0x000e220000000800 */
[----:B------:R-:W-:-:S02]  /*2280*/  IMAD.U32 R9, RZ, RZ, UR32 ;  /* 0x00000020ff097e24 */ /* 0x000fc4000f8e00ff */
[----:B0-----:R-:W-:Y:S02]  /*2290*/  @P6 FFMA R9, R15, R7, R6 ;  /* 0x000000070f096223 */ /* 0x001fe40000000006 */
[----:B------:R-:W4:Y:S03]  /*22a0*/  @P4 LDG.E.U16 R7, desc[UR8][R32.64+-0x4] ;  /* 0xfffffc0820074981 */ /* 0x000f26000c1e1500 */
[----:B------:R-:W0:Y:S01]  /*22b0*/  @P3 LDC R6, c[0x0][0x3e0] ;  /* 0x0000f800ff063b82 */ /* 0x000e220000000800 */
[----:B------:R-:W-:Y:S01]  /*22c0*/  @P3 HADD2.F32 R13, -RZ, R13.H0_H0 ;  /* 0x2000000dff0d3230 */ /* 0x000fe20000004100 */
[----:B------:R-:W-:-:S04]  /*22d0*/  MOV R12, UR32 ;  /* 0x00000020000c7c02 */ /* 0x000fc80008000f00 */
[----:B0-----:R-:W-:Y:S02]  /*22e0*/  @P3 FFMA R12, R13, R14, R6 ;  /* 0x0000000e0d0c3223 */ /* 0x001fe40000000006 */
[----:B------:R-:W0:Y:S01]  /*22f0*/  @P0 LDC R6, c[0x0][0x3e0] ;  /* 0x0000f800ff060b82 */ /* 0x000e220000000800 */
[----:B------:R-:W-:Y:S01]  /*2300*/  IMAD.U32 R13, RZ, RZ, UR32 ;  /* 0x00000020ff0d7e24 */ /* 0x000fe2000f8e00ff */
[----:B------:R-:W-:Y:S02]  /*2310*/  P2R R20, PR, RZ, 0x2 ;  /* 0x00000002ff147803 */ /* 0x000fe40000000000 */
[----:B------:R-:W-:Y:S02]  /*2320*/  ISETP.NE.AND P1, PT, R49, RZ, PT ;  /* 0x000000ff3100720c */ /* 0x000fe40003f25270 */
[----:B------:R-:W-:Y:S02]  /*2330*/  P2R R21, PR, RZ, 0x20 ;  /* 0x00000020ff157803 */ /* 0x000fe40000000000 */
[----:B------:R-:W-:-:S02]  /*2340*/  ISETP.NE.AND P5, PT, R48, RZ, PT ;  /* 0x000000ff3000720c */ /* 0x000fc40003fa5270 */
[----:B------:R-:W-:-:S07]  /*2350*/  MOV R16, UR32 ;  /* 0x0000002000107c02 */ /* 0x000fce0008000f00 */
[----:B------:R-:W5:Y:S04]  /*2360*/  @P1 LDG.E R19, desc[UR8][R30.64] ;  /* 0x000000081e131981 */ /* 0x000f68000c1e1900 */
[----:B------:R-:W1:Y:S01]  /*2370*/  @P5 LDC R14, c[0x0][0x3e0] ;  /* 0x0000f800ff0e5b82 */ /* 0x000e620000000800 */
[----:B---3--:R-:W-:-:S05]  /*2380*/  @P0 HADD2.F32 R11, -RZ, R11.H0_H0 ;  /* 0x2000000bff0b0230 */ /* 0x008fca0000004100 */
[----:B0-----:R-:W-:Y:S02]  /*2390*/  @P0 FFMA R13, R17, R11, R6 ;  /* 0x0000000b110d0223 */ /* 0x001fe40000000006 */
[----:B------:R-:W2:Y:S01]  /*23a0*/  @P4 LDC R6, c[0x0][0x3e0] ;  /* 0x0000f800ff064b82 */ /* 0x000ea20000000800 */
[----:B------:R-:W3:Y:S01]  /*23b0*/  @P1 LDG.E.U16 R11, desc[UR8][R32.64+-0x2] ;  /* 0xfffffe08200b1981 */ /* 0x000ee2000c1e1500 */
[----:B----4-:R-:W-:-:S05]  /*23c0*/  @P4 HADD2.F32 R7, -RZ, R7.H0_H0 ;  /* 0x20000007ff074230 */ /* 0x010fca0000004100 */
[----:B--2---:R-:W-:Y:S02]  /*23d0*/  @P4 FFMA R16, R7, R10, R6 ;  /* 0x0000000a07104223 */ /* 0x004fe40000000006 */
[----:B------:R-:W2:Y:S01]  /*23e0*/  @P5 LDG.E.U16 R10, desc[UR8][R32.64] ;  /* 0x00000008200a5981 */ /* 0x000ea2000c1e1500 */
[----:B------:R-:W5:Y:S03]  /*23f0*/  @P1 LDC R6, c[0x0][0x3e0] ;  /* 0x0000f800ff061b82 */ /* 0x000f660000000800 */
[----:B------:R-:W1:Y:S01]  /*2400*/  @P5 LDG.E R7, desc[UR8][R72.64] ;  /* 0x0000000848075981 */ /* 0x000e62000c1e1900 */
[----:B------:R-:W-:Y:S01]  /*2410*/  ISETP.NE.AND P0, PT, R47, RZ, PT ;  /* 0x000000ff2f00720c */ /* 0x000fe20003f05270 */
[----:B------:R-:W-:Y:S01]  /*2420*/  IMAD.U32 R17, RZ, RZ, UR32 ;  /* 0x00000020ff117e24 */ /* 0x000fe2000f8e00ff */
[----:B------:R-:W-:Y:S02]  /*2430*/  P2R R15, PR, RZ, 0x8 ;  /* 0x00000008ff0f7803 */ /* 0x000fe40000000000 */
[----:B------:R-:W-:-:S09]  /*2440*/  ISETP.NE.AND P3, PT, R46, RZ, PT ;  /* 0x000000ff2e00720c */ /* 0x000fd20003f65270 */
[----:B------:R-:W4:Y:S04]  /*2450*/  @P0 LDG.E R34, desc[UR8][R40.64] ;  /* 0x0000000828220981 */ /* 0x000f28000c1e1900 */
[----:B------:R-:W4:Y:S04]  /*2460*/  @P3 LDG.E.U16 R18, desc[UR8][R32.64] ;  /* 0x0000000820123981 */ /* 0x000f28000c1e1500 */
[----:B------:R-:W4:Y:S01]  /*2470*/  @P3 LDG.E R24, desc[UR8][R42.64] ;  /* 0x000000082a183981 */ /* 0x000f22000c1e1900 */
[----:B---3--:R-:W-:-:S05]  /*2480*/  @P1 HADD2.F32 R11, -RZ, R11.H0_H0 ;  /* 0x2000000bff0b1230 */ /* 0x008fca0000004100 */
[----:B-----5:R-:W-:Y:S01]  /*2490*/  @P1 FFMA R17, R19, R11, R6 ;  /* 0x0000000b13111223 */ /* 0x020fe20000000006 */
[----:B------:R-:W-:Y:S01]  /*24a0*/  MOV R6, UR32 ;  /* 0x0000002000067c02 */ /* 0x000fe20008000f00 */
[----:B--2---:R-:W-:-:S05]  /*24b0*/  @P5 HADD2.F32 R10, -RZ, R10.H0_H0 ;  /* 0x2000000aff0a5230 */ /* 0x004fca0000004100 */
[----:B-1----:R-:W-:Y:S02]  /*24c0*/  @P5 FFMA R6, R7, R10, R14 ;  /* 0x0000000a07065223 */ /* 0x002fe4000000000e */
[----:B------:R-:W2:Y:S01]  /*24d0*/  @P0 LDG.E.U16 R14, desc[UR8][R32.64] ;  /* 0x00000008200e0981 */ /* 0x000ea2000c1e1500 */
[----:B------:R-:W0:Y:S01]  /*24e0*/  @P0 LDC R7, c[0x0][0x3e0] ;  /* 0x0000f800ff070b82 */ /* 0x000e220000000800 */
[----:B------:R-:W-:Y:S01]  /*24f0*/  IMAD.U32 R10, RZ, RZ, UR32 ;  /* 0x00000020ff0a7e24 */ /* 0x000fe2000f8e00ff */
[----:B------:R-:W-:Y:S02]  /*2500*/  P2R R23, PR, RZ, 0x40 ;  /* 0x00000040ff177803 */ /* 0x000fe40000000000 */
[----:B------:R-:W-:Y:S01]  /*2510*/  ISETP.NE.AND P6, PT, R45, RZ, PT ;  /* 0x000000ff2d00720c */ /* 0x000fe20003fc5270 */
[----:B----4-:R-:W-:Y:S02]  /*2520*/  @P3 HADD2.F32 R18, -RZ, R18.H0_H0 ;  /* 0x20000012ff123230 */ /* 0x010fe40000004100 */
[----:B--2---:R-:W-:-:S05]  /*2530*/  @P0 HADD2.F32 R14, -RZ, R14.H0_H0 ;  /* 0x2000000eff0e0230 */ /* 0x004fca0000004100 */
[----:B0-----:R-:W-:Y:S02]  /*2540*/  @P0 FFMA R10, R34, R14, R7 ;  /* 0x0000000e220a0223 */ /* 0x001fe40000000007 */
[----:B------:R-:W0:Y:S01]  /*2550*/  @P3 LDC R7, c[0x0][0x3e0] ;  /* 0x0000f800ff073b82 */ /* 0x000e220000000800 */
[----:B------:R-:W-:Y:S01]  /*2560*/  MOV R14, UR32 ;  /* 0x00000020000e7c02 */ /* 0x000fe20008000f00 */
[----:B0-----:R-:W-:Y:S02]  /*2570*/  @P3 FFMA R14, R24, R18, R7 ;  /* 0x00000012180e3223 */ /* 0x001fe40000000007 */
[----:B------:R-:W2:Y:S04]  /*2580*/  @P6 LDG.E.U16 R18, desc[UR8][R32.64] ;  /* 0x0000000820126981 */ /* 0x000ea8000c1e1500 */
[----:B------:R-:W0:Y:S01]  /*2590*/  @P6 LDC R7, c[0x0][0x3e0] ;  /* 0x0000f800ff076b82 */ /* 0x000e220000000800 */
[----:B------:R-:W0:Y:S01]  /*25a0*/  @P6 LDG.E R24, desc[UR8][R30.64] ;  /* 0x000000081e186981 */ /* 0x000e22000c1e1900 */
[----:B------:R-:W-:-:S02]  /*25b0*/  P2R R22, PR, RZ, 0x4 ;  /* 0x00000004ff167803 */ /* 0x000fc40000000000 */
[----:B------:R-:W-:-:S13]  /*25c0*/  ISETP.NE.AND P2, PT, R60, RZ, PT ;  /* 0x000000ff3c00720c */ /* 0x000fda0003f45270 */
[----:B------:R-:W3:Y:S01]  /*25d0*/  @P2 LDG.E R11, desc[UR8][R72.64] ;  /* 0x00000008480b2981 */ /* 0x000ee2000c1e1900 */
[----:B--2---:R-:W-:Y:S02]  /*25e0*/  @P6 HADD2.F32 R34, -RZ, R18.H0_H0 ;  /* 0x20000012ff226230 */ /* 0x004fe40000004100 */
[----:B------:R-:W-:-:S03]  /*25f0*/  IMAD.U32 R18, RZ, RZ, UR32 ;  /* 0x00000020ff127e24 */ /* 0x000fc6000f8e00ff */
[----:B0-----:R-:W-:Y:S01]  /*2600*/  @P6 FFMA R18, R24, R34, R7 ;  /* 0x0000002218126223 */ /* 0x001fe20000000007 */
[----:B------:R-:W-:Y:S01]  /*2610*/  ISETP.NE.AND P6, PT, R23, RZ, PT ;  /* 0x000000ff1700720c */ /* 0x000fe20003fc5270 */
[----:B------:R-:W3:Y:S01]  /*2620*/  @P2 LDC R24, c[0x0][0x3e0] ;  /* 0x0000f800ff182b82 */ /* 0x000ee20000000800 */
[----:B------:R-:W2:Y:S01]  /*2630*/  @P2 LDG.E.U16 R23, desc[UR8][R32.64+0x2] ;  /* 0x0000020820172981 */ /* 0x000ea2000c1e1500 */
[----:B------:R-:W-:Y:S02]  /*2640*/  ISETP.NE.AND P5, PT, R59, RZ, PT ;  /* 0x000000ff3b00720c */ /* 0x000fe40003fa5270 */
[----:B------:R-:W-:Y:S02]  /*2650*/  MOV R7, UR32 ;  /* 0x0000002000077c02 */ /* 0x000fe40008000f00 */
[----:B------:R-:W-:Y:S02]  /*2660*/  ISETP.NE.AND P3, PT, R15, RZ, PT ;  /* 0x000000ff0f00720c */ /* 0x000fe40003f65270 */
[----:B------:R-:W-:-:S07]  /*2670*/  ISETP.NE.AND P1, PT, R58, RZ, PT ;  /* 0x000000ff3a00720c */ /* 0x000fce0003f25270 */
[----:B------:R-:W4:Y:S01]  /*2680*/  @P5 LDG.E R15, desc[UR8][R40.64] ;  /* 0x00000008280f5981 */ /* 0x000f22000c1e1900 */
[----:B------:R-:W-:-:S05]  /*2690*/  ISETP.NE.AND P0, PT, R57, RZ, PT ;  /* 0x000000ff3900720c */ /* 0x000fca0003f05270 */
[----:B------:R-:W5:Y:S08]  /*26a0*/  @P1 LDG.E R19, desc[UR8][R42.64] ;  /* 0x000000082a131981 */ /* 0x000f70000c1e1900 */
[----:B------:R-:W5:Y:S01]  /*26b0*/  @P0 LDG.E R30, desc[UR8][R30.64] ;  /* 0x000000081e1e0981 */ /* 0x000f62000c1e1900 */
[----:B--2---:R-:W-:-:S05]  /*26c0*/  @P2 HADD2.F32 R23, -RZ, R23.H0_H0 ;  /* 0x20000017ff172230 */ /* 0x004fca0000004100 */
[----:B---3--:R-:W-:Y:S02]  /*26d0*/  @P2 FFMA R7, R11, R23, R24 ;  /* 0x000000170b072223 */ /* 0x008fe40000000018 */
[----:B------:R-:W2:Y:S01]  /*26e0*/  @P5 LDG.E.U16 R11, desc[UR8][R32.64+0x2] ;  /* 0x00000208200b5981 */ /* 0x000ea2000c1e1500 */
[----:B------:R-:W-:Y:S01]  /*26f0*/  ISETP.NE.AND P2, PT, R22, RZ, PT ;  /* 0x000000ff1600720c */ /* 0x000fe20003f45270 */
[----:B------:R-:W4:Y:S02]  /*2700*/  @P5 LDC R24, c[0x0][0x3e0] ;  /* 0x0000f800ff185b82 */ /* 0x000f240000000800 */
[----:B------:R-:W3:Y:S04]  /*2710*/  @P1 LDG.E.U16 R22, desc[UR8][R32.64+0x2] ;  /* 0x0000020820161981 */ /* 0x000ee8000c1e1500 */
[----:B------:R-:W5:Y:S01]  /*2720*/  @P0 LDG.E.U16 R23, desc[UR8][R32.64+0x2] ;  /* 0x0000020820170981 */ /* 0x000f62000c1e1500 */
[----:B------:R-:W-:Y:S01]  /*2730*/  UMOV UR4, UR33 ;  /* 0x0000002100047c82 */ /* 0x000fe20008000000 */
[----:B--2---:R-:W-:-:S02]  /*2740*/  @P5 HADD2.F32 R34, -RZ, R11.H0_H0 ;  /* 0x2000000bff225230 */ /* 0x004fc40000004100 */
[----:B------:R-:W-:-:S03]  /*2750*/  IMAD.U32 R11, RZ, RZ, UR32 ;  /* 0x00000020ff0b7e24 */ /* 0x000fc6000f8e00ff */
[----:B----4-:R-:W-:Y:S01]  /*2760*/  @P5 FFMA R11, R15, R34, R24 ;  /* 0x000000220f0b5223 */ /* 0x010fe20000000018 */
[----:B------:R-:W-:Y:S01]  /*2770*/  ISETP.NE.AND P5, PT, R21, RZ, PT ;  /* 0x000000ff1500720c */ /* 0x000fe20003fa5270 */
[----:B------:R-:W0:Y:S08]  /*2780*/  @P1 LDC R24, c[0x0][0x3e0] ;  /* 0x0000f800ff181b82 */ /* 0x000e300000000800 */
[----:B------:R-:W1:Y:S01]  /*2790*/  @P0 LDC R21, c[0x0][0x3e0] ;  /* 0x0000f800ff150b82 */ /* 0x000e620000000800 */
[----:B---3--:R-:W-:-:S02]  /*27a0*/  @P1 HADD2.F32 R22, -RZ, R22.H0_H0 ;  /* 0x20000016ff161230 */ /* 0x008fc40000004100 */
[----:B-----5:R-:W-:Y:S01]  /*27b0*/  @P0 HADD2.F32 R23, -RZ, R23.H0_H0 ;  /* 0x20000017ff170230 */ /* 0x020fe20000004100 */
[----:B------:R-:W-:Y:S02]  /*27c0*/  MOV R15, UR32 ;  /* 0x00000020000f7c02 */ /* 0x000fe40008000f00 */
[----:B0-----:R-:W-:Y:S01]  /*27d0*/  @P1 FFMA R15, R19, R22, R24 ;  /* 0x00000016130f1223 */ /* 0x001fe20000000018 */
[----:B------:R-:W-:Y:S01]  /*27e0*/  IMAD.U32 R19, RZ, RZ, UR32 ;  /* 0x00000020ff137e24 */ /* 0x000fe2000f8e00ff */
[----:B------:R-:W-:Y:S01]  /*27f0*/  ISETP.NE.AND P1, PT, R20, RZ, PT ;  /* 0x000000ff1400720c */ /* 0x000fe20003f25270 */
[----:B-1----:R-:W-:Y:S01]  /*2800*/  @P0 FFMA R19, R30, R23, R21 ;  /* 0x000000171e130223 */ /* 0x002fe20000000015 */
[----:B------:R-:W-:Y:S11]  /*2810*/  BRA.U !UP5, `(.L_x_360) ;  /* 0x000000050db07547 */ /* 0x000ff6000b800000 */
.L_x_361:
[----:B------:R-:W-:Y:S01]  /*2820*/  MOV R30, R44 ;  /* 0x0000002c001e7202 */ /* 0x000fe20000000f00 */
[----:B------:R-:W-:Y:S01]  /*2830*/  IMAD.MOV.U32 R34, RZ, RZ, R38 ;  /* 0x000000ffff227224 */ /* 0x000fe200078e0026 */
[----:B------:R-:W-:Y:S01]  /*2840*/  MOV R31, R39 ;  /* 0x00000027001f7202 */ /* 0x000fe20000000f00 */
[----:B------:R-:W-:Y:S01]  /*2850*/  IMAD.MOV.U32 R33, RZ, RZ, R29 ;  /* 0x000000ffff217224 */ /* 0x000fe200078e001d */
[----:B------:R-:W-:Y:S01]  /*2860*/  MOV R42, R28 ;  /* 0x0000001c002a7202 */ /* 0x000fe20000000f00 */
[----:B------:R-:W-:Y:S01]  /*2870*/  UIADD3 UR4, UPT, UPT, UR4, 0x1, URZ ;  /* 0x0000000104047890 */ /* 0x000fe2000fffe0ff */
[----:B------:R-:W-:Y:S01]  /*2880*/  MOV R43, R27 ;  /* 0x0000001b002b7202 */ /* 0x000fe20000000f00 */
[----:B------:R-:W2:Y:S01]  /*2890*/  @P1 LDG.E.U16 R20, desc[UR8][R30.64+-0x4] ;  /* 0xfffffc081e141981 */ /* 0x000ea2000c1e1500 */
[----:B------:R-:W-:Y:S01]  /*28a0*/  MOV R40, R26 ;  /* 0x0000001a00287202 */ /* 0x000fe20000000f00 */
[----:B------:R-:W-:Y:S01]  /*28b0*/  UISETP.NE.AND UP0, UPT, UR4, URZ, UPT ;  /* 0x000000ff0400728c */ /* 0x000fe2000bf05270 */
[----:B------:R-:W-:Y:S01]  /*28c0*/  MOV R41, R25 ;  /* 0x0000001900297202 */ /* 0x000fe20000000f00 */
[----:B------:R-:W3:Y:S01]  /*28d0*/  @P1 LDG.E R21, desc[UR8][R42.64] ;  /* 0x000000082a151981 */ /* 0x000ee2000c1e1900 */
[----:B------:R-:W-:Y:S02]  /*28e0*/  MOV R35, R37 ;  /* 0x0000002500237202 */ /* 0x000fe40000000f00 */
[----:B------:R-:W-:Y:S01]  /*28f0*/  MOV R32, R36 ;  /* 0x0000002400207202 */ /* 0x000fe20000000f00 */
[----:B------:R-:W4:Y:S01]  /*2900*/  @P2 LDG.E.U16 R22, desc[UR8][R30.64+-0x4] ;  /* 0xfffffc081e162981 */ /* 0x000f22000c1e1500 */
[----:B------:R-:W-:Y:S02]  /*2910*/  P2R R74, PR, RZ, 0x10 ;  /* 0x00000010ff4a7803 */ /* 0x000fe40000000000 */
[----:B------:R-:W-:Y:S01]  /*2920*/  P2R R75, PR, RZ, 0x20 ;  /* 0x00000020ff4b7803 */ /* 0x000fe20000000000 */
[----:B------:R-:W5:Y:S01]  /*2930*/  @P2 LDG.E R23, desc[UR8][R40.64] ;  /* 0x0000000828172981 */ /* 0x000f62000c1e1900 */
[----:B------:R-:W-:Y:S02]  /*2940*/  IADD3 R26, P0, PT, R40, 0x4, RZ ;  /* 0x00000004281a7810 */ /* 0x000fe40007f1e0ff */
[----:B------:R-:W-:Y:S02]  /*2950*/  P2R R61, PR, RZ, 0x2 ;  /* 0x00000002ff3d7803 */ /* 0x000fe40000000000 */
[----:B------:R-:W-:Y:S01]  /*2960*/  P2R R73, PR, RZ, 0x8 ;  /* 0x00000008ff497803 */ /* 0x000fe20000000000 */
[----:B------:R-:W-:Y:S01]  /*2970*/  IMAD.X R25, RZ, RZ, R41, P0 ;  /* 0x000000ffff197224 */ /* 0x000fe200000e0629 */
[----:B------:R-:W-:Y:S02]  /*2980*/  IADD3 R28, P0, PT, R42, 0x4, RZ ;  /* 0x000000042a1c7810 */ /* 0x000fe40007f1e0ff */
[----:B------:R-:W-:Y:S03]  /*2990*/  P2R R72, PR, RZ, 0x4 ;  /* 0x00000004ff487803 */ /* 0x000fe60000000000 */
[----:B------:R-:W-:Y:S01]  /*29a0*/  IMAD.X R27, RZ, RZ, R43, P0 ;  /* 0x000000ffff1b7224 */ /* 0x000fe200000e062b */
[----:B------:R-:W-:Y:S01]  /*29b0*/  ISETP.NE.AND P0, PT, R49, RZ, PT ;  /* 0x000000ff3100720c */ /* 0x000fe20003f05270 */
[----:B--2---:R-:W-:Y:S05]  /*29c0*/  @P1 HADD2.F32 R20, -RZ, R20.H0_H0 ;  /* 0x20000014ff141230 */ /* 0x004fea0000004100 */
[----:B---3--:R-:W-:Y:S01]  /*29d0*/  @P1 FFMA R4, R21, R20, R4 ;  /* 0x0000001415041223 */ /* 0x008fe20000000004 */
[----:B------:R-:W-:Y:S01]  /*29e0*/  ISETP.NE.AND P1, PT, R47, RZ, PT ;  /* 0x000000ff2f00720c */ /* 0x000fe20003f25270 */
[----:B------:R-:W2:Y:S01]  /*29f0*/  @P3 LDG.E R21, desc[UR8][R34.64] ;  /* 0x0000000822153981 */ /* 0x000ea2000c1e1900 */
[----:B----4-:R-:W-:Y:S03]  /*2a00*/  @P2 HADD2.F32 R20, -RZ, R22.H0_H0 ;  /* 0x20000016ff142230 */ /* 0x010fe60000004100 */
[----:B------:R-:W3:Y:S02]  /*2a10*/  @P4 LDG.E.U16 R22, desc[UR8][R30.64+-0x4] ;  /* 0xfffffc081e164981 */ /* 0x000ee4000c1e1500 */
[----:B-----5:R-:W-:Y:S01]  /*2a20*/  @P2 FFMA R8, R23, R20, R8 ;  /* 0x0000001417082223 */ /* 0x020fe20000000008 */
[----:B------:R-:W-:Y:S01]  /*2a30*/  ISETP.NE.AND P2, PT, R59, RZ, PT ;  /* 0x000000ff3b00720c */ /* 0x000fe20003f45270 */
[----:B------:R-:W4:Y:S04]  /*2a40*/  @P3 LDG.E.U16 R20, desc[UR8][R30.64+-0x4] ;  /* 0xfffffc081e143981 */ /* 0x000f28000c1e1500 */
[----:B------:R-:W5:Y:S08]  /*2a50*/  @P4 LDG.E R23, desc[UR8][R32.64] ;  /* 0x0000000820174981 */ /* 0x000f70000c1e1900 */
[----:B------:R-:W5:Y:S01]  /*2a60*/  @P2 LDG.E R24, desc[UR8][R40.64] ;  /* 0x0000000828182981 */ /* 0x000f62000c1e1900 */
[----:B----4-:R-:W-:Y:S05]  /*2a70*/  @P3 HADD2.F32 R20, -RZ, R20.H0_H0 ;  /* 0x20000014ff143230 */ /* 0x010fea0000004100 */
[----:B--2---:R-:W-:Y:S01]  /*2a80*/  @P3 FFMA R12, R21, R20, R12 ;  /* 0x00000014150c3223 */ /* 0x004fe2000000000c */
[----:B---3--:R-:W-:Y:S01]  /*2a90*/  @P4 HADD2.F32 R20, -RZ, R22.H0_H0 ;  /* 0x20000016ff144230 */ /* 0x008fe20000004100 */
[----:B------:R-:W2:Y:S01]  /*2aa0*/  @P5 LDG.E.U16 R21, desc[UR8][R30.64+-0x2] ;  /* 0xfffffe081e155981 */ /* 0x000ea2000c1e1500 */
[----:B------:R-:W-:Y:S03]  /*2ab0*/  ISETP.NE.AND P3, PT, R60, RZ, PT ;  /* 0x000000ff3c00720c */ /* 0x000fe60003f65270 */
[----:B------:R-:W3:Y:S01]  /*2ac0*/  @P6 LDG.E R22, desc[UR8][R40.64] ;  /* 0x0000000828166981 */ /* 0x000ee2000c1e1900 */
[----:B-----5:R-:W-:Y:S01]  /*2ad0*/  @P4 FFMA R16, R23, R20, R16 ;  /* 0x0000001417104223 */ /* 0x020fe20000000010 */
[----:B------:R-:W-:Y:S02]  /*2ae0*/  ISETP.NE.AND P4, PT, R50, RZ, PT ;  /* 0x000000ff3200720c */ /* 0x000fe40003f85270 */
[----:B------:R-:W4:Y:S04]  /*2af0*/  @P5 LDG.E R20, desc[UR8][R42.64] ;  /* 0x000000082a145981 */ /* 0x000f28000c1e1900 */
[----:B------:R-:W5:Y:S01]  /*2b00*/  @P6 LDG.E.U16 R23, desc[UR8][R30.64+-0x2] ;  /* 0xfffffe081e176981 */ /* 0x000f62000c1e1500 */
[----:B--2---:R-:W-:Y:S05]  /*2b10*/  @P5 HADD2.F32 R21, -RZ, R21.H0_H0 ;  /* 0x20000015ff155230 */ /* 0x004fea0000004100 */
[----:B----4-:R-:W-:Y:S01]  /*2b20*/  @P5 FFMA R5, R20, R21, R5 ;  /* 0x0000001514055223 */ /* 0x010fe20000000005 */
[----:B------:R-:W-:Y:S01]  /*2b30*/  ISETP.NE.AND P5, PT, R48, RZ, PT ;  /* 0x000000ff3000720c */ /* 0x000fe20003fa5270 */
[----:B------:R-:W2:Y:S01]  /*2b40*/  @P4 LDG.E.U16 R21, desc[UR8][R30.64+-0x2] ;  /* 0xfffffe081e154981 */ /* 0x000ea2000c1e1500 */
[----:B-----5:R-:W-:Y:S03]  /*2b50*/  @P6 HADD2.F32 R20, -RZ, R23.H0_H0 ;  /* 0x20000017ff146230 */ /* 0x020fe60000004100 */
[----:B------:R-:W4:Y:S02]  /*2b60*/  @P0 LDG.E.U16 R23, desc[UR8][R30.64+-0x2] ;  /* 0xfffffe081e170981 */ /* 0x000f24000c1e1500 */
[----:B---3--:R-:W-:Y:S02]  /*2b70*/  @P6 FFMA R9, R22, R20, R9 ;  /* 0x0000001416096223 */ /* 0x008fe40000000009 */
[----:B------:R-:W3:Y:S04]  /*2b80*/  @P4 LDG.E R20, desc[UR8][R34.64] ;  /* 0x0000000822144981 */ /* 0x000ee8000c1e1900 */
[----:B------:R-:W5:Y:S01]  /*2b90*/  @P0 LDG.E R22, desc[UR8][R32.64] ;  /* 0x0000000820160981 */ /* 0x000f62000c1e1900 */
[----:B--2---:R-:W-:Y:S05]  /*2ba0*/  @P4 HADD2.F32 R21, -RZ, R21.H0_H0 ;  /* 0x20000015ff154230 */ /* 0x004fea0000004100 */
[----:B---3--:R-:W-:Y:S01]  /*2bb0*/  @P4 FFMA R13, R20, R21, R13 ;  /* 0x00000015140d4223 */ /* 0x008fe2000000000d */
[----:B----4-:R-:W-:Y:S01]  /*2bc0*/  @P0 HADD2.F32 R20, -RZ, R23.H0_H0 ;  /* 0x20000017ff140230 */ /* 0x010fe20000004100 */
[----:B------:R-:W2:Y:S01]  /*2bd0*/  @P5 LDG.E R21, desc[UR8][R42.64] ;  /* 0x000000082a155981 */ /* 0x000ea2000c1e1900 */
[----:B------:R-:W-:Y:S03]  /*2be0*/  ISETP.NE.AND P4, PT, R46, RZ, PT ;  /* 0x000000ff2e00720c */ /* 0x000fe60003f85270 */
[----:B------:R-:W3:Y:S01]  /*2bf0*/  @P1 LDG.E R23, desc[UR8][R40.64] ;  /* 0x0000000828171981 */ /* 0x000ee2000c1e1900 */
[----:B-----5:R-:W-:Y:S01]  /*2c00*/  @P0 FFMA R17, R22, R20, R17 ;  /* 0x0000001416110223 */ /* 0x020fe20000000011 */
[----:B------:R-:W-:Y:S02]  /*2c10*/  IADD3 R36, P0, PT, R32, 0x4, RZ ;  /* 0x0000000420247810 */ /* 0x000fe40007f1e0ff */
[----:B------:R-:W4:Y:S02]  /*2c20*/  @P5 LDG.E.U16 R20, desc[UR8][R30.64] ;  /* 0x000000081e145981 */ /* 0x000f24000c1e1500 */
[----:B------:R-:W-:Y:S02]  /*2c30*/  IADD3.X R29, PT, PT, RZ, R33, RZ, P0, !PT ;  /* 0x00000021ff1d7210 */ /* 0x000fe400007fe4ff */
[----:B------:R-:W5:Y:S01]  /*2c40*/  @P3 LDG.E R22, desc[UR8][R42.64] ;  /* 0x000000082a163981 */ /* 0x000f62000c1e1900 */
[----:B------:R-:W-:Y:S04]  /*2c50*/  IADD3 R38, P0, PT, R34, 0x4, RZ ;  /* 0x0000000422267810 */ /* 0x000fe80007f1e0ff */
[----:B------:R-:W-:Y:S02]  /*2c60*/  IADD3.X R37, PT, PT, RZ, R35, RZ, P0, !PT ;  /* 0x00000023ff257210 */ /* 0x000fe400007fe4ff */
[----:B------:R-:W-:Y:S01]  /*2c70*/  ISETP.NE.AND P0, PT, R45, RZ, PT ;  /* 0x000000ff2d00720c */ /* 0x000fe20003f05270 */
[----:B----4-:R-:W-:Y:S05]  /*2c80*/  @P5 HADD2.F32 R20, -RZ, R20.H0_H0 ;  /* 0x20000014ff145230 */ /* 0x010fea0000004100 */
[----:B--2---:R-:W-:Y:S01]  /*2c90*/  @P5 FFMA R6, R21, R20, R6 ;  /* 0x0000001415065223 */ /* 0x004fe20000000006 */
[----:B------:R-:W-:Y:S01]  /*2ca0*/  ISETP.NE.AND P5, PT, R75, RZ, PT ;  /* 0x000000ff4b00720c */ /* 0x000fe20003fa5270 */
[----:B------:R-:W2:Y:S04]  /*2cb0*/  @P1 LDG.E.U16 R20, desc[UR8][R30.64] ;  /* 0x000000081e141981 */ /* 0x000ea8000c1e1500 */
[----:B------:R-:W4:Y:S01]  /*2cc0*/  @P4 LDG.E R21, desc[UR8][R34.64] ;  /* 0x0000000822154981 */ /* 0x000f22000c1e1900 */
[----:B--2---:R-:W-:Y:S05]  /*2cd0*/  @P1 HADD2.F32 R20, -RZ, R20.H0_H0 ;  /* 0x20000014ff141230 */ /* 0x004fea0000004100 */
[----:B---3--:R-:W-:Y:S01]  /*2ce0*/  @P1 FFMA R10, R23, R20, R10 ;  /* 0x00000014170a1223 */ /* 0x008fe2000000000a */
[----:B------:R-:W-:Y:S01]  /*2cf0*/  ISETP.NE.AND P1, PT, R58, RZ, PT ;  /* 0x000000ff3a00720c */ /* 0x000fe20003f25270 */
[----:B------:R-:W2:Y:S02]  /*2d00*/  @P4 LDG.E.U16 R20, desc[UR8][R30.64] ;  /* 0x000000081e144981 */ /* 0x000ea4000c1e1500 */
[----:B--2---:R-:W-:Y:S05]  /*2d10*/  @P4 HADD2.F32 R20, -RZ, R20.H0_H0 ;  /* 0x20000014ff144230 */ /* 0x004fea0000004100 */
[----:B----4-:R-:W-:Y:S01]  /*2d20*/  @P4 FFMA R14, R21, R20, R14 ;  /* 0x00000014150e4223 */ /* 0x010fe2000000000e */
[----:B------:R-:W-:Y:S01]  /*2d30*/  ISETP.NE.AND P4, PT, R74, RZ, PT ;  /* 0x000000ff4a00720c */ /* 0x000fe20003f85270 */
[----:B------:R-:W2:Y:S04]  /*2d40*/  @P0 LDG.E.U16 R20, desc[UR8][R30.64] ;  /* 0x000000081e140981 */ /* 0x000ea8000c1e1500 */
[----:B------:R-:W3:Y:S01]  /*2d50*/  @P0 LDG.E R21, desc[UR8][R32.64] ;  /* 0x0000000820150981 */ /* 0x000ee2000c1e1900 */
[----:B--2---:R-:W-:Y:S05]  /*2d60*/  @P0 HADD2.F32 R20, -RZ, R20.H0_H0 ;  /* 0x20000014ff140230 */ /* 0x004fea0000004100 */
[----:B---3--:R-:W-:Y:S01]  /*2d70*/  @P0 FFMA R18, R21, R20, R18 ;  /* 0x0000001415120223 */ /* 0x008fe20000000012 */
[----:B------:R-:W-:Y:S01]  /*2d80*/  IADD3 R44, P0, PT, R30, UR31, RZ ;  /* 0x0000001f1e2c7c10 */ /* 0x000fe2000ff1e0ff */
[----:B------:R-:W2:Y:S03]  /*2d90*/  @P3 LDG.E.U16 R20, desc[UR8][R30.64+0x2] ;  /* 0x000002081e143981 */ /* 0x000ea6000c1e1500 */
[----:B------:R-:W-:Y:S01]  /*2da0*/  IADD3.X R39, PT, PT, R31, UR30, RZ, P0, !PT ;  /* 0x0000001e1f277c10 */ /* 0x000fe200087fe4ff */
[----:B------:R-:W3:Y:S01]  /*2db0*/  @P1 LDG.E.U16 R21, desc[UR8][R30.64+0x2] ;  /* 0x000002081e151981 */ /* 0x000ee2000c1e1500 */
[----:B------:R-:W-:Y:S11]  /*2dc0*/  ISETP.NE.AND P0, PT, R57, RZ, PT ;  /* 0x000000ff3900720c */ /* 0x000ff60003f05270 */
[----:B------:R-:W-:Y:S02]  /*2dd0*/  @!UPT UIADD3 URZ, UPT, UPT, URZ, URZ, URZ ;  /* 0x000000fffffff290 */ /* 0x000fe4000fffe0ff */
[----:B------:R-:W4:Y:S01]  /*2de0*/  @P0 LDG.E.U16 R23, desc[UR8][R30.64+0x2] ;  /* 0x000002081e170981 */ /* 0x000f22000c1e1500 */
[----:B--2---:R-:W-:Y:S02]  /*2df0*/  @P3 HADD2.F32 R20, -RZ, R20.H0_H0 ;  /* 0x20000014ff143230 */ /* 0x004fe40000004100 */
[----:B---3--:R-:W-:Y:S03]  /*2e00*/  @P1 HADD2.F32 R21, -RZ, R21.H0_H0 ;  /* 0x20000015ff151230 */ /* 0x008fe60000004100 */
[----:B-----5:R-:W-:Y:S01]  /*2e10*/  @P3 FFMA R7, R22, R20, R7 ;  /* 0x0000001416073223 */ /* 0x020fe20000000007 */
[----:B------:R-:W-:Y:S01]  /*2e20*/  ISETP.NE.AND P3, PT, R73, RZ, PT ;  /* 0x000000ff4900720c */ /* 0x000fe20003f65270 */
[----:B------:R-:W2:Y:S04]  /*2e30*/  @P2 LDG.E.U16 R20, desc[UR8][R30.64+0x2] ;  /* 0x000002081e142981 */ /* 0x000ea8000c1e1500 */
[----:B------:R-:W3:Y:S01]  /*2e40*/  @P0 LDG.E R22, desc[UR8][R32.64] ;  /* 0x0000000820160981 */ /* 0x000ee2000c1e1900 */
[----:B----4-:R-:W-:Y:S02]  /*2e50*/  @P0 HADD2.F32 R23, -RZ, R23.H0_H0 ;  /* 0x20000017ff170230 */ /* 0x010fe40000004100 */
[----:B--2---:R-:W-:Y:S05]  /*2e60*/  @P2 HADD2.F32 R20, -RZ, R20.H0_H0 ;  /* 0x20000014ff142230 */ /* 0x004fea0000004100 */
[----:B------:R-:W-:Y:S01]  /*2e70*/  @P2 FFMA R11, R24, R20, R11 ;  /* 0x00000014180b2223 */ /* 0x000fe2000000000b */
[----:B------:R-:W-:Y:S01]  /*2e80*/  ISETP.NE.AND P2, PT, R72, RZ, PT ;  /* 0x000000ff4800720c */ /* 0x000fe20003f45270 */
[----:B------:R-:W2:Y:S02]  /*2e90*/  @P1 LDG.E R20, desc[UR8][R34.64] ;  /* 0x0000000822141981 */ /* 0x000ea4000c1e1900 */
[----:B--2---:R-:W-:Y:S01]  /*2ea0*/  @P1 FFMA R15, R20, R21, R15 ;  /* 0x00000015140f1223 */ /* 0x004fe2000000000f */
[----:B------:R-:W-:Y:S01]  /*2eb0*/  ISETP.NE.AND P1, PT, R61, RZ, PT ;  /* 0x000000ff3d00720c */ /* 0x000fe20003f25270 */
[----:B---3--:R-:W-:Y:S01]  /*2ec0*/  @P0 FFMA R19, R22, R23, R19 ;  /* 0x0000001716130223 */ /* 0x008fe20000000013 */
[----:B------:R-:W-:Y:S10]  /*2ed0*/  BRA.U UP0, `(.L_x_361) ;  /* 0xfffffff900507547 */ /* 0x000ff4000b83ffff */
.L_x_360:
[----:B------:R-:W-:Y:S01]  /*2ee0*/  LEA R20, P0, R62, UR23, 0x1 ;  /* 0x000000173e147c11 */ /* 0x000fe2000f8008ff */
[----:B------:R-:W-:Y:S03]  /*2ef0*/  BSSY.RECONVERGENT B0, `(.L_x_362) ;  /* 0x0000010000007945 */ /* 0x000fe60003800200 */
[----:B------:R-:W-:Y:S02]  /*2f00*/  IADD3.X R21, PT, PT, R52, UR22, RZ, P0, !PT ;  /* 0x0000001634157c10 */ /* 0x000fe400087fe4ff */
[----:B------:R-:W-:-:S04]  /*2f10*/  LEA R24, P0, R64, UR21, 0x1 ;  /* 0x0000001540187c11 */ /* 0x000fc8000f8008ff */
[----:B------:R-:W-:Y:S01]  /*2f20*/  IADD3.X R25, PT, PT, R51, UR20, RZ, P0, !PT ;  /* 0x0000001433197c10 */ /* 0x000fe200087fe4ff */
        /* <DEDUP_REMOVED lines=10> */
.L_x_364:
[----:B------:R-:W-:-:S05]  /*2fd0*/  F2FP.F16.F32.PACK_AB R4, RZ, R23 ;  /* 0x00000017ff04723e */ /* 0x000fca00000000ff */
[----:B------:R0:W-:Y:S02]  /*2fe0*/  STG.E.U16 desc[UR8][R20.64], R4 ;  /* 0x0000000414007986 */ /* 0x0001e4000c101508 */
.L_x_363:
[----:B------:R-:W-:Y:S05]  /*2ff0*/  BSYNC.RECONVERGENT B0 ;  /* 0x0000000000007941 */ /* 0x000fea0003800200 */
.L_x_362:
        /* <DEDUP_REMOVED lines=27> */
.L_x_367:
[----:B------:R-:W-:-:S05]  /*31b0*/  F2FP.F16.F32.PACK_AB R4, RZ, R29 ;  /* 0x0000001dff04723e */ /* 0x000fca00000000ff */
[----:B------:R0:W-:Y:S02]  /*31c0*/  STG.E.U16 desc[UR8][R22.64], R4 ;  /* 0x0000000416007986 */ /* 0x0001e4000c101508 */
.L_x_366:
[----:B------:R-:W-:Y:S05]  /*31d0*/  BSYNC.RECONVERGENT B0 ;  /* 0x0000000000007941 */ /* 0x000fea0003800200 */
.L_x_365:
        /* <DEDUP_REMOVED lines=8> */
[C---:B------:R-:W-:Y:S02]  /*3260*/  IMAD R4, R2.reuse, UR5, R29 ;  /* 0x0000000502047c24 */ /* 0x040fe4000f8e021d */
[----:B------:R-:W-:-:S05]  /*3270*/  IMAD.WIDE.U32 R32, R2, UR4, R36 ;  /* 0x0000000402207c25 */ /* 0x000fca000f8e0024 */
[----:B------:R-:W-:Y:S02]  /*3280*/  IADD3 R4, PT, PT, R33, R4, RZ ;  /* 0x0000000421047210 */ /* 0x000fe40007ffe0ff */
[----:B------:R-:W-:-:S04]  /*3290*/  LEA R28, P0, R32, UR21, 0x1 ;  /* 0x00000015201c7c11 */ /* 0x000fc8000f8008ff */
[----:B------:R-:W-:Y:S01]  /*32a0*/  LEA.HI.X R29, R32, UR20, R4, 0x1, P0 ;  /* 0x00000014201d7c11 */ /* 0x000fe200080f0c04 */
[----:B------:R-:W-:Y:S08]  /*32b0*/  @!P3 BRA `(.L_x_369) ;  /* 0x00000000002cb947 */ /* 0x000ff00003800000 */
        /* <DEDUP_REMOVED lines=9> */
.L_x_370:
[----:B------:R-:W-:-:S05]  /*3350*/  F2FP.F16.F32.PACK_AB R4, RZ, R33 ;  /* 0x00000021ff04723e */ /* 0x000fca00000000ff */
[----:B------:R0:W-:Y:S02]  /*3360*/  STG.E.U16 desc[UR8][R30.64], R4 ;  /* 0x000000041e007986 */ /* 0x0001e4000c101508 */
.L_x_369:
[----:B------:R-:W-:Y:S05]  /*3370*/  BSYNC.RECONVERGENT B0 ;  /* 0x0000000000007941 */ /* 0x000fea0003800200 */
.L_x_368:
[----:B------:R-:W-:Y:S01]  /*3380*/  IMAD R33, R53, UR12, RZ ;  /* 0x0000000c35217c24 */ /* 0x000fe2000f8e02ff */
[----:B------:R-:W-:Y:S03]  /*3390*/  BSSY.RECONVERGENT B0, `(.L_x_371) ;  /* 0x0000018000007945 */ /* 0x000fe60003800200 */
[C---:B0-----:R-:W-:Y:S02]  /*33a0*/  IMAD R4, R0.reuse, UR13, R33 ;  /* 0x0000000d00047c24 */ /* 0x041fe4000f8e0221 */
[----:B------:R-:W-:-:S04]  /*33b0*/  IMAD.WIDE.U32 R32, R0, UR12, R36 ;  /* 0x0000000c00207c25 */ /* 0x000fc8000f8e0024 */
[----:B------:R-:W-:Y:S01]  /*33c0*/  IMAD.WIDE.U32 R36, R0, UR4, R36 ;  /* 0x0000000400247c25 */ /* 0x000fe2000f8e0024 */
[----:B------:R-:W-:Y:S02]  /*33d0*/  IADD3 R4, PT, PT, R33, R4, RZ ;  /* 0x0000000421047210 */ /* 0x000fe40007ffe0ff */
[----:B------:R-:W-:Y:S01]  /*33e0*/  LEA R34, P0, R32, UR23, 0x1 ;  /* 0x0000001720227c11 */ /* 0x000fe2000f8008ff */
[----:B------:R-:W-:-:S03]  /*33f0*/  IMAD R33, R53, UR4, RZ ;  /* 0x0000000435217c24 */ /* 0x000fc6000f8e02ff */
        /* <DEDUP_REMOVED lines=15> */
.L_x_373:
[----:B------:R-:W-:-:S05]  /*34f0*/  F2FP.F16.F32.PACK_AB R4, RZ, R37 ;  /* 0x00000025ff04723e */ /* 0x000fca00000000ff */
[----:B------:R0:W-:Y:S02]  /*3500*/  STG.E.U16 desc[UR8][R34.64], R4 ;  /* 0x0000000422007986 */ /* 0x0001e4000c101508 */
.L_x_372:
[----:B------:R-:W-:Y:S05]  /*3510*/  BSYNC.RECONVERGENT B0 ;  /* 0x0000000000007941 */ /* 0x000fea0003800200 */
.L_x_371:
        /* <DEDUP_REMOVED lines=11> */
.L_x_376:
[----:B0-----:R-:W-:-:S05]  /*35d0*/  F2FP.F16.F32.PACK_AB R4, RZ, R5 ;  /* 0x00000005ff04723e */ /* 0x001fca00000000ff */
[----:B------:R1:W-:Y:S02]  /*35e0*/  STG.E.U16 desc[UR8][R20.64+0x2], R4 ;  /* 0x0000020414007986 */ /* 0x0003e4000c101508 */
.L_x_375:
[----:B------:R-:W-:Y:S05]  /*35f0*/  BSYNC.RECONVERGENT B0 ;  /* 0x0000000000007941 */ /* 0x000fea0003800200 */
.L_x_374:
        /* <DEDUP_REMOVED lines=11> */
.L_x_379:
[----:B01----:R-:W-:-:S05]  /*36b0*/  F2FP.F16.F32.PACK_AB R4, RZ, R9 ;  /* 0x00000009ff04723e */ /* 0x003fca00000000ff */
[----:B------:R2:W-:Y:S02]  /*36c0*/  STG.E.U16 desc[UR8][R22.64+0x2], R4 ;  /* 0x0000020416007986 */ /* 0x0005e4000c101508 */
.L_x_378:
[----:B------:R-:W-:Y:S05]  /*36d0*/  BSYNC.RECONVERGENT B0 ;  /* 0x0000000000007941 */ /* 0x000fea0003800200 */
.L_x_377:
[----:B------:R-:W-:Y:S01]  /*36e0*/  ISETP.NE.AND P0, PT, R50, RZ, PT ;  /* 0x000000ff3200720c */ /* 0x000fe20003f05270 */
        /* <DEDUP_REMOVED lines=11> */
.L_x_382:
[----:B012---:R-:W-:-:S05]  /*37a0*/  F2FP.F16.F32.PACK_AB R4, RZ, R13 ;  /* 0x0000000dff04723e */ /* 0x007fca00000000ff */
[----:B------:R3:W-:Y:S02]  /*37b0*/  STG.E.U16 desc[UR8][R30.64+0x2], R4 ;  /* 0x000002041e007986 */ /* 0x0007e4000c101508 */
.L_x_381:
[----:B------:R-:W-:Y:S05]  /*37c0*/  BSYNC.RECONVERGENT B0 ;  /* 0x0000000000007941 */ /* 0x000fea0003800200 */
.L_x_380:
[----:B------:R-:W-:Y:S01]  /*37d0*/  ISETP.NE.AND P0, PT, R49, RZ, PT ;  /* 0x000000ff3100720c */ /* 0x000fe20003f05270 */
        /* <DEDUP_REMOVED lines=11> */
.L_x_385:
[----:B0123--:R-:W-:-:S05]  /*3890*/  F2FP.F16.F32.PACK_AB R4, RZ, R17 ;  /* 0x00000011ff04723e */ /* 0x00ffca00000000ff */
[----:B------:R4:W-:Y:S02]  /*38a0*/  STG.E.U16 desc[UR8][R34.64+0x2], R4 ;  /* 0x0000020422007986 */ /* 0x0009e4000c101508 */
.L_x_384:
[----:B------:R-:W-:Y:S05]  /*38b0*/  BSYNC.RECONVERGENT B0 ;  /* 0x0000000000007941 */ /* 0x000fea0003800200 */
.L_x_383:
[----:B------:R-:W-:Y:S01]  /*38c0*/  ISETP.NE.AND P0, PT, R48, RZ, PT ;  /* 0x000000ff3000720c */ /* 0x000fe20003f05270 */
        /* <DEDUP_REMOVED lines=11> */
.L_x_388:
[----:B01234-:R-:W-:-:S05]  /*3980*/  F2FP.F16.F32.PACK_AB R4, RZ, R5 ;  /* 0x00000005ff04723e */ /* 0x01ffca00000000ff */
[----:B------:R0:W-:Y:S02]  /*3990*/  STG.E.U16 desc[UR8][R20.64+0x4], R4 ;  /* 0x0000040414007986 */ /* 0x0001e4000c101508 */
.L_x_387:
[----:B------:R-:W-:Y:S05]  /*39a0*/  BSYNC.RECONVERGENT B0 ;  /* 0x0000000000007941 */ /* 0x000fea0003800200 */
.L_x_386:
        /* <DEDUP_REMOVED lines=12> */
.L_x_391:
[----:B01234-:R-:W-:-:S05]  /*3a70*/  F2FP.F16.F32.PACK_AB R4, RZ, R5 ;  /* 0x00000005ff04723e */ /* 0x01ffca00000000ff */
[----:B------:R0:W-:Y:S02]  /*3a80*/  STG.E.U16 desc[UR8][R22.64+0x4], R4 ;  /* 0x0000040416007986 */ /* 0x0001e4000c101508 */
.L_x_390:
[----:B------:R-:W-:Y:S05]  /*3a90*/  BSYNC.RECONVERGENT B0 ;  /* 0x0000000000007941 */ /* 0x000fea0003800200 */
.L_x_389:
        /* <DEDUP_REMOVED lines=12> */
.L_x_394:
[----:B01234-:R-:W-:-:S05]  /*3b60*/  F2FP.F16.F32.PACK_AB R4, RZ, R5 ;  /* 0x00000005ff04723e */ /* 0x01ffca00000000ff */
[----:B------:R0:W-:Y:S02]  /*3b70*/  STG.E.U16 desc[UR8][R30.64+0x4], R4 ;  /* 0x000004041e007986 */ /* 0x0001e4000c101508 */
.L_x_393:
[----:B------:R-:W-:Y:S05]  /*3b80*/  BSYNC.RECONVERGENT B0 ;  /* 0x0000000000007941 */ /* 0x000fea0003800200 */
.L_x_392:
        /* <DEDUP_REMOVED lines=12> */
.L_x_397:
[----:B01234-:R-:W-:-:S05]  /*3c50*/  F2FP.F16.F32.PACK_AB R4, RZ, R5 ;  /* 0x00000005ff04723e */ /* 0x01ffca00000000ff */
[----:B------:R0:W-:Y:S02]  /*3c60*/  STG.E.U16 desc[UR8][R34.64+0x4], R4 ;  /* 0x0000040422007986 */ /* 0x0001e4000c101508 */
.L_x_396:
[----:B------:R-:W-:Y:S05]  /*3c70*/  BSYNC.RECONVERGENT B0 ;  /* 0x0000000000007941 */ /* 0x000fea0003800200 */
.L_x_395:
[----:B------:R-:W-:Y:S01]  /*3c80*/  ISETP.NE.AND P0, PT, R60, RZ, PT ;  /* 0x000000ff3c00720c */ /* 0x000fe20003f05270 */
        /* <DEDUP_REMOVED lines=11> */
.L_x_400:
[----:B------:R-:W-:-:S05]  /*3d40*/  F2FP.F16.F32.PACK_AB R4, RZ, R4 ;  /* 0x00000004ff04723e */ /* 0x000fca00000000ff */
[----:B------:R0:W-:Y:S02]  /*3d50*/  STG.E.U16 desc[UR8][R20.64+0x6], R4 ;  /* 0x0000060414007986 */ /* 0x0001e4000c101508 */
.L_x_399:
[----:B------:R-:W-:Y:S05]  /*3d60*/  BSYNC.RECONVERGENT B0 ;  /* 0x0000000000007941 */ /* 0x000fea0003800200 */
.L_x_398:
        /* <DEDUP_REMOVED lines=12> */
.L_x_403:
[----:B------:R-:W-:-:S05]  /*3e30*/  F2FP.F16.F32.PACK_AB R4, RZ, R4 ;  /* 0x00000004ff04723e */ /* 0x000fca00000000ff */
[----:B------:R0:W-:Y:S02]  /*3e40*/  STG.E.U16 desc[UR8][R22.64+0x6], R4 ;  /* 0x0000060416007986 */ /* 0x0001e4000c101508 */
.L_x_402:
[----:B------:R-:W-:Y:S05]  /*3e50*/  BSYNC.RECONVERGENT B0 ;  /* 0x0000000000007941 */ /* 0x000fea0003800200 */
.L_x_401:
        /* <DEDUP_REMOVED lines=12> */
.L_x_406:
[----:B------:R-:W-:-:S05]  /*3f20*/  F2FP.F16.F32.PACK_AB R4, RZ, R4 ;  /* 0x00000004ff04723e */ /* 0x000fca00000000ff */
[----:B------:R0:W-:Y:S02]  /*3f30*/  STG.E.U16 desc[UR8][R30.64+0x6], R4 ;  /* 0x000006041e007986 */ /* 0x0001e4000c101508 */
.L_x_405:
[----:B------:R-:W-:Y:S05]  /*3f40*/  BSYNC.RECONVERGENT B0 ;  /* 0x0000000000007941 */ /* 0x000fea0003800200 */
.L_x_404:
        /* <DEDUP_REMOVED lines=12> */
.L_x_409:
[----:B------:R-:W-:-:S05]  /*4010*/  F2FP.F16.F32.PACK_AB R4, RZ, R4 ;  /* 0x00000004ff04723e */ /* 0x000fca00000000ff */
[----:B------:R0:W-:Y:S02]  /*4020*/  STG.E.U16 desc[UR8][R34.64+0x6], R4 ;  /* 0x0000060422007986 */ /* 0x0001e4000c101508 */
.L_x_408:
[----:B------:R-:W-:Y:S05]  /*4030*/  BSYNC.RECONVERGENT B0 ;  /* 0x0000000000007941 */ /* 0x000fea0003800200 */
.L_x_407:
[----:B------:R-:W5:Y:S01]  /*4040*/  LDCU.64 UR4, c[0x0][0x3e8] ;  /* 0x00007d00ff0477ac */ /* 0x000f620008000a00 */
[----:B------:R-:W1:Y:S01]  /*4050*/  LDCU.128 UR12, c[0x0][0x3f0] ;  /* 0x00007e00ff0c77ac */ /* 0x000e620008000c00 */
[----:B------:R-:W2:Y:S01]  /*4060*/  LDCU.64 UR18, c[0x0][0x400] ;  /* 0x00008000ff1277ac */ /* 0x000ea20008000a00 */
[----:B------:R-:W-:Y:S02]  /*4070*/  UISETP.NE.U32.AND UP0, UPT, UR7, URZ, UPT ;  /* 0x000000ff0700728c */ /* 0x000fe4000bf05070 */
[----:B------:R-:W-:Y:S02]  /*4080*/  UIADD3 UR25, UPT, UPT, UR24, UR25, URZ ;  /* 0x0000001918197290 */ /* 0x000fe4000fffe0ff */
[----:B------:R-:W-:Y:S02]  /*4090*/  UISETP.NE.AND.EX UP0, UPT, UR6, URZ, UPT, UP0 ;  /* 0x000000ff0600728c */ /* 0x000fe4000bf05300 */
[----:B-----5:R-:W-:Y:S01]  /*40a0*/  UIMAD.WIDE.U32 UR38, UR24, UR4, URZ ;  /* 0x00000004182672a5 */ /* 0x020fe2000f8e00ff */
[----:B------:R-:W5:Y:S01]  /*40b0*/  LDCU UR4, c[0x0][0x3e4] ;  /* 0x00007c80ff0477ac */ /* 0x000f620008000800 */
[----:B-1----:R-:W-:-:S02]  /*40c0*/  UIMAD.WIDE.U32 UR36, UR24, UR14, URZ ;  /* 0x0000000e182472a5 */ /* 0x002fc4000f8e00ff */
[----:B------:R-:W-:Y:S02]  /*40d0*/  UIMAD.WIDE.U32 UR34, UR24, UR12, URZ ;  /* 0x0000000c182272a5 */ /* 0x000fe4000f8e00ff */
[----:B------:R-:W-:Y:S02]  /*40e0*/  UIMAD UR15, UR24, UR15, UR37 ;  /* 0x0000000f180f72a4 */ /* 0x000fe4000f8e0225 */
[----:B------:R-:W-:Y:S02]  /*40f0*/  ULEA UR7, UP2, UR36, UR7, 0x1 ;  /* 0x0000000724077291 */ /* 0x000fe4000f8408ff */
[----:B------:R-:W-:Y:S02]  /*4100*/  USEL UR12, UR36, URZ, UP0 ;  /* 0x000000ff240c7287 */ /* 0x000fe40008000000 */
[----:B------:R-:W-:Y:S02]  /*4110*/  ULEA.HI.X UR6, UR36, UR6, UR15, 0x1, UP2 ;  /* 0x0000000624067291 */ /* 0x000fe400090f0c0f */
[----:B------:R-:W-:-:S02]  /*4120*/  USEL UR15, UR15, URZ, UP0 ;  /* 0x000000ff0f0f7287 */ /* 0x000fc40008000000 */
[----:B------:R-:W-:Y:S02]  /*4130*/  USEL UR7, UR7, URZ, UP0 ;  /* 0x000000ff07077287 */ /* 0x000fe40008000000 */
[----:B------:R-:W-:Y:S02]  /*4140*/  USEL UR6, UR6, URZ, UP0 ;  /* 0x000000ff06067287 */ /* 0x000fe40008000000 */
[----:B-----5:R-:W-:Y:S02]  /*4150*/  UISETP.GE.AND UP0, UPT, UR25, UR4, UPT ;  /* 0x000000041900728c */ /* 0x020fe4000bf06270 */
[----:B------:R-:W-:Y:S02]  /*4160*/  UIMAD UR13, UR24, UR13, UR35 ;  /* 0x0000000d180d72a4 */ /* 0x000fe4000f8e0223 */
[----:B------:R-:W-:Y:S02]  /*4170*/  UIMAD UR5, UR24, UR5, UR39 ;  /* 0x00000005180572a4 */ /* 0x000fe4000f8e0227 */
[----:B--2---:R-:W-:-:S02]  /*4180*/  UIMAD.WIDE.U32 UR40, UR24, UR18, URZ ;  /* 0x00000012182872a5 */ /* 0x004fc4000f8e00ff */
[----:B------:R-:W-:Y:S02]  /*4190*/  ULEA UR27, UP4, UR38, UR27, 0x2 ;  /* 0x0000001b261b7291 */ /* 0x000fe4000f8810ff */
[----:B------:R-:W-:Y:S02]  /*41a0*/  UIMAD UR19, UR24, UR19, UR41 ;  /* 0x00000013181372a4 */ /* 0x000fe4000f8e0229 */
[----:B------:R-:W-:Y:S02]  /*41b0*/  ULEA UR29, UP3, UR34, UR29, 0x1 ;  /* 0x0000001d221d7291 */ /* 0x000fe4000f8608ff */
[----:B------:R-:W-:Y:S02]  /*41c0*/  ULEA UR23, UP1, UR40, UR23, 0x1 ;  /* 0x0000001728177291 */ /* 0x000fe4000f8208ff */
[----:B------:R-:W-:Y:S02]  /*41d0*/  USHF.L.U64.HI UR5, UR38, 0x2, UR5 ;  /* 0x0000000226057899 */ /* 0x000fe40008010205 */
[----:B------:R-:W-:-:S02]  /*41e0*/  USHF.L.U64.HI UR13, UR34, 0x1, UR13 ;  /* 0x00000001220d7899 */ /* 0x000fc4000801020d */
[----:B------:R-:W-:Y:S02]  /*41f0*/  ULEA UR21, UP2, UR12, UR21, 0x1 ;  /* 0x000000150c157291 */ /* 0x000fe4000f8408ff */
[----:B------:R-:W-:Y:S02]  /*4200*/  ULEA.HI.X UR22, UR40, UR22, UR19, 0x1, UP1 ;  /* 0x0000001628167291 */ /* 0x000fe400088f0c13 */
[----:B------:R-:W-:Y:S02]  /*4210*/  UIADD3.X UR26, UPT, UPT, UR26, UR5, URZ, UP4, !UPT ;  /* 0x000000051a1a7290 */ /* 0x000fe4000a7fe4ff */
[----:B------:R-:W-:Y:S02]  /*4220*/  UIADD3.X UR28, UPT, UPT, UR28, UR13, URZ, UP3, !UPT ;  /* 0x0000000d1c1c7290 */ /* 0x000fe40009ffe4ff */
[----:B------:R-:W-:Y:S01]  /*4230*/  ULEA.HI.X UR20, UR12, UR20, UR15, 0x1, UP2 ;  /* 0x000000140c147291 */ /* 0x000fe200090f0c0f */
[----:B------:R-:W-:Y:S11]  /*4240*/  BRA.U !UP0, `(.L_x_410) ;  /* 0xffffffdd080c7547 */ /* 0x000ff6000b83ffff */
[----:B------:R-:W-:Y:S01]  /*4250*/  NOP ;  /* 0x0000000000007918 */ /* 0x000fe20000000000 */
[----:B------:R-:W-:Y:S05]  /*4260*/  EXIT ;  /* 0x000000000000794d */ /* 0x000fea0003800000 */
.L_x_411:
        /* <DEDUP_REMOVED lines=9> */
.L_x_1195:


//--------------------- .text._ZN7cutlass9reference6device6kernel11GemmComplexINS_6half_tENS_6layout8RowMajorES4_NS5_11ColumnMajorEfS6_fffNS_16NumericConverterIffLNS_15FloatRoundStyleE2EEENS_12multiply_addIfffEELi4ELi16EEEvNS_4gemm9GemmCoordET5_NS_9TensorRefIT_T0_EENS_16ComplexTransformENSG_IT1_T2_EESK_SF_NSG_IT3_T4_EENSG_IT7_SP_EET6_illll --------------------------
	.section	.text._ZN7cutlass9reference6device6kernel11GemmComplexINS_6half_tENS_6layout8RowMajorES4_NS5_11ColumnMajorEfS6_fffNS_16NumericConverterIffLNS_15FloatRoundStyleE2EEENS_12multiply_addIfffEELi4ELi16EEEvNS_4gemm9GemmCoordET5_NS_9TensorRefIT_T0_EENS_16ComplexTransformENSG_IT1_T2_EESK_SF_NSG_IT3_T4_EENSG_IT7_SP_EET6_illll,"ax",@progbits
	.align	128
        .global         _ZN7cutlass9reference6device6kernel11GemmComplexINS_6half_tENS_6layout8RowMajorES4_NS5_11ColumnMajorEfS6_fffNS_16NumericConverterIffLNS_15FloatRoundStyleE2EEENS_12multiply_addIfffEELi4ELi16EEEvNS_4gemm9GemmCoordET5_NS_9TensorRefIT_T0_EENS_16ComplexTransformENSG_IT1_T2_EESK_SF_NSG_IT3_T4_EENSG_IT7_SP_EET6_illll
        .type           _ZN7cutlass9reference6device6kernel11GemmComplexINS_6half_tENS_6layout8RowMajorES4_NS5_11ColumnMajorEfS6_fffNS_16NumericConverterIffLNS_15FloatRoundStyleE2EEENS_12multiply_addIfffEELi4ELi16EEEvNS_4gemm9GemmCoordET5_NS_9TensorRefIT_T0_EENS_16ComplexTransformENSG_IT1_T2_EESK_SF_NSG_IT3_T4_EENSG_IT7_SP_EET6_illll,@function
        .size           _ZN7cutlass9reference6device6kernel11GemmComplexINS_6half_tENS_6layout8RowMajorES4_NS5_11ColumnMajorEfS6_fffNS_16NumericConverterIffLNS_15FloatRoundStyleE2EEENS_12multiply_addIfffEELi4ELi16EEEvNS_4gemm9GemmCoordET5_NS_9TensorRefIT_T0_EENS_16ComplexTransformENSG_IT1_T2_EESK_SF_NSG_IT3_T4_EENSG_IT7_SP_EET6_illll,(.L_x_1196 - _ZN7cutlass9reference6device6kernel11GemmComplexINS_6half_tENS_6layout8RowMajorES4_NS5_11ColumnMajorEfS6_fffNS_16NumericConverterIffLNS_15FloatRoundStyleE2EEENS_12multiply_addIfffEELi4ELi16EEEvNS_4gemm9GemmCoordET5_NS_9TensorRefIT_T0_EENS_16ComplexTransformENSG_IT1_T2_EESK_SF_NSG_IT3_T4_EENSG_IT7_SP_EET6_illll)
        .other          _ZN7cutlass9reference6device6kernel11GemmComplexINS_6half_tENS_6layout8RowMajorES4_NS5_11ColumnMajorEfS6_fffNS_16NumericConverterIffLNS_15FloatRoundStyleE2EEENS_12multiply_addIfffEELi4ELi16EEEvNS_4gemm9GemmCoordET5_NS_9TensorRefIT_T0_EENS_16ComplexTransformENSG_IT1_T2_EESK_SF_NSG_IT3_T4_EENSG_IT7_SP_EET6_illll,@"STO_CUDA_ENTRY STV_DEFAULT"
_ZN7cutlass9reference6device6kernel11GemmComplexINS_6half_tENS_6layout8RowMajorES4_NS5_11ColumnMajorEfS6_fffNS_16NumericConverterIffLNS_15FloatRoundStyleE2EEENS_12multiply_addIfffEELi4ELi16EEEvNS_4gemm9GemmCoordET5_NS_9TensorRefIT_T0_EENS_16ComplexTransformENSG_IT1_T2_EESK_SF_NSG_IT3_T4_EENSG_IT7_SP_EET6_illll:
.text._ZN7cutlass9reference6device6kernel11GemmComplexINS_6half_tENS_6layout8RowMajorES4_NS5_11ColumnMajorEfS6_fffNS_16NumericConverterIffLNS_15FloatRoundStyleE2EEENS_12multiply_addIfffEELi4ELi16EEEvNS_4gemm9GemmCoordET5_NS_9TensorRefIT_T0_EENS_16ComplexTransformENSG_IT1_T2_EESK_SF_NSG_IT3_T4_EENSG_IT7_SP_EET6_illll:
[----:B------:R-:W-:Y:S08]  /*0000*/  LDC R1, c[0x0][0x37c] ;  /* 0x0000df00ff017b82 */ /* 0x000ff00000000800 */
[----:B------:R-:W0:Y:S01]  /*0010*/  S2UR UR24, SR_CTAID.Z ;  /* 0x00000000001879c3 */ /* 0x000e220000002700 */
[----:B------:R-:W0:Y:S01]  /*0020*/  LDCU.64 UR4, c[0x0][0x3e8] ;  /* 0x00007d00ff0477ac */ /* 0x000e220008000a00 */
[----:B------:R-:W1:Y:S01]  /*0030*/  S2R R2, SR_TID.X ;  /* 0x0000000000027919 */ /* 0x000e620000002100 */
[----:B------:R-:W2:Y:S01]  /*0040*/  LDCU.128 UR8, c[0x0][0x3f0] ;  /* 0x00007e00ff0877ac */ /* 0x000ea20008000c00 */
[----:B------:R-:W3:Y:S04]  /*0050*/  S2R R153, SR_TID.Y ;  /* 0x0000000000997919 */ /* 0x000ee80000002200 */
[----:B------:R-:W4:Y:S01]  /*0060*/  LDC R0, c[0x0][0x3e4] ;  /* 0x0000f900ff007b82 */ /* 0x000f220000000800 */
[----:B------:R-:W5:Y:S01]  /*0070*/  LDCU.64 UR14, c[0x0][0x390] ;  /* 0x00007200ff0e77ac */ /* 0x000f620008000a00 */
[----:B------:R-:W1:Y:S06]  /*0080*/  LDCU.64 UR12, c[0x0][0x3a8] ;  /* 0x00007500ff0c77ac */ /* 0x000e6c0008000a00 */
[----:B------:R-:W1:Y:S01]  /*0090*/  LDC R3, c[0x0][0x360] ;  /* 0x0000d800ff037b82 */ /* 0x000e620000000800 */
[----:B------:R-:W3:Y:S01]  /*00a0*/  LDCU.64 UR6, c[0x0][0x3c0] ;  /* 0x00007800ff0677ac */ /* 0x000ee20008000a00 */
[----:B------:R-:W3:Y:S01]  /*00b0*/  LDCU.64 UR16, c[0x0][0x3d0] ;  /* 0x00007a00ff1077ac */ /* 0x000ee20008000a00 */
[----:B0-----:R-:W-:-:S02]  /*00c0*/  UIMAD.WIDE.U32 UR18, UR24, UR4, URZ ;  /* 0x00000004181272a5 */ /* 0x001fc4000f8e00ff */
[----:B--2---:R-:W-:-:S03]  /*00d0*/  UIMAD.WIDE.U32 UR20, UR24, UR8, URZ ;  /* 0x00000008181472a5 */ /* 0x004fc6000f8e00ff */
[----:B------:R-:W0:Y:S01]  /*00e0*/  S2UR UR8, SR_CTAID.Y ;  /* 0x00000000000879c3 */ /* 0x000e220000002600 */
[----:B------:R-:W-:Y:S01]  /*00f0*/  UIMAD UR25, UR24, UR5, UR19 ;  /* 0x00000005181972a4 */ /* 0x000fe2000f8e0213 */
[----:B------:R-:W2:Y:S01]  /*0100*/  LDCU.64 UR4, c[0x0][0x400] ;  /* 0x00008000ff0477ac */ /* 0x000ea20008000a00 */
[----:B----4-:R-:W-:Y:S01]  /*0110*/  ISETP.LE.AND P0, PT, R0, UR24, PT ;  /* 0x0000001800007c0c */ /* 0x010fe2000bf03270 */
[----:B-----5:R-:W-:-:S04]  /*0120*/  ULEA UR26, UP1, UR18, UR14, 0x1 ;  /* 0x0000000e121a7291 */ /* 0x020fc8000f8208ff */
[----:B------:R-:W4:Y:S01]  /*0130*/  LDC R0, c[0x0][0x364] ;  /* 0x0000d900ff007b82 */ /* 0x000f220000000800 */
[----:B------:R-:W-:Y:S02]  /*0140*/  UIMAD UR9, UR24, UR9, UR21 ;  /* 0x00000009180972a4 */ /* 0x000fe4000f8e0215 */
[----:B------:R-:W-:Y:S02]  /*0150*/  ULEA.HI.X UR25, UR18, UR15, UR25, 0x1, UP1 ;  /* 0x0000000f12197291 */ /* 0x000fe400088f0c19 */
[----:B------:R-:W-:Y:S02]  /*0160*/  UIMAD.WIDE.U32 UR18, UR24, UR10, URZ ;  /* 0x0000000a181272a5 */ /* 0x000fe4000f8e00ff */
[----:B-1----:R-:W-:Y:S02]  /*0170*/  ULEA UR28, UP0, UR20, UR12, 0x1 ;  /* 0x0000000c141c7291 */ /* 0x002fe4000f8008ff */
[----:B---3--:R-:W-:Y:S02]  /*0180*/  UISETP.NE.U32.AND UP2, UPT, UR6, URZ, UPT ;  /* 0x000000ff0600728c */ /* 0x008fe4000bf45070 */
[----:B------:R-:W-:-:S02]  /*0190*/  UIMAD UR12, UR24, UR11, UR19 ;  /* 0x0000000b180c72a4 */ /* 0x000fc4000f8e0213 */
[----:B--2---:R-:W-:Y:S02]  /*01a0*/  UIMAD.WIDE.U32 UR14, UR24, UR4, URZ ;  /* 0x00000004180e72a5 */ /* 0x004fe4000f8e00ff */
[----:B------:R-:W-:Y:S01]  /*01b0*/  ULEA.HI.X UR27, UR20, UR13, UR9, 0x1, UP0 ;  /* 0x0000000d141b7291 */ /* 0x000fe200080f0c09 */
[----:B------:R-:W1:Y:S01]  /*01c0*/  S2UR UR9, SR_CTAID.X ;  /* 0x00000000000979c3 */ /* 0x000e620000002500 */
[----:B------:R-:W-:Y:S02]  /*01d0*/  UISETP.NE.AND.EX UP2, UPT, UR7, URZ, UPT, UP2 ;  /* 0x000000ff0700728c */ /* 0x000fe4000bf45320 */
[----:B------:R-:W-:Y:S02]  /*01e0*/  ULEA UR6, UP1, UR18, UR6, 0x2 ;  /* 0x0000000612067291 */ /* 0x000fe4000f8210ff */
[----:B------:R-:W-:Y:S02]  /*01f0*/  UIMAD UR22, UR24, UR5, UR15 ;  /* 0x00000005181672a4 */ /* 0x000fe4000f8e020f */
[----:B------:R-:W-:-:S02]  /*0200*/  ULEA UR23, UP0, UR14, UR16, 0x2 ;  /* 0x000000100e177291 */ /* 0x000fc4000f8010ff */
[----:B------:R-:W-:Y:S01]  /*0210*/  USHF.L.U64.HI UR13, UR18, 0x2, UR12 ;  /* 0x00000002120d7899 */ /* 0x000fe2000801020c */
[----:B01----:R-:W-:Y:S11]  /*0220*/  @P0 EXIT ;  /* 0x000000000000094d */ /* 0x003ff60003800000 */
[----:B------:R-:W0:Y:S01]  /*0230*/  LDCU UR12, c[0x0][0x388] ;  /* 0x00007100ff0c77ac */ /* 0x000e220008000800 */
[----:B------:R-:W-:Y:S02]  /*0240*/  IMAD R2, R3, UR9, R2 ;  /* 0x0000000903027c24 */ /* 0x000fe4000f8e0202 */
[----:B----4-:R-:W-:Y:S01]  /*0250*/  IMAD R153, R0, UR8, R153 ;  /* 0x0000000800997c24 */ /* 0x010fe2000f8e0299 */
[----:B------:R-:W-:Y:S02]  /*0260*/  ULEA.HI.X UR22, UR14, UR17, UR22, 0x2, UP0 ;  /* 0x000000110e167291 */ /* 0x000fe400080f1416 */
[----:B------:R-:W-:Y:S01]  /*0270*/  UIADD3.X UR13, UPT, UPT, UR13, UR7, URZ, UP1, !UPT ;  /* 0x000000070d0d7290 */ /* 0x000fe20008ffe4ff */
[----:B------:R-:W-:Y:S01]  /*0280*/  SHF.L.U32 R2, R2, 0x2, RZ ;  /* 0x0000000202027819 */ /* 0x000fe200000006ff */
[----:B------:R-:W-:Y:S01]  /*0290*/  USEL UR7, UR6, URZ, UP2 ;  /* 0x000000ff06077287 */ /* 0x000fe20009000000 */
[----:B------:R-:W-:Y:S01]  /*02a0*/  SHF.L.U32 R20, R153, 0x4, RZ ;  /* 0x0000000499147819 */ /* 0x000fe200000006ff */
[----:B------:R-:W-:Y:S01]  /*02b0*/  USEL UR6, UR13, URZ, UP2 ;  /* 0x000000ff0d067287 */ /* 0x000fe20009000000 */
[----:B------:R-:W1:Y:S01]  /*02c0*/  LDCU UR16, c[0x0][0x378] ;  /* 0x00006f00ff1077ac */ /* 0x000e620008000800 */
[----:B------:R-:W2:Y:S01]  /*02d0*/  LDCU.64 UR8, c[0x0][0x358] ;  /* 0x00006b00ff0877ac */ /* 0x000ea20008000a00 */
[----:B0-----:R-:W-:-:S02]  /*02e0*/  UISETP.GT.AND UP0, UPT, UR12, URZ, UPT ;  /* 0x000000ff0c00728c */ /* 0x001fc4000bf04270 */
[----:B------:R-:W-:Y:S02]  /*02f0*/  UMOV UR21, UR7 ;  /* 0x0000000700157c82 */ /* 0x000fe40008000000 */
[----:B------:R-:W-:-:S05]  /*0300*/  UMOV UR20, UR6 ;  /* 0x0000000600147c82 */ /* 0x000fca0008000000 */
[----:B------:R-:W-:Y:S05]  /*0310*/  BRA.U UP0, `(.L_x_412) ;  /* 0x0000003900d47547 */ /* 0x000fea000b800000 */
[----:B------:R-:W0:Y:S01]  /*0320*/  LDCU.64 UR14, c[0x0][0x3c8] ;  /* 0x00007900ff0e77ac */ /* 0x000e220008000a00 */
[----:B------:R-:W-:Y:S01]  /*0330*/  SHF.R.S32.HI R3, RZ, 0x1f, R2 ;  /* 0x0000001fff037819 */ /* 0x000fe20000011402 */
[----:B------:R-:W-:Y:S01]  /*0340*/  HFMA2 R21, -RZ, RZ, 0, 0 ;  /* 0x00000000ff157431 */ /* 0x000fe200000001ff */
[C---:B------:R-:W-:Y:S01]  /*0350*/  IADD3 R51, PT, PT, R2.reuse, 0x1, RZ ;  /* 0x0000000102337810 */ /* 0x040fe20007ffe0ff */
[----:B------:R-:W3:Y:S01]  /*0360*/  LDCU.64 UR12, c[0x0][0x3d8] ;  /* 0x00007b00ff0c77ac */ /* 0x000ee20008000a00 */
[C---:B------:R-:W-:Y:S01]  /*0370*/  VIADD R49, R2.reuse, 0x2 ;  /* 0x0000000202317836 */ /* 0x040fe20000000000 */
[----:B------:R-:W-:Y:S01]  /*0380*/  IADD3 R47, PT, PT, R2, 0x3, RZ ;  /* 0x00000003022f7810 */ /* 0x000fe20007ffe0ff */
[C---:B------:R-:W-:Y:S01]  /*0390*/  VIADD R46, R20.reuse, 0x1 ;  /* 0x00000001142e7836 */ /* 0x040fe20000000000 */
[----:B------:R-:W-:Y:S01]  /*03a0*/  SHF.R.S32.HI R4, RZ, 0x1f, R51 ;  /* 0x0000001fff047819 */ /* 0x000fe20000011433 */
[----:B-1----:R-:W-:Y:S01]  /*03b0*/  UIMAD.WIDE.U32 UR18, UR16, UR10, URZ ;  /* 0x0000000a101272a5 */ /* 0x002fe2000f8e00ff */
[----:B------:R-:W-:Y:S01]  /*03c0*/  SHF.R.S32.HI R24, RZ, 0x1f, R49 ;  /* 0x0000001fff187819 */ /* 0x000fe20000011431 */
[C---:B------:R-:W-:Y:S01]  /*03d0*/  VIADD R43, R20.reuse, 0x4 ;  /* 0x00000004142b7836 */ /* 0x040fe20000000000 */
[C---:B------:R-:W-:Y:S01]  /*03e0*/  IADD3 R45, PT, PT, R20.reuse, 0x2, RZ ;  /* 0x00000002142d7810 */ /* 0x040fe20007ffe0ff */
[----:B------:R-:W-:Y:S01]  /*03f0*/  UIMAD UR17, UR16, UR11, UR19 ;  /* 0x0000000b101172a4 */ /* 0x000fe2000f8e0213 */
[C---:B------:R-:W-:Y:S01]  /*0400*/  IADD3 R44, PT, PT, R20.reuse, 0x3, RZ ;  /* 0x00000003142c7810 */ /* 0x040fe20007ffe0ff */
[C---:B------:R-:W-:Y:S01]  /*0410*/  VIADD R40, R20.reuse, 0x7 ;  /* 0x0000000714287836 */ /* 0x040fe20000000000 */
[C---:B------:R-:W-:Y:S01]  /*0420*/  IADD3 R42, PT, PT, R20.reuse, 0x5, RZ ;  /* 0x00000005142a7810 */ /* 0x040fe20007ffe0ff */
[C---:B------:R-:W-:Y:S01]  /*0430*/  VIADD R37, R20.reuse, 0xa ;  /* 0x0000000a14257836 */ /* 0x040fe20000000000 */
[C---:B------:R-:W-:Y:S01]  /*0440*/  IADD3 R41, PT, PT, R20.reuse, 0x6, RZ ;  /* 0x0000000614297810 */ /* 0x040fe20007ffe0ff */
[C---:B0-----:R-:W-:Y:S01]  /*0450*/  IMAD R5, R3.reuse, UR14, RZ ;  /* 0x0000000e03057c24 */ /* 0x041fe2000f8e02ff */
[----:B------:R-:W-:Y:S01]  /*0460*/  IADD3 R39, PT, PT, R20, 0x8, RZ ;  /* 0x0000000814277810 */ /* 0x000fe20007ffe0ff */
[----:B------:R-:W-:Y:S01]  /*0470*/  IMAD R0, R4, UR14, RZ ;  /* 0x0000000e04007c24 */ /* 0x000fe2000f8e02ff */
[C---:B------:R-:W-:Y:S01]  /*0480*/  IADD3 R38, PT, PT, R20.reuse, 0x9, RZ ;  /* 0x0000000914267810 */ /* 0x040fe20007ffe0ff */
[----:B---3--:R-:W-:Y:S01]  /*0490*/  IMAD R3, R3, UR12, RZ ;  /* 0x0000000c03037c24 */ /* 0x008fe2000f8e02ff */
[----:B------:R-:W-:Y:S01]  /*04a0*/  IADD3 R36, PT, PT, R20, 0xb, RZ ;  /* 0x0000000b14247810 */ /* 0x000fe20007ffe0ff */
[----:B------:R-:W-:Y:S01]  /*04b0*/  IMAD.WIDE.U32 R6, R2, UR12, R20 ;  /* 0x0000000c02067c25 */ /* 0x000fe2000f8e0014 */
[C---:B------:R-:W-:Y:S01]  /*04c0*/  IADD3 R35, PT, PT, R20.reuse, 0xc, RZ ;  /* 0x0000000c14237810 */ /* 0x040fe20007ffe0ff */
[----:B------:R-:W0:Y:S01]  /*04d0*/  LDCU.64 UR10, c[0x0][0x380] ;  /* 0x00007000ff0a77ac */ /* 0x000e220008000a00 */
[----:B------:R-:W-:Y:S01]  /*04e0*/  IADD3 R33, PT, PT, R20, 0xe, RZ ;  /* 0x0000000e14217810 */ /* 0x000fe20007ffe0ff */
[----:B------:R-:W-:Y:S01]  /*04f0*/  IMAD R3, R2, UR13, R3 ;  /* 0x0000000d02037c24 */ /* 0x000fe2000f8e0203 */
[----:B------:R-:W-:Y:S01]  /*0500*/  SHF.L.U32 R15, R6, 0x2, RZ ;  /* 0x00000002060f7819 */ /* 0x000fe200000006ff */
[----:B------:R-:W-:Y:S01]  /*0510*/  IMAD.WIDE.U32 R10, R51, UR14, R20 ;  /* 0x0000000e330a7c25 */ /* 0x000fe2000f8e0014 */
[----:B------:R-:W-:-:S03]  /*0520*/  IADD3 R32, PT, PT, R20, 0xf, RZ ;  /* 0x0000000f14207810 */ /* 0x000fc60007ffe0ff */
[----:B------:R-:W-:Y:S02]  /*0530*/  IMAD.IADD R14, R7, 0x1, R3 ;  /* 0x00000001070e7824 */ /* 0x000fe400078e0203 */
[----:B------:R-:W-:Y:S02]  /*0540*/  IMAD R3, R51, UR15, R0 ;  /* 0x0000000f33037c24 */ /* 0x000fe4000f8e0200 */
[----:B------:R-:W-:Y:S01]  /*0550*/  IMAD R0, R24, UR14, RZ ;  /* 0x0000000e18007c24 */ /* 0x000fe2000f8e02ff */
[----:B------:R-:W-:Y:S01]  /*0560*/  SHF.L.U64.HI R14, R6, 0x2, R14 ;  /* 0x00000002060e7819 */ /* 0x000fe2000001020e */
[----:B------:R-:W-:Y:S01]  /*0570*/  IMAD.WIDE.U32 R8, R2, UR14, R20 ;  /* 0x0000000e02087c25 */ /* 0x000fe2000f8e0014 */
[----:B------:R-:W-:-:S03]  /*0580*/  IADD3 R22, PT, PT, R11, R3, RZ ;  /* 0x000000030b167210 */ /* 0x000fc60007ffe0ff */
[----:B------:R-:W-:Y:S01]  /*0590*/  IMAD R3, R49, UR15, R0 ;  /* 0x0000000f31037c24 */ /* 0x000fe2000f8e0200 */
[----:B------:R-:W-:Y:S01]  /*05a0*/  SHF.R.S32.HI R0, RZ, 0x1f, R47 ;  /* 0x0000001fff007819 */ /* 0x000fe2000001142f */
[----:B------:R-:W-:Y:S01]  /*05b0*/  IMAD R5, R2, UR15, R5 ;  /* 0x0000000f02057c24 */ /* 0x000fe2000f8e0205 */
[----:B------:R-:W-:Y:S01]  /*05c0*/  SHF.L.U32 R17, R8, 0x2, RZ ;  /* 0x0000000208117819 */ /* 0x000fe200000006ff */
[----:B------:R-:W-:Y:S01]  /*05d0*/  IMAD R4, R4, UR12, RZ ;  /* 0x0000000c04047c24 */ /* 0x000fe2000f8e02ff */
[----:B------:R-:W-:Y:S01]  /*05e0*/  SHF.L.U64.HI R22, R10, 0x2, R22 ;  /* 0x000000020a167819 */ /* 0x000fe20000010216 */
[C---:B------:R-:W-:Y:S01]  /*05f0*/  IMAD R28, R0.reuse, UR12, RZ ;  /* 0x0000000c001c7c24 */ /* 0x040fe2000f8e02ff */
[----:B------:R-:W-:Y:S01]  /*0600*/  IADD3 R16, PT, PT, R9, R5, RZ ;  /* 0x0000000509107210 */ /* 0x000fe20007ffe0ff */
[----:B------:R-:W-:Y:S02]  /*0610*/  IMAD R0, R0, UR14, RZ ;  /* 0x0000000e00007c24 */ /* 0x000fe4000f8e02ff */
[----:B------:R-:W-:Y:S01]  /*0620*/  IMAD R9, R51, UR13, R4 ;  /* 0x0000000d33097c24 */ /* 0x000fe2000f8e0204 */
[----:B------:R-:W-:Y:S01]  /*0630*/  SHF.L.U64.HI R16, R8, 0x2, R16 ;  /* 0x0000000208107819 */ /* 0x000fe20000010210 */
[----:B------:R-:W-:-:S04]  /*0640*/  IMAD.WIDE.U32 R4, R49, UR14, R20 ;  /* 0x0000000e31047c25 */ /* 0x000fc8000f8e0014 */
[----:B------:R-:W-:Y:S01]  /*0650*/  IMAD.WIDE.U32 R30, R47, UR14, R20 ;  /* 0x0000000e2f1e7c25 */ /* 0x000fe2000f8e0014 */
[----:B------:R-:W-:Y:S02]  /*0660*/  IADD3 R26, PT, PT, R5, R3, RZ ;  /* 0x00000003051a7210 */ /* 0x000fe40007ffe0ff */
[C---:B------:R-:W-:Y:S01]  /*0670*/  SHF.L.U32 R27, R4.reuse, 0x2, RZ ;  /* 0x00000002041b7819 */ /* 0x040fe200000006ff */
[----:B------:R-:W-:Y:S01]  /*0680*/  IMAD R0, R47, UR15, R0 ;  /* 0x0000000f2f007c24 */ /* 0x000fe2000f8e0200 */
[----:B------:R-:W-:Y:S01]  /*0690*/  UIMAD.WIDE.U32 UR14, UR16, UR4, URZ ;  /* 0x00000004100e72a5 */ /* 0x000fe2000f8e00ff */
[----:B------:R-:W-:Y:S01]  /*06a0*/  IMAD.WIDE.U32 R6, R51, UR12, R20 ;  /* 0x0000000c33067c25 */ /* 0x000fe2000f8e0014 */
[----:B------:R-:W1:Y:S01]  /*06b0*/  LDCU UR4, c[0x0][0x38c] ;  /* 0x00007180ff0477ac */ /* 0x000e620008000800 */
[----:B------:R-:W-:Y:S02]  /*06c0*/  SHF.L.U64.HI R26, R4, 0x2, R26 ;  /* 0x00000002041a7819 */ /* 0x000fe4000001021a */
[----:B------:R-:W-:Y:S01]  /*06d0*/  IADD3 R3, PT, PT, R31, R0, RZ ;  /* 0x000000001f037210 */ /* 0x000fe20007ffe0ff */
[----:B------:R-:W-:Y:S01]  /*06e0*/  IMAD R24, R24, UR12, RZ ;  /* 0x0000000c18187c24 */ /* 0x000fe2000f8e02ff */
[----:B------:R-:W1:Y:S01]  /*06f0*/  LDC R0, c[0x0][0x3e0] ;  /* 0x0000f800ff007b82 */ /* 0x000e620000000800 */
[----:B------:R-:W-:Y:S01]  /*0700*/  IADD3 R18, PT, PT, R7, R9, RZ ;  /* 0x0000000907127210 */ /* 0x000fe20007ffe0ff */
[----:B------:R-:W-:Y:S01]  /*0710*/  IMAD.SHL.U32 R19, R6, 0x4, RZ ;  /* 0x0000000406137824 */ /* 0x000fe200078e00ff */
[----:B------:R-:W-:Y:S01]  /*0720*/  SHF.L.U32 R31, R30, 0x2, RZ ;  /* 0x000000021e1f7819 */ /* 0x000fe200000006ff */
[C---:B------:R-:W-:Y:S01]  /*0730*/  IMAD R24, R49.reuse, UR13, R24 ;  /* 0x0000000d31187c24 */ /* 0x040fe2000f8e0218 */
[----:B------:R-:W-:Y:S01]  /*0740*/  SHF.L.U64.HI R18, R6, 0x2, R18 ;  /* 0x0000000206127819 */ /* 0x000fe20000010212 */
[----:B------:R-:W-:Y:S01]  /*0750*/  IMAD.WIDE.U32 R6, R49, UR12, R20 ;  /* 0x0000000c31067c25 */ /* 0x000fe2000f8e0014 */
[----:B------:R-:W-:-:S03]  /*0760*/  SHF.L.U64.HI R30, R30, 0x2, R3 ;  /* 0x000000021e1e7819 */ /* 0x000fc60000010203 */
[C---:B------:R-:W-:Y:S01]  /*0770*/  IMAD.WIDE.U32 R4, R47.reuse, UR12, R20 ;  /* 0x0000000c2f047c25 */ /* 0x040fe2000f8e0014 */
[----:B------:R-:W-:Y:S01]  /*0780*/  UIMAD UR12, UR16, UR5, UR15 ;  /* 0x00000005100c72a4 */ /* 0x000fe2000f8e020f */
[----:B------:R-:W-:Y:S01]  /*0790*/  SHF.L.U32 R25, R6, 0x2, RZ ;  /* 0x0000000206197819 */ /* 0x000fe200000006ff */
[----:B------:R-:W3:Y:S01]  /*07a0*/  LDCU UR5, c[0x0][0x3e4] ;  /* 0x00007c80ff0577ac */ /* 0x000ee20008000800 */
[----:B------:R-:W-:Y:S02]  /*07b0*/  IMAD R28, R47, UR13, R28 ;  /* 0x0000000d2f1c7c24 */ /* 0x000fe4000f8e021c */
[----:B------:R-:W-:Y:S01]  /*07c0*/  IMAD.IADD R24, R7, 0x1, R24 ;  /* 0x0000000107187824 */ /* 0x000fe200078e0218 */
[----:B------:R-:W-:Y:S01]  /*07d0*/  USHF.L.U32 UR13, UR14, 0x2, URZ ;  /* 0x000000020e0d7899 */ /* 0x000fe200080006ff */
[----:B------:R-:W-:Y:S01]  /*07e0*/  IMAD.SHL.U32 R23, R10, 0x4, RZ ;  /* 0x000000040a177824 */ /* 0x000fe200078e00ff */
[----:B------:R-:W-:Y:S01]  /*07f0*/  IADD3 R28, PT, PT, R5, R28, RZ ;  /* 0x0000001c051c7210 */ /* 0x000fe20007ffe0ff */
[----:B------:R-:W-:Y:S01]  /*0800*/  IMAD.SHL.U32 R29, R4, 0x4, RZ ;  /* 0x00000004041d7824 */ /* 0x000fe200078e00ff */
[----:B------:R-:W-:Y:S01]  /*0810*/  SHF.L.U64.HI R24, R6, 0x2, R24 ;  /* 0x0000000206187819 */ /* 0x000fe20000010218 */
[----:B------:R-:W-:Y:S01]  /*0820*/  VIADD R34, R20, 0xd ;  /* 0x0000000d14227836 */ /* 0x000fe20000000000 */
[----:B------:R-:W-:Y:S01]  /*0830*/  SHF.L.U64.HI R28, R4, 0x2, R28 ;  /* 0x00000002041c7819 */ /* 0x000fe2000001021c */
[----:B-1----:R-:W-:Y:S01]  /*0840*/  FMUL R0, R0, UR4 ;  /* 0x0000000400007c20 */ /* 0x002fe20008400000 */
[----:B------:R-:W-:-:S02]  /*0850*/  USHF.L.U64.HI UR12, UR14, 0x2, UR12 ;  /* 0x000000020e0c7899 */ /* 0x000fc4000801020c */
[----:B------:R-:W-:Y:S02]  /*0860*/  USHF.L.U32 UR15, UR18, 0x2, URZ ;  /* 0x00000002120f7899 */ /* 0x000fe400080006ff */
[----:B0--3--:R-:W-:-:S12]  /*0870*/  USHF.L.U64.HI UR14, UR18, 0x2, UR17 ;  /* 0x00000002120e7899 */ /* 0x009fd80008010211 */
.L_x_541:
[----:B0---4-:R-:W-:Y:S01]  /*0880*/  IADD3 R58, P0, PT, R15, UR23, RZ ;  /* 0x000000170f3a7c10 */ /* 0x011fe2000ff1e0ff */
[----:B------:R-:W-:Y:S01]  /*0890*/  BSSY.RECONVERGENT B0, `(.L_x_413) ;  /* 0x0000023000007945 */ /* 0x000fe20003800200 */
[----:B-1----:R-:W-:Y:S02]  /*08a0*/  IADD3 R56, P2, PT, R19, UR23, RZ ;  /* 0x0000001713387c10 */ /* 0x002fe4000ff5e0ff */
[----:B------:R-:W-:Y:S02]  /*08b0*/  IADD3.X R59, PT, PT, R14, UR22, RZ, P0, !PT ;  /* 0x000000160e3b7c10 */ /* 0x000fe400087fe4ff */
[----:B------:R-:W-:Y:S02]  /*08c0*/  IADD3 R10, P0, PT, R23, UR21, RZ ;  /* 0x00000015170a7c10 */ /* 0x000fe4000ff1e0ff */
[----:B------:R-:W-:Y:S02]  /*08d0*/  ISETP.GE.AND P3, PT, R20, UR11, PT ;  /* 0x0000000b14007c0c */ /* 0x000fe4000bf66270 */
[----:B------:R-:W-:Y:S02]  /*08e0*/  IADD3.X R11, PT, PT, R22, UR20, RZ, P0, !PT ;  /* 0x00000014160b7c10 */ /* 0x000fe400087fe4ff */
[----:B---3--:R-:W-:Y:S02]  /*08f0*/  IADD3 R52, P0, PT, R29, UR23, RZ ;  /* 0x000000171d347c10 */ /* 0x008fe4000ff1e0ff */
[----:B------:R-:W-:Y:S02]  /*0900*/  IADD3.X R57, PT, PT, R18, UR22, RZ, P2, !PT ;  /* 0x0000001612397c10 */ /* 0x000fe400097fe4ff */
[----:B------:R-:W-:Y:S02]  /*0910*/  IADD3 R8, P2, PT, R27, UR21, RZ ;  /* 0x000000151b087c10 */ /* 0x000fe4000ff5e0ff */
[----:B------:R-:W-:Y:S02]  /*0920*/  IADD3.X R53, PT, PT, R28, UR22, RZ, P0, !PT ;  /* 0x000000161c357c10 */ /* 0x000fe400087fe4ff */
[----:B------:R-:W-:Y:S02]  /*0930*/  IADD3 R12, P1, PT, R17, UR21, RZ ;  /* 0x00000015110c7c10 */ /* 0x000fe4000ff3e0ff */
[----:B------:R-:W-:Y:S02]  /*0940*/  ISETP.LT.AND P0, PT, R2, UR10, !P3 ;  /* 0x0000000a02007c0c */ /* 0x000fe4000df01270 */
[----:B------:R-:W-:Y:S02]  /*0950*/  IADD3.X R9, PT, PT, R26, UR20, RZ, P2, !PT ;  /* 0x000000141a097c10 */ /* 0x000fe400097fe4ff */
[----:B------:R-:W-:Y:S02]  /*0960*/  ISETP.GE.AND P2, PT, R43, UR11, PT ;  /* 0x0000000b2b007c0c */ /* 0x000fe4000bf46270 */
[----:B------:R-:W-:Y:S02]  /*0970*/  IADD3.X R13, PT, PT, R16, UR20, RZ, P1, !PT ;  /* 0x00000014100d7c10 */ /* 0x000fe40008ffe4ff */
[----:B--2---:R-:W-:Y:S02]  /*0980*/  IADD3 R54, P1, PT, R25, UR23, RZ ;  /* 0x0000001719367c10 */ /* 0x004fe4000ff3e0ff */
[----:B------:R-:W-:Y:S02]  /*0990*/  LOP3.LUT R48, R48, 0xfffffffe, RZ, 0xc0, !PT ;  /* 0xfffffffe30307812 */ /* 0x000fe400078ec0ff */
[----:B------:R-:W-:Y:S02]  /*09a0*/  IADD3.X R55, PT, PT, R24, UR22, RZ, P1, !PT ;  /* 0x0000001618377c10 */ /* 0x000fe40008ffe4ff */
[----:B------:R-:W-:Y:S02]  /*09b0*/  IADD3 R6, P1, PT, R31, UR21, RZ ;  /* 0x000000151f067c10 */ /* 0x000fe4000ff3e0ff */
[----:B------:R-:W-:Y:S02]  /*09c0*/  ISETP.GE.AND P4, PT, R46, UR11, PT ;  /* 0x0000000b2e007c0c */ /* 0x000fe4000bf86270 */
[----:B------:R-:W-:Y:S02]  /*09d0*/  IADD3.X R7, PT, PT, R30, UR20, RZ, P1, !PT ;  /* 0x000000141e077c10 */ /* 0x000fe40008ffe4ff */
[----:B------:R-:W-:Y:S02]  /*09e0*/  ISETP.GE.AND P5, PT, R45, UR11, PT ;  /* 0x0000000b2d007c0c */ /* 0x000fe4000bfa6270 */
[----:B------:R-:W-:Y:S02]  /*09f0*/  ISETP.GE.AND P6, PT, R44, UR11, PT ;  /* 0x0000000b2c007c0c */ /* 0x000fe4000bfc6270 */
[----:B------:R-:W-:Y:S02]  /*0a00*/  @P2 LOP3.LUT R48, R48, 0x1, RZ, 0xfc, !PT ;  /* 0x0000000130302812 */ /* 0x000fe400078efcff */
[----:B------:R-:W-:Y:S01]  /*0a10*/  ISETP.LT.AND P1, PT, R51, UR10, !P3 ;  /* 0x0000000a33007c0c */ /* 0x000fe2000df21270 */
[----:B------:R-:W-:Y:S01]  /*0a20*/  @!UPT UIADD3 URZ, UPT, UPT, URZ, URZ, URZ ;  /* 0x000000fffffff290 */ /* 0x000fe2000fffe0ff */
[----:B------:R-:W-:Y:S11]  /*0a30*/  @!P0 BRA `(.L_x_414) ;  /* 0x0000000000208947 */ /* 0x000ff60003800000 */
[----:B------:R-:W-:Y:S02]  /*0a40*/  ISETP.NE.U32.AND P0, PT, RZ, UR7, PT ;  /* 0x00000007ff007c0c */ /* 0x000fe4000bf05070 */
[----:B------:R-:W-:Y:S02]  /*0a50*/  MOV R3, R0 ;  /* 0x0000000000037202 */ /* 0x000fe40000000f00 */
[----:B------:R-:W-:Y:S11]  /*0a60*/  ISETP.NE.AND.EX P0, PT, RZ, UR6, PT, P0 ;  /* 0x00000006ff007c0c */ /* 0x000ff6000bf05300 */
[----:B------:R-:W-:Y:S02]  /*0a70*/  @!UPT UIADD3 URZ, UPT, UPT, URZ, URZ, URZ ;  /* 0x000000fffffff290 */ /* 0x000fe4000fffe0ff */
[----:B------:R-:W0:Y:S01]  /*0a80*/  @P0 LDC R4, c[0x0][0x3bc] ;  /* 0x0000ef00ff040b82 */ /* 0x000e220000000800 */
[----:B--2---:R-:W0:Y:S02]  /*0a90*/  @P0 LDG.E R5, desc[UR8][R12.64] ;  /* 0x000000080c050981 */ /* 0x004e24000c1e1900 */
[----:B0-----:R-:W-:Y:S05]  /*0aa0*/  @P0 FFMA R3, R5, R4, R0 ;  /* 0x0000000405030223 */ /* 0x001fea0000000000 */
[----:B------:R0:W-:Y:S02]  /*0ab0*/  STG.E desc[UR8][R58.64], R3 ;  /* 0x000000033a007986 */ /* 0x0001e4000c101908 */
.L_x_414:
[----:B--2---:R-:W-:Y:S05]  /*0ac0*/  BSYNC.RECONVERGENT B0 ;  /* 0x0000000000007941 */ /* 0x004fea0003800200 */
.L_x_413:
[----:B------:R-:W-:Y:S01]  /*0ad0*/  ISETP.GE.AND P0, PT, R42, UR11, PT ;  /* 0x0000000b2a007c0c */ /* 0x000fe2000bf06270 */
[----:B------:R-:W-:Y:S01]  /*0ae0*/  BSSY.RECONVERGENT B0, `(.L_x_415) ;  /* 0x000000c000007945 */ /* 0x000fe20003800200 */
[----:B------:R-:W-:Y:S11]  /*0af0*/  LOP3.LUT R48, R48, 0xffffffdf, RZ, 0xc0, !PT ;  /* 0xffffffdf30307812 */ /* 0x000ff600078ec0ff */
[----:B------:R-:W-:Y:S01]  /*0b00*/  @P0 LOP3.LUT R48, R48, 0x20, RZ, 0xfc, !PT ;  /* 0x0000002030300812 */ /* 0x000fe200078efcff */
[----:B------:R-:W-:Y:S06]  /*0b10*/  @!P1 BRA `(.L_x_416) ;  /* 0x0000000000209947 */ /* 0x000fec0003800000 */
[----:B------:R-:W-:Y:S02]  /*0b20*/  ISETP.NE.U32.AND P0, PT, RZ, UR7, PT ;  /* 0x00000007ff007c0c */ /* 0x000fe4000bf05070 */
[----:B0-----:R-:W-:Y:S02]  /*0b30*/  MOV R3, R0 ;  /* 0x0000000000037202 */ /* 0x001fe40000000f00 */
[----:B------:R-:W-:Y:S11]  /*0b40*/  ISETP.NE.AND.EX P0, PT, RZ, UR6, PT, P0 ;  /* 0x00000006ff007c0c */ /* 0x000ff6000bf05300 */
[----:B------:R-:W-:Y:S02]  /*0b50*/  @!UPT UIADD3 URZ, UPT, UPT, URZ, URZ, URZ ;  /* 0x000000fffffff290 */ /* 0x000fe4000fffe0ff */
[----:B------:R-:W0:Y:S01]  /*0b60*/  @P0 LDC R4, c[0x0][0x3bc] ;  /* 0x0000ef00ff040b82 */ /* 0x000e220000000800 */
[----:B------:R-:W0:Y:S02]  /*0b70*/  @P0 LDG.E R5, desc[UR8][R10.64] ;  /* 0x000000080a050981 */ /* 0x000e24000c1e1900 */
[----:B0-----:R-:W-:Y:S05]  /*0b80*/  @P0 FFMA R3, R5, R4, R0 ;  /* 0x0000000405030223 */ /* 0x001fea0000000000 */
[----:B------:R1:W-:Y:S02]  /*0b90*/  STG.E desc[UR8][R56.64], R3 ;  /* 0x0000000338007986 */ /* 0x0003e4000c101908 */
.L_x_416:
[----:B------:R-:W-:Y:S05]  /*0ba0*/  BSYNC.RECONVERGENT B0 ;  /* 0x0000000000007941 */ /* 0x000fea0003800200 */
.L_x_415:
[----:B------:R-:W-:Y:S01]  /*0bb0*/  ISETP.LT.AND P0, PT, R49, UR10, !P3 ;  /* 0x0000000a31007c0c */ /* 0x000fe2000df01270 */
[----:B------:R-:W-:Y:S01]  /*0bc0*/  BSSY.RECONVERGENT B0, `(.L_x_417) ;  /* 0x000000b000007945 */ /* 0x000fe20003800200 */
[----:B------:R-:W-:Y:S11]  /*0bd0*/  ISETP.LT.AND P1, PT, R47, UR10, !P3 ;  /* 0x0000000a2f007c0c */ /* 0x000ff6000df21270 */
[----:B------:R-:W-:Y:S05]  /*0be0*/  @!P0 BRA `(.L_x_418) ;  /* 0x0000000000208947 */ /* 0x000fea0003800000 */
[----:B------:R-:W-:Y:S02]  /*0bf0*/  ISETP.NE.U32.AND P0, PT, RZ, UR7, PT ;  /* 0x00000007ff007c0c */ /* 0x000fe4000bf05070 */
[----:B01----:R-:W-:Y:S02]  /*0c00*/  MOV R3, R0 ;  /* 0x0000000000037202 */ /* 0x003fe40000000f00 */
[----:B------:R-:W-:Y:S11]  /*0c10*/  ISETP.NE.AND.EX P0, PT, RZ, UR6, PT, P0 ;  /* 0x00000006ff007c0c */ /* 0x000ff6000bf05300 */
[----:B------:R-:W-:Y:S02]  /*0c20*/  @!UPT UIADD3 URZ, UPT, UPT, URZ, URZ, URZ ;  /* 0x000000fffffff290 */ /* 0x000fe4000fffe0ff */
[----:B------:R-:W0:Y:S01]  /*0c30*/  @P0 LDC R4, c[0x0][0x3bc] ;  /* 0x0000ef00ff040b82 */ /* 0x000e220000000800 */
[----:B------:R-:W0:Y:S02]  /*0c40*/  @P0 LDG.E R5, desc[UR8][R8.64] ;  /* 0x0000000808050981 */ /* 0x000e24000c1e1900 */
[----:B0-----:R-:W-:Y:S05]  /*0c50*/  @P0 FFMA R3, R5, R4, R0 ;  /* 0x0000000405030223 */ /* 0x001fea0000000000 */
[----:B------:R2:W-:Y:S02]  /*0c60*/  STG.E desc[UR8][R54.64], R3 ;  /* 0x0000000336007986 */ /* 0x0005e4000c101908 */
.L_x_418:
[----:B------:R-:W-:Y:S05]  /*0c70*/  BSYNC.RECONVERGENT B0 ;  /* 0x0000000000007941 */ /* 0x000fea0003800200 */
.L_x_417:
[----:B------:R-:W-:Y:S01]  /*0c80*/  ISETP.LT.AND P2, PT, R2, UR10, !P4 ;  /* 0x0000000a02007c0c */ /* 0x000fe2000e741270 */
[----:B------:R-:W-:Y:S04]  /*0c90*/  BSSY.RECONVERGENT B0, `(.L_x_419) ;  /* 0x000000a000007945 */ /* 0x000fe80003800200 */
[----:B------:R-:W-:Y:S08]  /*0ca0*/  @!P1 BRA `(.L_x_420) ;  /* 0x0000000000209947 */ /* 0x000ff00003800000 */
[----:B------:R-:W-:Y:S02]  /*0cb0*/  ISETP.NE.U32.AND P0, PT, RZ, UR7, PT ;  /* 0x00000007ff007c0c */ /* 0x000fe4000bf05070 */
[----:B012---:R-:W-:Y:S02]  /*0cc0*/  MOV R3, R0 ;  /* 0x0000000000037202 */ /* 0x007fe40000000f00 */
[----:B------:R-:W-:Y:S11]  /*0cd0*/  ISETP.NE.AND.EX P0, PT, RZ, UR6, PT, P0 ;  /* 0x00000006ff007c0c */ /* 0x000ff6000bf05300 */
[----:B------:R-:W-:Y:S02]  /*0ce0*/  @!UPT UIADD3 URZ, UPT, UPT, URZ, URZ, URZ ;  /* 0x000000fffffff290 */ /* 0x000fe4000fffe0ff */
[----:B------:R-:W0:Y:S01]  /*0cf0*/  @P0 LDC R4, c[0x0][0x3bc] ;  /* 0x0000ef00ff040b82 */ /* 0x000e220000000800 */
[----:B------:R-:W0:Y:S02]  /*0d00*/  @P0 LDG.E R5, desc[UR8][R6.64] ;  /* 0x0000000806050981 */ /* 0x000e24000c1e1900 */
[----:B0-----:R-:W-:Y:S05]  /*0d10*/  @P0 FFMA R3, R5, R4, R0 ;  /* 0x0000000405030223 */ /* 0x001fea0000000000 */
[----:B------:R3:W-:Y:S02]  /*0d20*/  STG.E desc[UR8][R52.64], R3 ;  /* 0x0000000334007986 */ /* 0x0007e4000c101908 */
.L_x_420:
[----:B------:R-:W-:Y:S05]  /*0d30*/  BSYNC.RECONVERGENT B0 ;  /* 0x0000000000007941 */ /* 0x000fea0003800200 */
.L_x_419:
[----:B------:R-:W-:Y:S01]  /*0d40*/  ISETP.LT.AND P1, PT, R51, UR10, !P4 ;  /* 0x0000000a33007c0c */ /* 0x000fe2000e721270 */
[----:B------:R-:W-:Y:S04]  /*0d50*/  BSSY.RECONVERGENT B0, `(.L_x_421) ;  /* 0x000000a000007945 */ /* 0x000fe80003800200 */
[----:B------:R-:W-:Y:S08]  /*0d60*/  @!P2 BRA `(.L_x_422) ;  /* 0x000000000020a947 */ /* 0x000ff00003800000 */
[----:B------:R-:W-:Y:S02]  /*0d70*/  ISETP.NE.U32.AND P0, PT, RZ, UR7, PT ;  /* 0x00000007ff007c0c */ /* 0x000fe4000bf05070 */
[----:B0123--:R-:W-:Y:S02]  /*0d80*/  MOV R3, R0 ;  /* 0x0000000000037202 */ /* 0x00ffe40000000f00 */
[----:B------:R-:W-:Y:S11]  /*0d90*/  ISETP.NE.AND.EX P0, PT, RZ, UR6, PT, P0 ;  /* 0x00000006ff007c0c */ /* 0x000ff6000bf05300 */
[----:B------:R-:W-:Y:S02]  /*0da0*/  @!UPT UIADD3 URZ, UPT, UPT, URZ, URZ, URZ ;  /* 0x000000fffffff290 */ /* 0x000fe4000fffe0ff */
[----:B------:R-:W0:Y:S01]  /*0db0*/  @P0 LDC R4, c[0x0][0x3bc] ;  /* 0x0000ef00ff040b82 */ /* 0x000e220000000800 */
[----:B------:R-:W0:Y:S02]  /*0dc0*/  @P0 LDG.E R5, desc[UR8][R12.64+0x4] ;  /* 0x000004080c050981 */ /* 0x000e24000c1e1900 */
[----:B0-----:R-:W-:Y:S05]  /*0dd0*/  @P0 FFMA R3, R5, R4, R0 ;  /* 0x0000000405030223 */ /* 0x001fea0000000000 */
[----:B------:R4:W-:Y:S02]  /*0de0*/  STG.E desc[UR8][R58.64+0x4], R3 ;  /* 0x000004033a007986 */ /* 0x0009e4000c101908 */
.L_x_422:
[----:B------:R-:W-:Y:S05]  /*0df0*/  BSYNC.RECONVERGENT B0 ;  /* 0x0000000000007941 */ /* 0x000fea0003800200 */
.L_x_421:
[----:B------:R-:W-:Y:S01]  /*0e00*/  ISETP.GE.AND P0, PT, R41, UR11, PT ;  /* 0x0000000b29007c0c */ /* 0x000fe2000bf06270 */
[----:B------:R-:W-:Y:S01]  /*0e10*/  BSSY.RECONVERGENT B0, `(.L_x_423) ;  /* 0x000000c000007945 */ /* 0x000fe20003800200 */
[----:B------:R-:W-:Y:S11]  /*0e20*/  LOP3.LUT R48, R48, 0xffffffef, RZ, 0xc0, !PT ;  /* 0xffffffef30307812 */ /* 0x000ff600078ec0ff */
[----:B------:R-:W-:Y:S01]  /*0e30*/  @P0 LOP3.LUT R48, R48, 0x10, RZ, 0xfc, !PT ;  /* 0x0000001030300812 */ /* 0x000fe200078efcff */
[----:B------:R-:W-:Y:S06]  /*0e40*/  @!P1 BRA `(.L_x_424) ;  /* 0x0000000000209947 */ /* 0x000fec0003800000 */
[----:B------:R-:W-:Y:S02]  /*0e50*/  ISETP.NE.U32.AND P0, PT, RZ, UR7, PT ;  /* 0x00000007ff007c0c */ /* 0x000fe4000bf05070 */
[----:B01234-:R-:W-:Y:S02]  /*0e60*/  MOV R3, R0 ;  /* 0x0000000000037202 */ /* 0x01ffe40000000f00 */
[----:B------:R-:W-:Y:S11]  /*0e70*/  ISETP.NE.AND.EX P0, PT, RZ, UR6, PT, P0 ;  /* 0x00000006ff007c0c */ /* 0x000ff6000bf05300 */
[----:B------:R-:W-:Y:S02]  /*0e80*/  @!UPT UIADD3 URZ, UPT, UPT, URZ, URZ, URZ ;  /* 0x000000fffffff290 */ /* 0x000fe4000fffe0ff */
[----:B------:R-:W0:Y:S01]  /*0e90*/  @P0 LDC R4, c[0x0][0x3bc] ;  /* 0x0000ef00ff040b82 */ /* 0x000e220000000800 */
[----:B------:R-:W0:Y:S02]  /*0ea0*/  @P0 LDG.E R5, desc[UR8][R10.64+0x4] ;  /* 0x000004080a050981 */ /* 0x000e24000c1e1900 */
[----:B0-----:R-:W-:Y:S05]  /*0eb0*/  @P0 FFMA R3, R5, R4, R0 ;  /* 0x0000000405030223 */ /* 0x001fea0000000000 */
[----:B------:R0:W-:Y:S02]  /*0ec0*/  STG.E desc[UR8][R56.64+0x4], R3 ;  /* 0x0000040338007986 */ /* 0x0001e4000c101908 */
.L_x_424:
[----:B------:R-:W-:Y:S05]  /*0ed0*/  BSYNC.RECONVERGENT B0 ;  /* 0x0000000000007941 */ /* 0x000fea0003800200 */
.L_x_423:
[----:B------:R-:W-:Y:S01]  /*0ee0*/  ISETP.LT.AND P0, PT, R49, UR10, !P4 ;  /* 0x0000000a31007c0c */ /* 0x000fe2000e701270 */
[----:B------:R-:W-:Y:S01]  /*0ef0*/  BSSY.RECONVERGENT B0, `(.L_x_425) ;  /* 0x000000b000007945 */ /* 0x000fe20003800200 */
[----:B------:R-:W-:Y:S11]  /*0f00*/  ISETP.LT.AND P1, PT, R47, UR10, !P4 ;  /* 0x0000000a2f007c0c */ /* 0x000ff6000e721270 */
[----:B------:R-:W-:Y:S05]  /*0f10*/  @!P0 BRA `(.L_x_426) ;  /* 0x0000000000208947 */ /* 0x000fea0003800000 */
        /* <DEDUP_REMOVED lines=8> */
.L_x_426:
[----:B------:R-:W-:Y:S05]  /*0fa0*/  BSYNC.RECONVERGENT B0 ;  /* 0x0000000000007941 */ /* 0x000fea0003800200 */
.L_x_425:
[----:B------:R-:W-:Y:S01]  /*0fb0*/  ISETP.LT.AND P2, PT, R2, UR10, !P5 ;  /* 0x0000000a02007c0c */ /* 0x000fe2000ef41270 */
[----:B------:R-:W-:Y:S04]  /*0fc0*/  BSSY.RECONVERGENT B0, `(.L_x_427) ;  /* 0x000000a000007945 */ /* 0x000fe80003800200 */
[----:B------:R-:W-:Y:S08]  /*0fd0*/  @!P1 BRA `(.L_x_428) ;  /* 0x0000000000209947 */ /* 0x000ff00003800000 */
        /* <DEDUP_REMOVED lines=8> */
.L_x_428:
[----:B------:R-:W-:Y:S05]  /*1060*/  BSYNC.RECONVERGENT B0 ;  /* 0x0000000000007941 */ /* 0x000fea0003800200 */
.L_x_427:
        /* <DEDUP_REMOVED lines=11> */
.L_x_430:
[----:B------:R-:W-:Y:S05]  /*1120*/  BSYNC.RECONVERGENT B0 ;  /* 0x0000000000007941 */ /* 0x000fea0003800200 */
.L_x_429:
        /* <DEDUP_REMOVED lines=13> */
.L_x_432:
[----:B------:R-:W-:Y:S05]  /*1200*/  BSYNC.RECONVERGENT B0 ;  /* 0x0000000000007941 */ /* 0x000fea0003800200 */
.L_x_431:
        /* <DEDUP_REMOVED lines=12> */
.L_x_434:
[----:B------:R-:W-:Y:S05]  /*12d0*/  BSYNC.RECONVERGENT B0 ;  /* 0x0000000000007941 */ /* 0x000fea0003800200 */
.L_x_433:
        /* <DEDUP_REMOVED lines=11> */
.L_x_436:
[----:B------:R-:W-:Y:S05]  /*1390*/  BSYNC.RECONVERGENT B0 ;  /* 0x0000000000007941 */ /* 0x000fea0003800200 */
.L_x_435:
        /* <DEDUP_REMOVED lines=11> */
.L_x_438:
[----:B------:R-:W-:Y:S05]  /*1450*/  BSYNC.RECONVERGENT B0 ;  /* 0x0000000000007941 */ /* 0x000fea0003800200 */
.L_x_437:
[----:B------:R-:W-:Y:S01]  /*1460*/  ISETP.GE.AND P5, PT, R39, UR11, PT ;  /* 0x0000000b27007c0c */ /* 0x000fe2000bfa6270 */
[----:B------:R-:W-:Y:S01]  /*1470*/  BSSY.RECONVERGENT B0, `(.L_x_439) ;  /* 0x000000c000007945 */ /* 0x000fe20003800200 */
[----:B------:R-:W-:Y:S11]  /*1480*/  LOP3.LUT R48, R48, 0xfffffffb, RZ, 0xc0, !PT ;  /* 0xfffffffb30307812 */ /* 0x000ff600078ec0ff */
[----:B------:R-:W-:Y:S01]  /*1490*/  @P5 LOP3.LUT R48, R48, 0x4, RZ, 0xfc, !PT ;  /* 0x0000000430305812 */ /* 0x000fe200078efcff */
        /* <DEDUP_REMOVED lines=9> */
.L_x_440:
[----:B------:R-:W-:Y:S05]  /*1530*/  BSYNC.RECONVERGENT B0 ;  /* 0x0000000000007941 */ /* 0x000fea0003800200 */
.L_x_439:
        /* <DEDUP_REMOVED lines=12> */
.L_x_442:
[----:B------:R-:W-:Y:S05]  /*1600*/  BSYNC.RECONVERGENT B0 ;  /* 0x0000000000007941 */ /* 0x000fea0003800200 */
.L_x_441:
[----:B------:R-:W-:Y:S01]  /*1610*/  LOP3.LUT P3, RZ, R48, 0x1, RZ, 0xc0, !PT ;  /* 0x0000000130ff7812 */ /* 0x000fe2000786c0ff */
[----:B------:R-:W-:Y:S03]  /*1620*/  BSSY.RECONVERGENT B0, `(.L_x_443) ;  /* 0x000000c000007945 */ /* 0x000fe60003800200 */
[----:B------:R-:W-:Y:S01]  /*1630*/  ISETP.LT.AND P2, PT, R2, UR10, !P3 ;  /* 0x0000000a02007c0c */ /* 0x000fe2000df41270 */
[----:B------:R-:W-:Y:S01]  /*1640*/  @!UPT UIADD3 URZ, UPT, UPT, URZ, URZ, URZ ;  /* 0x000000fffffff290 */ /* 0x000fe2000fffe0ff */
[----:B------:R-:W-:Y:S11]  /*1650*/  @!P1 BRA `(.L_x_444) ;  /* 0x0000000000209947 */ /* 0x000ff60003800000 */
        /* <DEDUP_REMOVED lines=8> */
.L_x_444:
[----:B------:R-:W-:Y:S05]  /*16e0*/  BSYNC.RECONVERGENT B0 ;  /* 0x0000000000007941 */ /* 0x000fea0003800200 */
.L_x_443:
        /* <DEDUP_REMOVED lines=11> */
.L_x_446:
[----:B------:R-:W-:Y:S05]  /*17a0*/  BSYNC.RECONVERGENT B0 ;  /* 0x0000000000007941 */ /* 0x000fea0003800200 */
.L_x_445:
        /* <DEDUP_REMOVED lines=13> */
.L_x_448:
[----:B------:R-:W-:Y:S05]  /*1880*/  BSYNC.RECONVERGENT B0 ;  /* 0x0000000000007941 */ /* 0x000fea0003800200 */
.L_x_447:
        /* <DEDUP_REMOVED lines=12> */
.L_x_450:
[----:B------:R-:W-:Y:S05]  /*1950*/  BSYNC.RECONVERGENT B0 ;  /* 0x0000000000007941 */ /* 0x000fea0003800200 */
.L_x_449:
        /* <DEDUP_REMOVED lines=13> */
.L_x_452:
[----:B------:R-:W-:Y:S05]  /*1a30*/  BSYNC.RECONVERGENT B0 ;  /* 0x0000000000007941 */ /* 0x000fea0003800200 */
.L_x_451:
        /* <DEDUP_REMOVED lines=11> */
.L_x_454:
[----:B------:R-:W-:Y:S05]  /*1af0*/  BSYNC.RECONVERGENT B0 ;  /* 0x0000000000007941 */ /* 0x000fea0003800200 */
.L_x_453:
[----:B------:R-:W-:Y:S01]  /*1b00*/  ISETP.GE.AND P3, PT, R37, UR11, PT ;  /* 0x0000000b25007c0c */ /* 0x000fe2000bf66270 */
        /* <DEDUP_REMOVED lines=10> */
.L_x_456:
[----:B------:R-:W-:Y:S05]  /*1bb0*/  BSYNC.RECONVERGENT B0 ;  /* 0x0000000000007941 */ /* 0x000fea0003800200 */
.L_x_455:
        /* <DEDUP_REMOVED lines=12> */
.L_x_458:
[----:B------:R-:W-:Y:S05]  /*1c80*/  BSYNC.RECONVERGENT B0 ;  /* 0x0000000000007941 */ /* 0x000fea0003800200 */
.L_x_457:
        /* <DEDUP_REMOVED lines=13> */
.L_x_460:
[----:B------:R-:W-:Y:S05]  /*1d60*/  BSYNC.RECONVERGENT B0 ;  /* 0x0000000000007941 */ /* 0x000fea0003800200 */
.L_x_459:
        /* <DEDUP_REMOVED lines=11> */
.L_x_462:
[----:B------:R-:W-:Y:S05]  /*1e20*/  BSYNC.RECONVERGENT B0 ;  /* 0x0000000000007941 */ /* 0x000fea0003800200 */
.L_x_461:
        /* <DEDUP_REMOVED lines=11> */
.L_x_464:
[----:B------:R-:W-:Y:S05]  /*1ee0*/  BSYNC.RECONVERGENT B0 ;  /* 0x0000000000007941 */ /* 0x000fea0003800200 */
.L_x_463:
[----:B------:R-:W-:Y:S01]  /*1ef0*/  LOP3.LUT P1, RZ, R48, 0x10, RZ, 0xc0, !PT ;  /* 0x0000001030ff7812 */ /* 0x000fe2000782c0ff */
[----:B------:R-:W-:Y:S03]  /*1f00*/  BSSY.RECONVERGENT B0, `(.L_x_465) ;  /* 0x000000c000007945 */ /* 0x000fe60003800200 */
[----:B------:R-:W-:Y:S02]  /*1f10*/  ISETP.LT.AND P0, PT, R49, UR10, !P1 ;  /* 0x0000000a31007c0c */ /* 0x000fe4000cf01270 */
        /* <DEDUP_REMOVED lines=10> */
.L_x_466:
[----:B------:R-:W-:Y:S05]  /*1fc0*/  BSYNC.RECONVERGENT B0 ;  /* 0x0000000000007941 */ /* 0x000fea0003800200 */
.L_x_465:
        /* <DEDUP_REMOVED lines=13> */
.L_x_468:
[----:B------:R-:W-:Y:S05]  /*20a0*/  BSYNC.RECONVERGENT B0 ;  /* 0x0000000000007941 */ /* 0x000fea0003800200 */
.L_x_467:
        /* <DEDUP_REMOVED lines=13> */
.L_x_470:
[----:B------:R-:W-:Y:S05]  /*2180*/  BSYNC.RECONVERGENT B0 ;  /* 0x0000000000007941 */ /* 0x000fea0003800200 */
.L_x_469:
        /* <DEDUP_REMOVED lines=13> */
.L_x_472:
[----:B------:R-:W-:Y:S05]  /*2260*/  BSYNC.RECONVERGENT B0 ;  /* 0x0000000000007941 */ /* 0x000fea0003800200 */
.L_x_471:
        /* <DEDUP_REMOVED lines=13> */
.L_x_474:
[----:B------:R-:W-:Y:S05]  /*2340*/  BSYNC.RECONVERGENT B0 ;  /* 0x0000000000007941 */ /* 0x000fea0003800200 */
.L_x_473:
        /* <DEDUP_REMOVED lines=11> */
.L_x_476:
[----:B------:R-:W-:Y:S05]  /*2400*/  BSYNC.RECONVERGENT B0 ;  /* 0x0000000000007941 */ /* 0x000fea0003800200 */
.L_x_475:
        /* <DEDUP_REMOVED lines=11> */
.L_x_478:
[----:B------:R-:W-:Y:S05]  /*24c0*/  BSYNC.RECONVERGENT B0 ;  /* 0x0000000000007941 */ /* 0x000fea0003800200 */
.L_x_477:
        /* <DEDUP_REMOVED lines=11> */
.L_x_480:
[----:B------:R-:W-:Y:S05]  /*2580*/  BSYNC.RECONVERGENT B0 ;  /* 0x0000000000007941 */ /* 0x000fea0003800200 */
.L_x_479:
        /* <DEDUP_REMOVED lines=13> */
.L_x_482:
[----:B------:R-:W-:Y:S05]  /*2660*/  BSYNC.RECONVERGENT B0 ;  /* 0x0000000000007941 */ /* 0x000fea0003800200 */
.L_x_481:
        /* <DEDUP_REMOVED lines=11> */
.L_x_484:
[----:B------:R-:W-:Y:S05]  /*2720*/  BSYNC.RECONVERGENT B0 ;  /* 0x0000000000007941 */ /* 0x000fea0003800200 */
.L_x_483:
        /* <DEDUP_REMOVED lines=11> */
.L_x_486:
[----:B------:R-:W-:Y:S05]  /*27e0*/  BSYNC.RECONVERGENT B0 ;  /* 0x0000000000007941 */ /* 0x000fea0003800200 */
.L_x_485:
        /* <DEDUP_REMOVED lines=11> */
.L_x_488:
[----:B------:R-:W-:Y:S05]  /*28a0*/  BSYNC.RECONVERGENT B0 ;  /* 0x0000000000007941 */ /* 0x000fea0003800200 */
.L_x_487:
        /* <DEDUP_REMOVED lines=13> */
.L_x_490:
[----:B------:R-:W-:Y:S05]  /*2980*/  BSYNC.RECONVERGENT B0 ;  /* 0x0000000000007941 */ /* 0x000fea0003800200 */
.L_x_489:
        /* <DEDUP_REMOVED lines=11> */
.L_x_492:
[----:B------:R-:W-:Y:S05]  /*2a40*/  BSYNC.RECONVERGENT B0 ;  /* 0x0000000000007941 */ /* 0x000fea0003800200 */
.L_x_491:
        /* <DEDUP_REMOVED lines=11> */
.L_x_494:
[----:B------:R-:W-:Y:S05]  /*2b00*/  BSYNC.RECONVERGENT B0 ;  /* 0x0000000000007941 */ /* 0x000fea0003800200 */
.L_x_493:
        /* <DEDUP_REMOVED lines=13> */
.L_x_496:
[----:B------:R-:W-:Y:S05]  /*2be0*/  BSYNC.RECONVERGENT B0 ;  /* 0x0000000000007941 */ /* 0x000fea0003800200 */
.L_x_495:
        /* <DEDUP_REMOVED lines=12> */
.L_x_498:
[----:B------:R-:W-:Y:S05]  /*2cb0*/  BSYNC.RECONVERGENT B0 ;  /* 0x0000000000007941 */ /* 0x000fea0003800200 */
.L_x_497:
        /* <DEDUP_REMOVED lines=11> */
.L_x_500:
[----:B------:R-:W-:Y:S05]  /*2d70*/  BSYNC.RECONVERGENT B0 ;  /* 0x0000000000007941 */ /* 0x000fea0003800200 */
.L_x_499:
        /* <DEDUP_REMOVED lines=11> */
.L_x_502:
[----:B------:R-:W-:Y:S05]  /*2e30*/  BSYNC.RECONVERGENT B0 ;  /* 0x0000000000007941 */ /* 0x000fea0003800200 */
.L_x_501:
[----:B------:R-:W-:Y:S01]  /*2e40*/  ISETP.LT.AND P1, PT, R49, UR10, !P4 ;  /* 0x0000000a31007c0c */ /* 0x000fe2000e721270 */
[----:B------:R-:W-:Y:S01]  /*2e50*/  BSSY.RECONVERGENT B0, `(.L_x_503) ;  /* 0x000000b000007945 */ /* 0x000fe20003800200 */
[----:B------:R-:W-:Y:S03]  /*2e60*/  ISETP.LT.AND P4, PT, R47, UR10, !P4 ;  /* 0x0000000a2f007c0c */ /* 0x000fe6000e781270 */
[----:B------:R-:W-:Y:S10]  /*2e70*/  @!P2 BRA `(.L_x_504) ;  /* 0x000000000020a947 */ /* 0x000ff40003800000 */
        /* <DEDUP_REMOVED lines=8> */
.L_x_504:
[----:B------:R-:W-:Y:S05]  /*2f00*/  BSYNC.RECONVERGENT B0 ;  /* 0x0000000000007941 */ /* 0x000fea0003800200 */
.L_x_503:
        /* <DEDUP_REMOVED lines=13> */
.L_x_506:
[----:B------:R-:W-:Y:S05]  /*2fe0*/  BSYNC.RECONVERGENT B0 ;  /* 0x0000000000007941 */ /* 0x000fea0003800200 */
.L_x_505:
        /* <DEDUP_REMOVED lines=11> */
.L_x_508:
[----:B------:R-:W-:Y:S05]  /*30a0*/  BSYNC.RECONVERGENT B0 ;  /* 0x0000000000007941 */ /* 0x000fea0003800200 */
.L_x_507:
[----:B------:R-:W-:Y:S01]  /*30b0*/  LOP3.LUT P0, RZ, R48, 0x1, RZ, 0xc0, !PT ;  /* 0x0000000130ff7812 */ /* 0x000fe2000780c0ff */
[----:B------:R-:W-:Y:S03]  /*30c0*/  BSSY.RECONVERGENT B0, `(.L_x_509) ;  /* 0x000000d000007945 */ /* 0x000fe60003800200 */
[----:B------:R-:W-:Y:S02]  /*30d0*/  ISETP.LT.AND P1, PT, R49, UR10, !P0 ;  /* 0x0000000a31007c0c */ /* 0x000fe4000c721270 */
        /* <DEDUP_REMOVED lines=11> */
.L_x_510:
[----:B------:R-:W-:Y:S05]  /*3190*/  BSYNC.RECONVERGENT B0 ;  /* 0x0000000000007941 */ /* 0x000fea0003800200 */
.L_x_509:
        /* <DEDUP_REMOVED lines=11> */
.L_x_512:
[----:B------:R-:W-:Y:S05]  /*3250*/  BSYNC.RECONVERGENT B0 ;  /* 0x0000000000007941 */ /* 0x000fea0003800200 */
.L_x_511:
        /* <DEDUP_REMOVED lines=11> */
.L_x_514:
[----:B------:R-:W-:Y:S05]  /*3310*/  BSYNC.RECONVERGENT B0 ;  /* 0x0000000000007941 */ /* 0x000fea0003800200 */
.L_x_513:
        /* <DEDUP_REMOVED lines=12> */
.L_x_516:
[----:B------:R-:W-:Y:S05]  /*33e0*/  BSYNC.RECONVERGENT B0 ;  /* 0x0000000000007941 */ /* 0x000fea0003800200 */
.L_x_515:
        /* <DEDUP_REMOVED lines=11> */
.L_x_518:
[----:B------:R-:W-:Y:S05]  /*34a0*/  BSYNC.RECONVERGENT B0 ;  /* 0x0000000000007941 */ /* 0x000fea0003800200 */
.L_x_517:
[----:B------:R-:W-:Y:S01]  /*34b0*/  ISETP.LT.AND P0, PT, R51, UR10, !P6 ;  /* 0x0000000a33007c0c */ /* 0x000fe2000f701270 */
        /* <DEDUP_REMOVED lines=12> */
.L_x_520:
[----:B------:R-:W-:Y:S05]  /*3580*/  BSYNC.RECONVERGENT B0 ;  /* 0x0000000000007941 */ /* 0x000fea0003800200 */
.L_x_519:
[----:B------:R-:W-:Y:S01]  /*3590*/  ISETP.LT.AND P0, PT, R47, UR10, !P6 ;  /* 0x0000000a2f007c0c */ /* 0x000fe2000f701270 */
[----:B------:R-:W-:Y:S01]  /*35a0*/  BSSY.RECONVERGENT B0, `(.L_x_521) ;  /* 0x000000d000007945 */ /* 0x000fe20003800200 */
[----:B------:R-:W-:Y:S02]  /*35b0*/  LOP3.LUT R48, R48, 0xfffffffd, RZ, 0xc0, !PT ;  /* 0xfffffffd30307812 */ /* 0x000fe400078ec0ff */
[----:B------:R-:W-:Y:S09]  /*35c0*/  ISETP.LT.AND P2, PT, R49, UR10, !P6 ;  /* 0x0000000a31007c0c */ /* 0x000ff2000f741270 */
        /* <DEDUP_REMOVED lines=10> */
.L_x_522:
[----:B------:R-:W-:Y:S05]  /*3670*/  BSYNC.RECONVERGENT B0 ;  /* 0x0000000000007941 */ /* 0x000fea0003800200 */
.L_x_521:
        /* <DEDUP_REMOVED lines=13> */
.L_x_524:
[----:B------:R-:W-:Y:S05]  /*3750*/  BSYNC.RECONVERGENT B0 ;  /* 0x0000000000007941 */ /* 0x000fea0003800200 */
.L_x_523:
        /* <DEDUP_REMOVED lines=13> */
.L_x_526:
[----:B------:R-:W-:Y:S05]  /*3830*/  BSYNC.RECONVERGENT B0 ;  /* 0x0000000000007941 */ /* 0x000fea0003800200 */
.L_x_525:
[----:B------:R-:W-:Y:S01]  /*3840*/  LOP3.LUT P0, RZ, R48, 0x1, RZ, 0xc0, !PT ;  /* 0x0000000130ff7812 */ /* 0x000fe2000780c0ff */
[----:B------:R-:W-:Y:S01]  /*3850*/  BSSY.RECONVERGENT B0, `(.L_x_527) ;  /* 0x000000c000007945 */ /* 0x000fe20003800200 */
[----:B------:R-:W-:Y:S02]  /*3860*/  ISETP.LT.AND P1, PT, R49, UR10, !P5 ;  /* 0x0000000a31007c0c */ /* 0x000fe4000ef21270 */
[----:B------:R-:W-:Y:S09]  /*3870*/  ISETP.LT.AND P4, PT, R47, UR10, !P5 ;  /* 0x0000000a2f007c0c */ /* 0x000ff2000ef81270 */
        /* <DEDUP_REMOVED lines=9> */
.L_x_528:
[----:B------:R-:W-:Y:S05]  /*3910*/  BSYNC.RECONVERGENT B0 ;  /* 0x0000000000007941 */ /* 0x000fea0003800200 */
.L_x_527:
[----:B------:R-:W-:Y:S04]  /*3920*/  BSSY.RECONVERGENT B0, `(.L_x_529) ;  /* 0x000000a000007945 */ /* 0x000fe80003800200 */
        /* <DEDUP_REMOVED lines=9> */
.L_x_530:
[----:B------:R-:W-:Y:S05]  /*39c0*/  BSYNC.RECONVERGENT B0 ;  /* 0x0000000000007941 */ /* 0x000fea0003800200 */
.L_x_529:
[----:B------:R-:W-:Y:S01]  /*39d0*/  LOP3.LUT P0, RZ, R48, 0x2, RZ, 0xc0, !PT ;  /* 0x0000000230ff7812 */ /* 0x000fe2000780c0ff */
[----:B------:R-:W-:Y:S11]  /*39e0*/  BSSY.RECONVERGENT B0, `(.L_x_531) ;  /* 0x000000b000007945 */ /* 0x000ff60003800200 */
[----:B------:R-:W-:Y:S01]  /*39f0*/  @!UPT UIADD3 URZ, UPT, UPT, URZ, URZ, URZ ;  /* 0x000000fffffff290 */ /* 0x000fe2000fffe0ff */
        /* <DEDUP_REMOVED lines=9> */
.L_x_532:
[----:B------:R-:W-:Y:S05]  /*3a90*/  BSYNC.RECONVERGENT B0 ;  /* 0x0000000000007941 */ /* 0x000fea0003800200 */
.L_x_531:
        /* <DEDUP_REMOVED lines=10> */
.L_x_534:
[----:B------:R-:W-:Y:S05]  /*3b40*/  BSYNC.RECONVERGENT B0 ;  /* 0x0000000000007941 */ /* 0x000fea0003800200 */
.L_x_533:
        /* <DEDUP_REMOVED lines=10> */
.L_x_536:
[----:B------:R-:W-:Y:S05]  /*3bf0*/  BSYNC.RECONVERGENT B0 ;  /* 0x0000000000007941 */ /* 0x000fea0003800200 */
.L_x_535:
        /* <DEDUP_REMOVED lines=10> */
.L_x_538:
[----:B------:R-:W-:Y:S05]  /*3ca0*/  BSYNC.RECONVERGENT B0 ;  /* 0x0000000000007941 */ /* 0x000fea0003800200 */
.L_x_537:
        /* <DEDUP_REMOVED lines=10> */
.L_x_540:
[----:B------:R-:W-:Y:S05]  /*3d50*/  BSYNC.RECONVERGENT B0 ;  /* 0x0000000000007941 */ /* 0x000fea0003800200 */
.L_x_539:
        /* <DEDUP_REMOVED lines=17> */
.L_x_412:
[----:B------:R-:W0:Y:S01]  /*3e70*/  LDCU.64 UR10, c[0x0][0x3b0] ;  /* 0x00007600ff0a77ac */ /* 0x000e220008000a00 */
[C---:B------:R-:W-:Y:S01]  /*3e80*/  IADD3 R0, PT, PT, R20.reuse, 0xf, RZ ;  /* 0x0000000f14007810 */ /* 0x040fe20007ffe0ff */
[C---:B------:R-:W-:Y:S01]  /*3e90*/  VIADD R4, R20.reuse, 0xd ;  /* 0x0000000d14047836 */ /* 0x040fe20000000000 */
[C---:B------:R-:W-:Y:S01]  /*3ea0*/  IADD3 R5, PT, PT, R20.reuse, 0xc, RZ ;  /* 0x0000000c14057810 */ /* 0x040fe20007ffe0ff */
[----:B------:R-:W3:Y:S01]  /*3eb0*/  S2UR UR30, SR_CTAID.X ;  /* 0x00000000001e79c3 */ /* 0x000ee20000002500 */
[----:B------:R-:W-:Y:S01]  /*3ec0*/  IADD3 R3, PT, PT, R20, 0xe, RZ ;  /* 0x0000000e14037810 */ /* 0x000fe20007ffe0ff */
[----:B------:R-:W4:Y:S01]  /*3ed0*/  LDCU UR32, c[0x0][0x388] ;  /* 0x00007100ff2077ac */ /* 0x000f220008000800 */
[----:B------:R-:W1:Y:S05]  /*3ee0*/  LDCU UR31, c[0x0][0x3e0] ;  /* 0x00007c00ff1f77ac */ /* 0x000e6a0008000800 */
[----:B------:R-:W1:Y:S01]  /*3ef0*/  S2UR UR29, SR_CTAID.X ;  /* 0x00000000001d79c3 */ /* 0x000e620000002500 */
[----:B------:R-:W1:Y:S01]  /*3f00*/  LDCU.64 UR4, c[0x0][0x380] ;  /* 0x00007000ff0477ac */ /* 0x000e620008000a00 */
[C---:B0-----:R-:W-:Y:S01]  /*3f10*/  IMAD.WIDE.U32 R6, R0.reuse, UR10, RZ ;  /* 0x0000000a00067c25 */ /* 0x041fe2000f8e00ff */
[----:B------:R-:W0:Y:S03]  /*3f20*/  LDCU.64 UR18, c[0x0][0x398] ;  /* 0x00007300ff1277ac */ /* 0x000e260008000a00 */
[----:B------:R-:W-:Y:S01]  /*3f30*/  IMAD R123, R0, UR11, R7 ;  /* 0x0000000b007b7c24 */ /* 0x000fe2000f8e0207 */
[----:B------:R-:W-:Y:S01]  /*3f40*/  SHF.L.U32 R124, R6, 0x1, RZ ;  /* 0x00000001067c7819 */ /* 0x000fe200000006ff */
[----:B------:R-:W-:Y:S01]  /*3f50*/  IMAD.WIDE.U32 R10, R4, UR10, RZ ;  /* 0x0000000a040a7c25 */ /* 0x000fe2000f8e00ff */
[----:B----4-:R-:W-:-:S02]  /*3f60*/  UIADD3 UR32, UPT, UPT, -UR32, 0x1, URZ ;  /* 0x0000000120207890 */ /* 0x010fc4000fffe1ff */
[----:B------:R-:W-:Y:S01]  /*3f70*/  SHF.L.U64.HI R123, R6, 0x1, R123 ;  /* 0x00000001067b7819 */ /* 0x000fe2000001027b */
[C---:B------:R-:W-:Y:S01]  /*3f80*/  IMAD.WIDE.U32 R8, R5.reuse, UR10, RZ ;  /* 0x0000000a05087c25 */ /* 0x040fe2000f8e00ff */
[----:B------:R-:W-:Y:S01]  /*3f90*/  SHF.L.U32 R128, R10, 0x1, RZ ;  /* 0x000000010a807819 */ /* 0x000fe200000006ff */
[----:B------:R-:W-:Y:S02]  /*3fa0*/  UISETP.NE.AND UP5, UPT, UR32, URZ, UPT ;  /* 0x000000ff2000728c */ /* 0x000fe4000bfa5270 */
[----:B------:R-:W-:Y:S01]  /*3fb0*/  IMAD R127, R4, UR11, R11 ;  /* 0x0000000b047f7c24 */ /* 0x000fe2000f8e020b */
[----:B------:R-:W-:Y:S01]  /*3fc0*/  SHF.L.U32 R130, R8, 0x1, RZ ;  /* 0x0000000108827819 */ /* 0x000fe200000006ff */
[----:B------:R-:W-:Y:S02]  /*3fd0*/  IMAD R129, R5, UR11, R9 ;  /* 0x0000000b05817c24 */ /* 0x000fe4000f8e0209 */
[----:B------:R-:W-:Y:S01]  /*3fe0*/  VIADD R6, R20, 0xb ;  /* 0x0000000b14067836 */ /* 0x000fe20000000000 */
[----:B------:R-:W-:Y:S01]  /*3ff0*/  SHF.L.U64.HI R127, R10, 0x1, R127 ;  /* 0x000000010a7f7819 */ /* 0x000fe2000001027f */
[----:B------:R-:W-:Y:S01]  /*4000*/  VIADD R7, R20, 0xa ;  /* 0x0000000a14077836 */ /* 0x000fe20000000000 */
[----:B------:R-:W-:Y:S01]  /*4010*/  SHF.L.U64.HI R129, R8, 0x1, R129 ;  /* 0x0000000108817819 */ /* 0x000fe20000010281 */
[----:B------:R-:W-:Y:S01]  /*4020*/  IMAD.WIDE.U32 R10, R6, UR10, RZ ;  /* 0x0000000a060a7c25 */ /* 0x000fe2000f8e00ff */
[----:B------:R-:W-:-:S03]  /*4030*/  IADD3 R8, PT, PT, R20, 0x9, RZ ;  /* 0x0000000914087810 */ /* 0x000fc60007ffe0ff */
[----:B------:R-:W-:Y:S01]  /*4040*/  IMAD R131, R6, UR11, R11 ;  /* 0x0000000b06837c24 */ /* 0x000fe2000f8e020b */
[----:B------:R-:W-:Y:S01]  /*4050*/  SHF.L.U32 R132, R10, 0x1, RZ ;  /* 0x000000010a847819 */ /* 0x000fe200000006ff */
[----:B------:R-:W-:Y:S01]  /*4060*/  IMAD.WIDE.U32 R14, R8, UR10, RZ ;  /* 0x0000000a080e7c25 */ /* 0x000fe2000f8e00ff */
[----:B------:R-:W-:Y:S02]  /*4070*/  IADD3 R11, PT, PT, R20, 0x6, RZ ;  /* 0x00000006140b7810 */ /* 0x000fe40007ffe0ff */
[----:B------:R-:W-:Y:S01]  /*4080*/  SHF.L.U64.HI R131, R10, 0x1, R131 ;  /* 0x000000010a837819 */ /* 0x000fe20000010283 */
[----:B------:R-:W-:Y:S01]  /*4090*/  IMAD R135, R8, UR11, R15 ;  /* 0x0000000b08877c24 */ /* 0x000fe2000f8e020f */
[----:B------:R-:W-:Y:S01]  /*40a0*/  IADD3 R10, PT, PT, R20, 0x7, RZ ;  /* 0x00000007140a7810 */ /* 0x000fe20007ffe0ff */
[----:B------:R-:W-:Y:S01]  /*40b0*/  IMAD.WIDE.U32 R16, R7, UR10, RZ ;  /* 0x0000000a07107c25 */ /* 0x000fe2000f8e00ff */
[C---:B------:R-:W-:Y:S02]  /*40c0*/  SHF.L.U32 R136, R14.reuse, 0x1, RZ ;  /* 0x000000010e887819 */ /* 0x040fe400000006ff */
[----:B------:R-:W-:Y:S01]  /*40d0*/  SHF.L.U64.HI R135, R14, 0x1, R135 ;  /* 0x000000010e877819 */ /* 0x000fe20000010287 */
[----:B------:R-:W-:-:S04]  /*40e0*/  IMAD.WIDE.U32 R12, R3, UR10, RZ ;  /* 0x0000000a030c7c25 */ /* 0x000fc8000f8e00ff */
[----:B------:R-:W-:Y:S01]  /*40f0*/  IMAD R133, R7, UR11, R17 ;  /* 0x0000000b07857c24 */ /* 0x000fe2000f8e0211 */
[----:B------:R-:W-:Y:S01]  /*4100*/  SHF.L.U32 R126, R12, 0x1, RZ ;  /* 0x000000010c7e7819 */ /* 0x000fe200000006ff */
[----:B------:R-:W-:Y:S02]  /*4110*/  IMAD R125, R3, UR11, R13 ;  /* 0x0000000b037d7c24 */ /* 0x000fe4000f8e020d */
[----:B------:R-:W-:Y:S01]  /*4120*/  IMAD.WIDE.U32 R14, R10, UR10, RZ ;  /* 0x0000000a0a0e7c25 */ /* 0x000fe2000f8e00ff */
[----:B------:R-:W-:Y:S02]  /*4130*/  SHF.L.U64.HI R133, R16, 0x1, R133 ;  /* 0x0000000110857819 */ /* 0x000fe40000010285 */
[----:B------:R-:W-:Y:S01]  /*4140*/  SHF.L.U64.HI R125, R12, 0x1, R125 ;  /* 0x000000010c7d7819 */ /* 0x000fe2000001027d */
[----:B------:R-:W-:Y:S01]  /*4150*/  VIADD R9, R20, 0x8 ;  /* 0x0000000814097836 */ /* 0x000fe20000000000 */
[----:B------:R-:W-:Y:S01]  /*4160*/  SHF.L.U32 R140, R14, 0x1, RZ ;  /* 0x000000010e8c7819 */ /* 0x000fe200000006ff */
[----:B------:R-:W-:-:S02]  /*4170*/  IMAD.SHL.U32 R134, R16, 0x2, RZ ;  /* 0x0000000210867824 */ /* 0x000fc400078e00ff */
[----:B------:R-:W-:Y:S01]  /*4180*/  IMAD R139, R10, UR11, R15 ;  /* 0x0000000b0a8b7c24 */ /* 0x000fe2000f8e020f */
[----:B------:R-:W-:Y:S01]  /*4190*/  IADD3 R15, PT, PT, R20, 0x2, RZ ;  /* 0x00000002140f7810 */ /* 0x000fe20007ffe0ff */
[----:B------:R-:W-:-:S03]  /*41a0*/  IMAD.WIDE.U32 R16, R11, UR10, RZ ;  /* 0x0000000a0b107c25 */ /* 0x000fc6000f8e00ff */
[----:B------:R-:W-:Y:S01]  /*41b0*/  SHF.L.U64.HI R139, R14, 0x1, R139 ;  /* 0x000000010e8b7819 */ /* 0x000fe2000001028b */
[----:B------:R-:W-:Y:S01]  /*41c0*/  IMAD.WIDE.U32 R12, R9, UR10, RZ ;  /* 0x0000000a090c7c25 */ /* 0x000fe2000f8e00ff */
[----:B------:R-:W-:-:S03]  /*41d0*/  IADD3 R14, PT, PT, R20, 0x3, RZ ;  /* 0x00000003140e7810 */ /* 0x000fc60007ffe0ff */
[----:B------:R-:W-:Y:S01]  /*41e0*/  IMAD R141, R11, UR11, R17 ;  /* 0x0000000b0b8d7c24 */ /* 0x000fe2000f8e0211 */
[----:B------:R-:W-:Y:S01]  /*41f0*/  SHF.L.U32 R138, R12, 0x1, RZ ;  /* 0x000000010c8a7819 */ /* 0x000fe200000006ff */
[----:B------:R-:W-:Y:S01]  /*4200*/  IMAD R137, R9, UR11, R13 ;  /* 0x0000000b09897c24 */ /* 0x000fe2000f8e020d */
[----:B------:R-:W-:Y:S01]  /*4210*/  IADD3 R13, PT, PT, R20, 0x4, RZ ;  /* 0x00000004140d7810 */ /* 0x000fe20007ffe0ff */
[C---:B------:R-:W-:Y:S01]  /*4220*/  IMAD.SHL.U32 R142, R16.reuse, 0x2, RZ ;  /* 0x00000002108e7824 */ /* 0x040fe200078e00ff */
[----:B------:R-:W-:Y:S01]  /*4230*/  SHF.L.U64.HI R141, R16, 0x1, R141 ;  /* 0x00000001108d7819 */ /* 0x000fe2000001028d */
[----:B------:R-:W-:Y:S01]  /*4240*/  IMAD.WIDE.U32 R16, R14, UR10, RZ ;  /* 0x0000000a0e107c25 */ /* 0x000fe2000f8e00ff */
[----:B------:R-:W-:-:S03]  /*4250*/  SHF.L.U64.HI R137, R12, 0x1, R137 ;  /* 0x000000010c897819 */ /* 0x000fc60000010289 */
[----:B------:R-:W-:Y:S02]  /*4260*/  VIADD R12, R20, 0x5 ;  /* 0x00000005140c7836 */ /* 0x000fe40000000000 */
[----:B------:R-:W-:-:S04]  /*4270*/  IMAD.WIDE.U32 R18, R13, UR10, RZ ;  /* 0x0000000a0d127c25 */ /* 0x000fc8000f8e00ff */
[----:B------:R-:W-:Y:S01]  /*4280*/  IMAD R147, R14, UR11, R17 ;  /* 0x0000000b0e937c24 */ /* 0x000fe2000f8e0211 */
[----:B------:R-:W-:Y:S01]  /*4290*/  SHF.L.U32 R146, R18, 0x1, RZ ;  /* 0x0000000112927819 */ /* 0x000fe200000006ff */
[----:B------:R-:W-:Y:S01]  /*42a0*/  IMAD.WIDE.U32 R22, R12, UR10, RZ ;  /* 0x0000000a0c167c25 */ /* 0x000fe2000f8e00ff */
[----:B------:R-:W-:Y:S02]  /*42b0*/  IADD3 R17, PT, PT, R2, 0x3, RZ ;  /* 0x0000000302117810 */ /* 0x000fe40007ffe0ff */
[----:B------:R-:W-:Y:S01]  /*42c0*/  SHF.L.U64.HI R147, R16, 0x1, R147 ;  /* 0x0000000110937819 */ /* 0x000fe20000010293 */
[----:B------:R-:W-:Y:S01]  /*42d0*/  IMAD R145, R13, UR11, R19 ;  /* 0x0000000b0d917c24 */ /* 0x000fe2000f8e0213 */
[----:B------:R-:W-:Y:S01]  /*42e0*/  SHF.L.U32 R144, R22, 0x1, RZ ;  /* 0x0000000116907819 */ /* 0x000fe200000006ff */
[----:B------:R-:W-:Y:S02]  /*42f0*/  IMAD R143, R12, UR11, R23 ;  /* 0x0000000b0c8f7c24 */ /* 0x000fe4000f8e0217 */
[----:B------:R-:W-:Y:S01]  /*4300*/  IMAD.SHL.U32 R148, R16, 0x2, RZ ;  /* 0x0000000210947824 */ /* 0x000fe200078e00ff */
[----:B------:R-:W-:Y:S01]  /*4310*/  IADD3 R16, PT, PT, R20, 0x1, RZ ;  /* 0x0000000114107810 */ /* 0x000fe20007ffe0ff */
[----:B------:R-:W-:Y:S01]  /*4320*/  IMAD.WIDE.U32 R24, R15, UR10, RZ ;  /* 0x0000000a0f187c25 */ /* 0x000fe2000f8e00ff */
[----:B------:R-:W-:-:S02]  /*4330*/  SHF.L.U64.HI R145, R18, 0x1, R145 ;  /* 0x0000000112917819 */ /* 0x000fc40000010291 */
[----:B------:R-:W-:Y:S01]  /*4340*/  SHF.L.U64.HI R143, R22, 0x1, R143 ;  /* 0x00000001168f7819 */ /* 0x000fe2000001028f */
[----:B------:R-:W-:Y:S01]  /*4350*/  IMAD.WIDE.U32 R18, R153, UR10, RZ ;  /* 0x0000000a99127c25 */ /* 0x000fe2000f8e00ff */
[----:B------:R-:W-:-:S03]  /*4360*/  SHF.L.U32 R150, R24, 0x1, RZ ;  /* 0x0000000118967819 */ /* 0x000fc600000006ff */
[----:B------:R-:W-:-:S04]  /*4370*/  IMAD.WIDE.U32 R22, R16, UR10, RZ ;  /* 0x0000000a10167c25 */ /* 0x000fc8000f8e00ff */
[----:B------:R-:W-:Y:S01]  /*4380*/  IMAD R153, R153, UR11, R19 ;  /* 0x0000000b99997c24 */ /* 0x000fe2000f8e0213 */
[----:B------:R-:W-:Y:S01]  /*4390*/  SHF.L.U32 R152, R22, 0x1, RZ ;  /* 0x0000000116987819 */ /* 0x000fe200000006ff */
[----:B------:R-:W-:Y:S01]  /*43a0*/  IMAD R149, R15, UR11, R25 ;  /* 0x0000000b0f957c24 */ /* 0x000fe2000f8e0219 */
[----:B------:R-:W-:Y:S01]  /*43b0*/  IADD3 R19, PT, PT, R2, 0x1, RZ ;  /* 0x0000000102137810 */ /* 0x000fe20007ffe0ff */
[----:B------:R-:W-:Y:S01]  /*43c0*/  IMAD R151, R16, UR11, R23 ;  /* 0x0000000b10977c24 */ /* 0x000fe2000f8e0217 */
[C---:B------:R-:W-:Y:S01]  /*43d0*/  SHF.L.U64.HI R153, R18.reuse, 0x5, R153 ;  /* 0x0000000512997819 */ /* 0x040fe20000010299 */
[----:B------:R-:W-:Y:S01]  /*43e0*/  IMAD.SHL.U32 R154, R18, 0x20, RZ ;  /* 0x00000020129a7824 */ /* 0x000fe200078e00ff */
[----:B------:R-:W-:Y:S02]  /*43f0*/  SHF.L.U64.HI R149, R24, 0x1, R149 ;  /* 0x0000000118957819 */ /* 0x000fe40000010295 */
[----:B------:R-:W-:Y:S02]  /*4400*/  SHF.L.U64.HI R151, R22, 0x1, R151 ;  /* 0x0000000116977819 */ /* 0x000fe40000010297 */
[----:B01-3--:R-:W-:-:S07]  /*4410*/  IADD3 R18, PT, PT, R2, 0x2, RZ ;  /* 0x0000000202127810 */ /* 0x00bfce0007ffe0ff */
.L_x_736:
[----:B0-----:R-:W0:Y:S01]  /*4420*/  S2R R22, SR_TID.X ;  /* 0x0000000000167919 */ /* 0x001e220000002100 */
[----:B------:R-:W0:Y:S01]  /*4430*/  LDC R23, c[0x0][0x360] ;  /* 0x0000d800ff177b82 */ /* 0x000e220000000800 */
[----:B------:R-:W-:Y:S02]  /*4440*/  ISETP.GE.AND P4, PT, R20, UR5, PT ;  /* 0x0000000514007c0c */ /* 0x000fe4000bf86270 */
[----:B------:R-:W-:Y:S02]  /*4450*/  ISETP.GE.AND P3, PT, R16, UR5, PT ;  /* 0x0000000510007c0c */ /* 0x000fe4000bf66270 */
[----:B------:R-:W-:Y:S01]  /*4460*/  ISETP.GE.AND P5, PT, R15, UR5, PT ;  /* 0x000000050f007c0c */ /* 0x000fe2000bfa6270 */
[----:B------:R-:W-:Y:S01]  /*4470*/  IMAD.U32 R38, RZ, RZ, UR31 ;  /* 0x0000001fff267e24 */ /* 0x000fe2000f8e00ff */
[C---:B------:R-:W-:Y:S01]  /*4480*/  ISETP.LT.AND P2, PT, R2.reuse, UR4, !P4 ;  /* 0x0000000402007c0c */ /* 0x040fe2000e741270 */
[----:B------:R-:W-:Y:S01]  /*4490*/  IMAD.U32 R54, RZ, RZ, UR31 ;  /* 0x0000001fff367e24 */ /* 0x000fe2000f8e00ff */
[----:B------:R-:W-:-:S02]  /*44a0*/  ISETP.LT.AND P3, PT, R2, UR4, !P3 ;  /* 0x0000000402007c0c */ /* 0x000fc4000df61270 */
[----:B------:R-:W-:Y:S01]  /*44b0*/  ISETP.GE.AND P6, PT, R8, UR5, PT ;  /* 0x0000000508007c0c */ /* 0x000fe2000bfc6270 */
[----:B------:R-:W-:Y:S01]  /*44c0*/  IMAD.U32 R73, RZ, RZ, UR31 ;  /* 0x0000001fff497e24 */ /* 0x000fe2000f8e00ff */
[----:B------:R-:W1:Y:S01]  /*44d0*/  S2R R122, SR_TID.X ;  /* 0x00000000007a7919 */ /* 0x000e620000002100 */
[----:B------:R-:W3:Y:S01]  /*44e0*/  LDCU.64 UR12, c[0x0][0x3d8] ;  /* 0x00007b00ff0c77ac */ /* 0x000ee20008000a00 */
[----:B----4-:R-:W4:Y:S05]  /*44f0*/  LDCU.64 UR10, c[0x0][0x3c8] ;  /* 0x00007900ff0a77ac */ /* 0x010f2a0008000a00 */
[----:B------:R-:W5:Y:S01]  /*4500*/  @P2 LDC R32, c[0x0][0x3e0] ;  /* 0x0000f800ff202b82 */ /* 0x000f620000000800 */
[----:B0-----:R-:W-:-:S04]  /*4510*/  IMAD R22, R23, UR30, R22 ;  /* 0x0000001e17167c24 */ /* 0x001fc8000f8e0216 */
[----:B------:R-:W-:-:S04]  /*4520*/  IMAD.SHL.U32 R34, R22, 0x4, RZ ;  /* 0x0000000416227824 */ /* 0x000fc800078e00ff */
[C---:B------:R-:W-:Y:S01]  /*4530*/  VIADD R28, R34.reuse, 0x1 ;  /* 0x00000001221c7836 */ /* 0x040fe20000000000 */
[----:B------:R-:W-:Y:S01]  /*4540*/  SHF.R.S32.HI R25, RZ, 0x1f, R34 ;  /* 0x0000001fff197819 */ /* 0x000fe20000011422 */
[----:B------:R-:W-:-:S03]  /*4550*/  IMAD.WIDE.U32 R26, R34, UR18, RZ ;  /* 0x00000012221a7c25 */ /* 0x000fc6000f8e00ff */
[----:B------:R-:W-:Y:S01]  /*4560*/  SHF.R.S32.HI R23, RZ, 0x1f, R28 ;  /* 0x0000001fff177819 */ /* 0x000fe2000001141c */
[----:B------:R-:W-:Y:S01]  /*4570*/  IMAD R25, R25, UR18, RZ ;  /* 0x0000001219197c24 */ /* 0x000fe2000f8e02ff */
[----:B------:R-:W-:-:S03]  /*4580*/  LEA R108, P0, R26, UR26, 0x1 ;  /* 0x0000001a1a6c7c11 */ /* 0x000fc6000f8008ff */
[----:B------:R-:W-:Y:S02]  /*4590*/  IMAD R23, R23, UR18, RZ ;  /* 0x0000001217177c24 */ /* 0x000fe4000f8e02ff */
[----:B------:R-:W-:Y:S02]  /*45a0*/  IMAD R25, R34, UR19, R25 ;  /* 0x0000001322197c24 */ /* 0x000fe4000f8e0219 */
[C---:B------:R-:W-:Y:S02]  /*45b0*/  IMAD R24, R28.reuse, UR19, R23 ;  /* 0x000000131c187c24 */ /* 0x040fe4000f8e0217 */
[----:B------:R-:W-:-:S04]  /*45c0*/  IMAD.WIDE.U32 R28, R28, UR18, RZ ;  /* 0x000000121c1c7c25 */ /* 0x000fc8000f8e00ff */
[----:B------:R-:W-:Y:S01]  /*45d0*/  IMAD.IADD R25, R27, 0x1, R25 ;  /* 0x000000011b197824 */ /* 0x000fe200078e0219 */
[----:B------:R-:W-:Y:S01]  /*45e0*/  LEA R86, P1, R28, UR26, 0x1 ;  /* 0x0000001a1c567c11 */ /* 0x000fe2000f8208ff */
[----:B------:R-:W-:Y:S01]  /*45f0*/  VIADD R23, R34, 0x2 ;  /* 0x0000000222177836 */ /* 0x000fe20000000000 */
[----:B------:R-:W-:Y:S02]  /*4600*/  IADD3 R24, PT, PT, R29, R24, RZ ;  /* 0x000000181d187210 */ /* 0x000fe40007ffe0ff */
[----:B------:R-:W-:Y:S02]  /*4610*/  LEA.HI.X R109, R26, UR25, R25, 0x1, P0 ;  /* 0x000000191a6d7c11 */ /* 0x000fe400080f0c19 */
[----:B------:R-:W-:Y:S02]  /*4620*/  SHF.R.S32.HI R22, RZ, 0x1f, R23 ;  /* 0x0000001fff167819 */ /* 0x000fe40000011417 */
[----:B------:R-:W-:Y:S01]  /*4630*/  IADD3 R78, P0, PT, R154, UR28, RZ ;  /* 0x0000001c9a4e7c10 */ /* 0x000fe2000ff1e0ff */
[----:B--2---:R-:W2:Y:S01]  /*4640*/  @P2 LDG.E.U16 R35, desc[UR8][R108.64] ;  /* 0x000000086c232981 */ /* 0x004ea2000c1e1500 */
[----:B------:R-:W-:Y:S01]  /*4650*/  LEA.HI.X R87, R28, UR25, R24, 0x1, P1 ;  /* 0x000000191c577c11 */ /* 0x000fe200088f0c18 */
[----:B------:R-:W-:Y:S01]  /*4660*/  IMAD R22, R22, UR18, RZ ;  /* 0x0000001216167c24 */ /* 0x000fe2000f8e02ff */
[----:B------:R-:W-:Y:S01]  /*4670*/  ISETP.LT.AND P1, PT, R19, UR4, !P4 ;  /* 0x0000000413007c0c */ /* 0x000fe2000e721270 */
[----:B------:R-:W-:Y:S01]  /*4680*/  IMAD.WIDE.U32 R24, R23, UR18, RZ ;  /* 0x0000001217187c25 */ /* 0x000fe2000f8e00ff */
[----:B------:R-:W-:-:S02]  /*4690*/  IADD3.X R79, PT, PT, R153, UR27, RZ, P0, !PT ;  /* 0x0000001b994f7c10 */ /* 0x000fc400087fe4ff */
[----:B------:R-:W-:Y:S01]  /*46a0*/  ISETP.LT.AND P0, PT, R18, UR4, !P4 ;  /* 0x0000000412007c0c */ /* 0x000fe2000e701270 */
[----:B------:R-:W-:Y:S02]  /*46b0*/  IMAD R22, R23, UR19, R22 ;  /* 0x0000001317167c24 */ /* 0x000fe4000f8e0216 */
[----:B------:R-:W3:Y:S01]  /*46c0*/  @P2 LDG.E.U16 R33, desc[UR8][R78.64] ;  /* 0x000000084e212981 */ /* 0x000ee2000c1e1500 */
[C---:B------:R-:W-:Y:S01]  /*46d0*/  LEA R88, P4, R24.reuse, UR26, 0x1 ;  /* 0x0000001a18587c11 */ /* 0x040fe2000f8808ff */
[----:B------:R-:W-:Y:S02]  /*46e0*/  IMAD.IADD R22, R25, 0x1, R22 ;  /* 0x0000000119167824 */ /* 0x000fe400078e0216 */
[----:B------:R-:W4:Y:S02]  /*46f0*/  @P3 LDG.E.U16 R25, desc[UR8][R108.64] ;  /* 0x000000086c193981 */ /* 0x000f24000c1e1500 */
[----:B------:R-:W0:Y:S02]  /*4700*/  @P1 LDC R28, c[0x0][0x3e0] ;  /* 0x0000f800ff1c1b82 */ /* 0x000e240000000800 */
[----:B------:R-:W4:Y:S01]  /*4710*/  @P1 LDG.E.U16 R30, desc[UR8][R78.64] ;  /* 0x000000084e1e1981 */ /* 0x000f22000c1e1500 */
[----:B------:R-:W-:-:S03]  /*4720*/  LEA.HI.X R89, R24, UR25, R22, 0x1, P4 ;  /* 0x0000001918597c11 */ /* 0x000fc6000a0f0c16 */
[----:B------:R-:W4:Y:S02]  /*4730*/  @P1 LDG.E.U16 R31, desc[UR8][R86.64] ;  /* 0x00000008561f1981 */ /* 0x000f24000c1e1500 */
[----:B------:R-:W1:Y:S02]  /*4740*/  @P0 LDC R23, c[0x0][0x3e0] ;  /* 0x0000f800ff170b82 */ /* 0x000e640000000800 */
[----:B------:R-:W4:Y:S04]  /*4750*/  @P0 LDG.E.U16 R27, desc[UR8][R78.64] ;  /* 0x000000084e1b0981 */ /* 0x000f28000c1e1500 */
[----:B------:R-:W4:Y:S01]  /*4760*/  @P0 LDG.E.U16 R29, desc[UR8][R88.64] ;  /* 0x00000008581d0981 */ /* 0x000f22000c1e1500 */
[----:B------:R-:W-:Y:S01]  /*4770*/  @P3 IADD3 R36, P4, PT, R152, UR28, RZ ;  /* 0x0000001c98243c10 */ /* 0x000fe2000ff9e0ff */
[----:B------:R-:W1:Y:S03]  /*4780*/  @P3 LDC R24, c[0x0][0x3e0] ;  /* 0x0000f800ff183b82 */ /* 0x000e660000000800 */
[----:B------:R-:W-:-:S05]  /*4790*/  @P3 IADD3.X R37, PT, PT, R151, UR27, RZ, P4, !PT ;  /* 0x0000001b97253c10 */ /* 0x000fca000a7fe4ff */
[----:B------:R-:W4:Y:S01]  /*47a0*/  @P3 LDG.E.U16 R26, desc[UR8][R36.64] ;  /* 0x00000008241a3981 */ /* 0x000f22000c1e1500 */
[----:B------:R-:W-:Y:S01]  /*47b0*/  IMAD.U32 R22, RZ, RZ, UR31 ;  /* 0x0000001fff167e24 */ /* 0x000fe2000f8e00ff */
[----:B------:R-:W-:Y:S01]  /*47c0*/  ISETP.GE.AND P4, PT, R14, UR5, PT ;  /* 0x000000050e007c0c */ /* 0x000fe2000bf86270 */
[----:B--2---:R-:W-:Y:S02]  /*47d0*/  @P2 HADD2.F32 R35, -RZ, R35.H0_H0 ;  /* 0x20000023ff232230 */ /* 0x004fe40000004100 */
[----:B---3--:R-:W-:-:S05]  /*47e0*/  @P2 HADD2.F32 R33, -RZ, R33.H0_H0 ;  /* 0x20000021ff212230 */ /* 0x008fca0000004100 */
[----:B-----5:R-:W-:Y:S01]  /*47f0*/  @P2 FFMA R22, R35, R33, R32 ;  /* 0x0000002123162223 */ /* 0x020fe20000000020 */
[----:B------:R-:W-:Y:S01]  /*4800*/  ISETP.LT.AND P2, PT, R2, UR4, !P5 ;  /* 0x0000000402007c0c */ /* 0x000fe2000ef41270 */
[----:B----4-:R-:W-:Y:S02]  /*4810*/  @P1 HADD2.F32 R33, -RZ, R30.H0_H0 ;  /* 0x2000001eff211230 */ /* 0x010fe40000004100 */
[----:B------:R-:W-:-:S05]  /*4820*/  @P1 HADD2.F32 R31, -RZ, R31.H0_H0 ;  /* 0x2000001fff1f1230 */ /* 0x000fca0000004100 */
[----:B0-----:R-:W-:Y:S01]  /*4830*/  @P1 FFMA R38, R33, R31, R28 ;  /* 0x0000001f21261223 */ /* 0x001fe2000000001c */
[----:B------:R-:W-:Y:S01]  /*4840*/  ISETP.LT.AND P1, PT, R2, UR4, !P4 ;  /* 0x0000000402007c0c */ /* 0x000fe2000e721270 */
[----:B------:R-:W-:Y:S02]  /*4850*/  @P0 HADD2.F32 R30, -RZ, R27.H0_H0 ;  /* 0x2000001bff1e0230 */ /* 0x000fe40000004100 */
[----:B------:R-:W-:-:S05]  /*4860*/  @P0 HADD2.F32 R29, -RZ, R29.H0_H0 ;  /* 0x2000001dff1d0230 */ /* 0x000fca0000004100 */
[----:B-1----:R-:W-:Y:S01]  /*4870*/  @P0 FFMA R54, R30, R29, R23 ;  /* 0x0000001d1e360223 */ /* 0x002fe20000000017 */
[----:B------:R-:W-:Y:S02]  /*4880*/  @P2 IADD3 R42, P0, PT, R150, UR28, RZ ;  /* 0x0000001c962a2c10 */ /* 0x000fe4000ff1e0ff */
[----:B------:R-:W-:Y:S02]  /*4890*/  ISETP.GE.AND P5, PT, R13, UR5, PT ;  /* 0x000000050d007c0c */ /* 0x000fe4000bfa6270 */
[----:B------:R-:W-:Y:S01]  /*48a0*/  @P2 IADD3.X R43, PT, PT, R149, UR27, RZ, P0, !PT ;  /* 0x0000001b952b2c10 */ /* 0x000fe200087fe4ff */
[----:B------:R-:W-:Y:S01]  /*48b0*/  @P3 HADD2.F32 R27, -RZ, R26.H0_H0 ;  /* 0x2000001aff1b3230 */ /* 0x000fe20000004100 */
[----:B------:R-:W-:Y:S01]  /*48c0*/  @P1 IADD3 R40, P0, PT, R148, UR28, RZ ;  /* 0x0000001c94281c10 */ /* 0x000fe2000ff1e0ff */
[----:B------:R-:W-:Y:S01]  /*48d0*/  @P3 HADD2.F32 R25, -RZ, R25.H0_H0 ;  /* 0x20000019ff193230 */ /* 0x000fe20000004100 */
[----:B------:R-:W-:Y:S01]  /*48e0*/  MOV R23, UR31 ;  /* 0x0000001f00177c02 */ /* 0x000fe20008000f00 */
[----:B------:R-:W2:Y:S01]  /*48f0*/  @P2 LDG.E.U16 R26, desc[UR8][R108.64] ;  /* 0x000000086c1a2981 */ /* 0x000ea2000c1e1500 */
[----:B------:R-:W-:Y:S01]  /*4900*/  @P1 IADD3.X R41, PT, PT, R147, UR27, RZ, P0, !PT ;  /* 0x0000001b93291c10 */ /* 0x000fe200087fe4ff */
[----:B------:R-:W0:Y:S01]  /*4910*/  @P1 LDC R30, c[0x0][0x3e0] ;  /* 0x0000f800ff1e1b82 */ /* 0x000e220000000800 */
[----:B------:R-:W-:Y:S01]  /*4920*/  ISETP.LT.AND P0, PT, R2, UR4, !P5 ;  /* 0x0000000402007c0c */ /* 0x000fe2000ef01270 */
[----:B------:R-:W-:Y:S01]  /*4930*/  @P3 FFMA R23, R25, R27, R24 ;  /* 0x0000001b19173223 */ /* 0x000fe20000000018 */
[----:B------:R-:W3:Y:S04]  /*4940*/  @P1 LDG.E.U16 R31, desc[UR8][R108.64] ;  /* 0x000000086c1f1981 */ /* 0x000ee8000c1e1500 */
[----:B------:R-:W4:Y:S01]  /*4950*/  @P2 LDG.E.U16 R27, desc[UR8][R42.64] ;  /* 0x000000082a1b2981 */ /* 0x000f22000c1e1500 */
[----:B------:R-:W1:Y:S03]  /*4960*/  @P2 LDC R25, c[0x0][0x3e0] ;  /* 0x0000f800ff192b82 */ /* 0x000e660000000800 */
[----:B------:R-:W5:Y:S03]  /*4970*/  @P1 LDG.E.U16 R33, desc[UR8][R40.64] ;  /* 0x0000000828211981 */ /* 0x000f66000c1e1500 */
[----:B------:R-:W-:Y:S01]  /*4980*/  @P0 IADD3 R36, P3, PT, R146, UR28, RZ ;  /* 0x0000001c92240c10 */ /* 0x000fe2000ff7e0ff */
[----:B------:R-:W5:Y:S01]  /*4990*/  @P0 LDG.E.U16 R29, desc[UR8][R108.64] ;  /* 0x000000086c1d0981 */ /* 0x000f62000c1e1500 */
[----:B------:R-:W0:Y:S02]  /*49a0*/  @P0 LDC R28, c[0x0][0x3e0] ;  /* 0x0000f800ff1c0b82 */ /* 0x000e240000000800 */
[----:B------:R-:W-:-:S05]  /*49b0*/  @P0 IADD3.X R37, PT, PT, R145, UR27, RZ, P3, !PT ;  /* 0x0000001b91250c10 */ /* 0x000fca0009ffe4ff */
[----:B------:R1:W5:Y:S01]  /*49c0*/  @P0 LDG.E.U16 R32, desc[UR8][R36.64] ;  /* 0x0000000824200981 */ /* 0x000362000c1e1500 */
[----:B------:R-:W-:Y:S02]  /*49d0*/  VIADD R34, R34, 0x3 ;  /* 0x0000000322227836 */ /* 0x000fe40000000000 */
[----:B------:R-:W-:Y:S01]  /*49e0*/  IMAD.U32 R24, RZ, RZ, UR31 ;  /* 0x0000001fff187e24 */ /* 0x000fe2000f8e00ff */
[----:B------:R-:W-:Y:S01]  /*49f0*/  ISETP.GE.AND P5, PT, R12, UR5, PT ;  /* 0x000000050c007c0c */ /* 0x000fe2000bfa6270 */
[----:B-1----:R-:W-:-:S04]  /*4a00*/  IMAD.WIDE.U32 R36, R34, UR18, RZ ;  /* 0x0000001222247c25 */ /* 0x002fc8000f8e00ff */
[----:B--2---:R-:W-:Y:S02]  /*4a10*/  @P2 HADD2.F32 R26, -RZ, R26.H0_H0 ;  /* 0x2000001aff1a2230 */ /* 0x004fe40000004100 */
[----:B----4-:R-:W-:Y:S02]  /*4a20*/  @P2 HADD2.F32 R27, -RZ, R27.H0_H0 ;  /* 0x2000001bff1b2230 */ /* 0x010fe40000004100 */
[----:B---3--:R-:W-:Y:S02]  /*4a30*/  @P1 HADD2.F32 R31, -RZ, R31.H0_H0 ;  /* 0x2000001fff1f1230 */ /* 0x008fe40000004100 */
[----:B-----5:R-:W-:Y:S02]  /*4a40*/  @P1 HADD2.F32 R33, -RZ, R33.H0_H0 ;  /* 0x20000021ff211230 */ /* 0x020fe40000004100 */
[----:B------:R-:W-:Y:S01]  /*4a50*/  @P2 FFMA R24, R26, R27, R25 ;  /* 0x0000001b1a182223 */ /* 0x000fe20000000019 */
[----:B------:R-:W-:Y:S01]  /*4a60*/  SHF.R.S32.HI R27, RZ, 0x1f, R34 ;  /* 0x0000001fff1b7819 */ /* 0x000fe20000011422 */
[----:B------:R-:W-:-:S02]  /*4a70*/  IMAD.U32 R25, RZ, RZ, UR31 ;  /* 0x0000001fff197e24 */ /* 0x000fc4000f8e00ff */
[----:B0-----:R-:W-:Y:S01]  /*4a80*/  @P1 FFMA R25, R31, R33, R30 ;  /* 0x000000211f191223 */ /* 0x001fe2000000001e */
[----:B------:R-:W-:Y:S01]  /*4a90*/  ISETP.LT.AND P1, PT, R2, UR4, !P5 ;  /* 0x0000000402007c0c */ /* 0x000fe2000ef21270 */
[----:B------:R-:W-:Y:S02]  /*4aa0*/  IMAD R27, R27, UR18, RZ ;  /* 0x000000121b1b7c24 */ /* 0x000fe4000f8e02ff */
[----:B------:R-:W-:Y:S02]  /*4ab0*/  @P0 HADD2.F32 R29, -RZ, R29.H0_H0 ;  /* 0x2000001dff1d0230 */ /* 0x000fe40000004100 */
[----:B------:R-:W-:Y:S02]  /*4ac0*/  IMAD R27, R34, UR19, R27 ;  /* 0x00000013221b7c24 */ /* 0x000fe4000f8e021b */
[----:B------:R-:W-:Y:S02]  /*4ad0*/  @P0 HADD2.F32 R32, -RZ, R32.H0_H0 ;  /* 0x20000020ff200230 */ /* 0x000fe40000004100 */
[----:B------:R-:W-:Y:S01]  /*4ae0*/  IMAD.U32 R26, RZ, RZ, UR31 ;  /* 0x0000001fff1a7e24 */ /* 0x000fe2000f8e00ff */
[----:B------:R-:W-:-:S02]  /*4af0*/  IADD3 R27, PT, PT, R37, R27, RZ ;  /* 0x0000001b251b7210 */ /* 0x000fc40007ffe0ff */
[----:B------:R-:W-:Y:S01]  /*4b00*/  @P0 FFMA R26, R29, R32, R28 ;  /* 0x000000201d1a0223 */ /* 0x000fe2000000001c */
[C---:B------:R-:W-:Y:S01]  /*4b10*/  LEA R96, P0, R36.reuse, UR26, 0x1 ;  /* 0x0000001a24607c11 */ /* 0x040fe2000f8008ff */
[----:B------:R-:W2:Y:S01]  /*4b20*/  @P1 LDG.E.U16 R29, desc[UR8][R108.64] ;  /* 0x000000086c1d1981 */ /* 0x000ea2000c1e1500 */
[----:B------:R-:W-:Y:S01]  /*4b30*/  ISETP.GE.AND P2, PT, R11, UR5, PT ;  /* 0x000000050b007c0c */ /* 0x000fe2000bf46270 */
[----:B------:R-:W0:Y:S01]  /*4b40*/  @P1 LDC R28, c[0x0][0x3e0] ;  /* 0x0000f800ff1c1b82 */ /* 0x000e220000000800 */
[----:B------:R-:W-:Y:S02]  /*4b50*/  LEA.HI.X R97, R36, UR25, R27, 0x1, P0 ;  /* 0x0000001924617c11 */ /* 0x000fe400080f0c1b */
[----:B------:R-:W-:-:S04]  /*4b60*/  @P1 IADD3 R34, P0, PT, R144, UR28, RZ ;  /* 0x0000001c90221c10 */ /* 0x000fc8000ff1e0ff */
[----:B------:R-:W-:-:S05]  /*4b70*/  @P1 IADD3.X R35, PT, PT, R143, UR27, RZ, P0, !PT ;  /* 0x0000001b8f231c10 */ /* 0x000fca00087fe4ff */
[----:B------:R-:W3:Y:S01]  /*4b80*/  @P1 LDG.E.U16 R30, desc[UR8][R34.64] ;  /* 0x00000008221e1981 */ /* 0x000ee2000c1e1500 */
[----:B------:R-:W-:Y:S01]  /*4b90*/  ISETP.LT.AND P0, PT, R2, UR4, !P2 ;  /* 0x0000000402007c0c */ /* 0x000fe2000d701270 */
[----:B------:R-:W-:-:S12]  /*4ba0*/  IMAD.U32 R27, RZ, RZ, UR31 ;  /* 0x0000001fff1b7e24 */ /* 0x000fd8000f8e00ff */
[----:B------:R-:W-:-:S04]  /*4bb0*/  @P0 IADD3 R32, P2, PT, R142, UR28, RZ ;  /* 0x0000001c8e200c10 */ /* 0x000fc8000ff5e0ff */
[----:B------:R-:W-:-:S05]  /*4bc0*/  @P0 IADD3.X R33, PT, PT, R141, UR27, RZ, P2, !PT ;  /* 0x0000001b8d210c10 */ /* 0x000fca00097fe4ff */
[----:B------:R-:W4:Y:S01]  /*4bd0*/  @P0 LDG.E.U16 R31, desc[UR8][R32.64] ;  /* 0x00000008201f0981 */ /* 0x000f22000c1e1500 */
[----:B--2---:R-:W-:Y:S02]  /*4be0*/  @P1 HADD2.F32 R29, -RZ, R29.H0_H0 ;  /* 0x2000001dff1d1230 */ /* 0x004fe40000004100 */
[----:B---3--:R-:W-:-:S05]  /*4bf0*/  @P1 HADD2.F32 R30, -RZ, R30.H0_H0 ;  /* 0x2000001eff1e1230 */ /* 0x008fca0000004100 */
[----:B0-----:R-:W-:Y:S02]  /*4c00*/  @P1 FFMA R27, R29, R30, R28 ;  /* 0x0000001e1d1b1223 */ /* 0x001fe4000000001c */
[----:B------:R-:W2:Y:S01]  /*4c10*/  @P0 LDG.E.U16 R30, desc[UR8][R108.64] ;  /* 0x000000086c1e0981 */ /* 0x000ea2000c1e1500 */
[----:B------:R-:W0:Y:S01]  /*4c20*/  @P0 LDC R29, c[0x0][0x3e0] ;  /* 0x0000f800ff1d0b82 */ /* 0x000e220000000800 */
[----:B------:R-:W-:-:S04]  /*4c30*/  ISETP.GE.AND P5, PT, R10, UR5, PT ;  /* 0x000000050a007c0c */ /* 0x000fc8000bfa6270 */
[----:B------:R-:W-:Y:S01]  /*4c40*/  ISETP.LT.AND P1, PT, R2, UR4, !P5 ;  /* 0x0000000402007c0c */ /* 0x000fe2000ef21270 */
[----:B------:R-:W-:Y:S02]  /*4c50*/  IMAD.U32 R28, RZ, RZ, UR31 ;  /* 0x0000001fff1c7e24 */ /* 0x000fe4000f8e00ff */
[----:B----4-:R-:W-:Y:S02]  /*4c60*/  @P0 HADD2.F32 R31, -RZ, R31.H0_H0 ;  /* 0x2000001fff1f0230 */ /* 0x010fe40000004100 */
[----:B--2---:R-:W-:-:S05]  /*4c70*/  @P0 HADD2.F32 R30, -RZ, R30.H0_H0 ;  /* 0x2000001eff1e0230 */ /* 0x004fca0000004100 */
[----:B0-----:R-:W-:-:S03]  /*4c80*/  @P0 FFMA R28, R30, R31, R29 ;  /* 0x0000001f1e1c0223 */ /* 0x001fc6000000001d */
[----:B------:R-:W-:Y:S01]  /*4c90*/  @P1 IADD3 R36, P0, PT, R140, UR28, RZ ;  /* 0x0000001c8c241c10 */ /* 0x000fe2000ff1e0ff */
[----:B------:R-:W2:Y:S01]  /*4ca0*/  @P1 LDG.E.U16 R31, desc[UR8][R108.64] ;  /* 0x000000086c1f1981 */ /* 0x000ea2000c1e1500 */
[----:B------:R-:W-:Y:S01]  /*4cb0*/  ISETP.GE.AND P3, PT, R9, UR5, PT ;  /* 0x0000000509007c0c */ /* 0x000fe2000bf66270 */
[----:B------:R-:W0:Y:S01]  /*4cc0*/  @P1 LDC R30, c[0x0][0x3e0] ;  /* 0x0000f800ff1e1b82 */ /* 0x000e220000000800 */
        /* <DEDUP_REMOVED lines=23> */
[----:B------:R-:W-:Y:S02]  /*4e40*/  ISETP.LT.AND P0, PT, R2, UR4, !P3 ;  /* 0x0000000402007c0c */ /* 0x000fe4000df01270 */
[----:B------:R-:W-:-:S11]  /*4e50*/  MOV R31, UR31 ;  /* 0x0000001f001f7c02 */ /* 0x000fd60008000f00 */
        /* <DEDUP_REMOVED lines=44> */
[----:B------:R-:W-:Y:S01]  /*5120*/  @P0 IADD3 R42, P2, PT, R126, UR28, RZ ;  /* 0x0000001c7e2a0c10 */ /* 0x000fe2000ff5e0ff */
[----:B------:R-:W4:Y:S03]  /*5130*/  @P0 LDG.E.U16 R40, desc[UR8][R108.64] ;  /* 0x000000086c280981 */ /* 0x000f26000c1e1500 */
[----:B------:R-:W-:Y:S01]  /*5140*/  @P0 IADD3.X R43, PT, PT, R125, UR27, RZ, P2, !PT ;  /* 0x0000001b7d2b0c10 */ /* 0x000fe200097fe4ff */
[----:B--2---:R-:W-:Y:S02]  /*5150*/  @P1 HADD2.F32 R37, -RZ, R37.H0_H0 ;  /* 0x20000025ff251230 */ /* 0x004fe40000004100 */
[----:B---3--:R-:W-:-:S05]  /*5160*/  @P1 HADD2.F32 R39, -RZ, R39.H0_H0 ;  /* 0x20000027ff271230 */ /* 0x008fca0000004100 */
[----:B0-----:R-:W-:Y:S02]  /*5170*/  @P1 FFMA R35, R37, R39, R36 ;  /* 0x0000002725231223 */ /* 0x001fe40000000024 */
[----:B------:R-:W2:Y:S01]  /*5180*/  @P0 LDG.E.U16 R39, desc[UR8][R42.64] ;  /* 0x000000082a270981 */ /* 0x000ea2000c1e1500 */
[----:B------:R-:W0:Y:S01]  /*5190*/  @P0 LDC R37, c[0x0][0x3e0] ;  /* 0x0000f800ff250b82 */ /* 0x000e220000000800 */
[----:B------:R-:W-:Y:S02]  /*51a0*/  ISETP.GE.AND P1, PT, R0, UR5, PT ;  /* 0x0000000500007c0c */ /* 0x000fe4000bf26270 */
[----:B------:R-:W-:Y:S01]  /*51b0*/  MOV R36, UR31 ;  /* 0x0000001f00247c02 */ /* 0x000fe20008000f00 */
[----:B----4-:R-:W-:Y:S02]  /*51c0*/  @P0 HADD2.F32 R40, -RZ, R40.H0_H0 ;  /* 0x20000028ff280230 */ /* 0x010fe40000004100 */
[----:B--2---:R-:W-:-:S05]  /*51d0*/  @P0 HADD2.F32 R39, -RZ, R39.H0_H0 ;  /* 0x20000027ff270230 */ /* 0x004fca0000004100 */
[----:B0-----:R-:W-:Y:S01]  /*51e0*/  @P0 FFMA R36, R40, R39, R37 ;  /* 0x0000002728240223 */ /* 0x001fe20000000025 */
[----:B------:R-:W-:-:S13]  /*51f0*/  ISETP.LT.AND P0, PT, R2, UR4, !P1 ;  /* 0x0000000402007c0c */ /* 0x000fda000cf01270 */
        /* <DEDUP_REMOVED lines=16> */
[----:B------:R-:W-:Y:S01]  /*5300*/  ISETP.GE.AND P2, PT, R15, UR5, PT ;  /* 0x000000050f007c0c */ /* 0x000fe2000bf46270 */
[----:B------:R-:W-:Y:S02]  /*5310*/  IMAD.U32 R39, RZ, RZ, UR31 ;  /* 0x0000001fff277e24 */ /* 0x000fe4000f8e00ff */
[----:B----4-:R-:W-:Y:S02]  /*5320*/  @P1 HADD2.F32 R43, -RZ, R43.H0_H0 ;  /* 0x2000002bff2b1230 */ /* 0x010fe40000004100 */
[----:B--2---:R-:W-:-:S05]  /*5330*/  @P1 HADD2.F32 R41, -RZ, R41.H0_H0 ;  /* 0x20000029ff291230 */ /* 0x004fca0000004100 */
[----:B0-----:R-:W-:Y:S01]  /*5340*/  @P1 FFMA R39, R43, R41, R40 ;  /* 0x000000292b271223 */ /* 0x001fe20000000028 */
[----:B------:R-:W-:-:S13]  /*5350*/  ISETP.LT.AND P1, PT, R19, UR4, !P2 ;  /* 0x0000000413007c0c */ /* 0x000fda000d721270 */
[----:B------:R-:W-:Y:S01]  /*5360*/  @P1 IADD3 R48, P0, PT, R150, UR28, RZ ;  /* 0x0000001c96301c10 */ /* 0x000fe2000ff1e0ff */
[----:B------:R-:W2:Y:S01]  /*5370*/  @P1 LDG.E.U16 R44, desc[UR8][R86.64] ;  /* 0x00000008562c1981 */ /* 0x000ea2000c1e1500 */
[----:B------:R-:W0:Y:S02]  /*5380*/  @P1 LDC R41, c[0x0][0x3e0] ;  /* 0x0000f800ff291b82 */ /* 0x000e240000000800 */
[----:B------:R-:W-:Y:S02]  /*5390*/  @P1 IADD3.X R49, PT, PT, R149, UR27, RZ, P0, !PT ;  /* 0x0000001b95311c10 */ /* 0x000fe400087fe4ff */
[----:B------:R-:W-:-:S03]  /*53a0*/  ISETP.LT.AND P0, PT, R19, UR4, !P4 ;  /* 0x0000000413007c0c */ /* 0x000fc6000e701270 */
[----:B------:R-:W3:Y:S10]  /*53b0*/  @P1 LDG.E.U16 R42, desc[UR8][R48.64] ;  /* 0x00000008302a1981 */ /* 0x000ef4000c1e1500 */
[----:B------:R-:W-:Y:S01]  /*53c0*/  @P0 IADD3 R46, P2, PT, R148, UR28, RZ ;  /* 0x0000001c942e0c10 */ /* 0x000fe2000ff5e0ff */
[----:B------:R-:W4:Y:S03]  /*53d0*/  @P0 LDG.E.U16 R45, desc[UR8][R86.64] ;  /* 0x00000008562d0981 */ /* 0x000f26000c1e1500 */
[----:B------:R-:W-:-:S05]  /*53e0*/  @P0 IADD3.X R47, PT, PT, R147, UR27, RZ, P2, !PT ;  /* 0x0000001b932f0c10 */ /* 0x000fca00097fe4ff */
[----:B------:R-:W5:Y:S01]  /*53f0*/  @P0 LDG.E.U16 R43, desc[UR8][R46.64] ;  /* 0x000000082e2b0981 */ /* 0x000f62000c1e1500 */
[----:B------:R-:W-:Y:S01]  /*5400*/  IMAD.U32 R40, RZ, RZ, UR31 ;  /* 0x0000001fff287e24 */ /* 0x000fe2000f8e00ff */
[----:B------:R-:W-:Y:S01]  /*5410*/  ISETP.GE.AND P2, PT, R12, UR5, PT ;  /* 0x000000050c007c0c */ /* 0x000fe2000bf46270 */
[----:B--2---:R-:W-:Y:S02]  /*5420*/  @P1 HADD2.F32 R44, -RZ, R44.H0_H0 ;  /* 0x2000002cff2c1230 */ /* 0x004fe40000004100 */
[----:B---3--:R-:W-:-:S05]  /*5430*/  @P1 HADD2.F32 R42, -RZ, R42.H0_H0 ;  /* 0x2000002aff2a1230 */ /* 0x008fca0000004100 */
[----:B0-----:R-:W-:Y:S02]  /*5440*/  @P1 FFMA R40, R44, R42, R41 ;  /* 0x0000002a2c281223 */ /* 0x001fe40000000029 */
[----:B------:R-:W0:Y:S01]  /*5450*/  @P0 LDC R42, c[0x0][0x3e0] ;  /* 0x0000f800ff2a0b82 */ /* 0x000e220000000800 */
[----:B------:R-:W-:-:S04]  /*5460*/  ISETP.GE.AND P1, PT, R13, UR5, PT ;  /* 0x000000050d007c0c */ /* 0x000fc8000bf26270 */
[----:B------:R-:W-:Y:S01]  /*5470*/  ISETP.LT.AND P1, PT, R19, UR4, !P1 ;  /* 0x0000000413007c0c */ /* 0x000fe2000cf21270 */
[----:B----4-:R-:W-:Y:S02]  /*5480*/  @P0 HADD2.F32 R45, -RZ, R45.H0_H0 ;  /* 0x2000002dff2d0230 */ /* 0x010fe40000004100 */
[----:B------:R-:W-:Y:S02]  /*5490*/  IMAD.U32 R41, RZ, RZ, UR31 ;  /* 0x0000001fff297e24 */ /* 0x000fe4000f8e00ff */
[----:B-----5:R-:W-:-:S08]  /*54a0*/  @P0 HADD2.F32 R43, -RZ, R43.H0_H0 ;  /* 0x2000002bff2b0230 */ /* 0x020fd00000004100 */
[----:B------:R-:W2:Y:S01]  /*54b0*/  @P1 LDG.E.U16 R46, desc[UR8][R86.64] ;  /* 0x00000008562e1981 */ /* 0x000ea2000c1e1500 */
[----:B0-----:R-:W-:Y:S01]  /*54c0*/  @P0 FFMA R41, R45, R43, R42 ;  /* 0x0000002b2d290223 */ /* 0x001fe2000000002a */
[----:B------:R-:W-:Y:S01]  /*54d0*/  @P1 IADD3 R50, P0, PT, R146, UR28, RZ ;  /* 0x0000001c92321c10 */ /* 0x000fe2000ff1e0ff */
[----:B------:R-:W0:Y:S03]  /*54e0*/  @P1 LDC R43, c[0x0][0x3e0] ;  /* 0x0000f800ff2b1b82 */ /* 0x000e260000000800 */
[----:B------:R-:W-:Y:S02]  /*54f0*/  @P1 IADD3.X R51, PT, PT, R145, UR27, RZ, P0, !PT ;  /* 0x0000001b91331c10 */ /* 0x000fe400087fe4ff */
[----:B------:R-:W-:-:S03]  /*5500*/  ISETP.LT.AND P0, PT, R19, UR4, !P2 ;  /* 0x0000000413007c0c */ /* 0x000fc6000d701270 */
[----:B------:R-:W3:Y:S10]  /*5510*/  @P1 LDG.E.U16 R44, desc[UR8][R50.64] ;  /* 0x00000008322c1981 */ /* 0x000ef4000c1e1500 */
[----:B------:R-:W-:Y:S01]  /*5520*/  @P0 IADD3 R48, P2, PT, R144, UR28, RZ ;  /* 0x0000001c90300c10 */ /* 0x000fe2000ff5e0ff */
[----:B------:R-:W4:Y:S03]  /*5530*/  @P0 LDG.E.U16 R47, desc[UR8][R86.64] ;  /* 0x00000008562f0981 */ /* 0x000f26000c1e1500 */
[----:B------:R-:W-:-:S05]  /*5540*/  @P0 IADD3.X R49, PT, PT, R143, UR27, RZ, P2, !PT ;  /* 0x0000001b8f310c10 */ /* 0x000fca00097fe4ff */
[----:B------:R-:W5:Y:S01]  /*5550*/  @P0 LDG.E.U16 R45, desc[UR8][R48.64] ;  /* 0x00000008302d0981 */ /* 0x000f62000c1e1500 */
[----:B------:R-:W-:Y:S02]  /*5560*/  MOV R42, UR31 ;  /* 0x0000001f002a7c02 */ /* 0x000fe40008000f00 */
[----:B------:R-:W-:Y:S01]  /*5570*/  ISETP.GE.AND P2, PT, R11, UR5, PT ;  /* 0x000000050b007c0c */ /* 0x000fe2000bf46270 */
[----:B--2---:R-:W-:Y:S02]  /*5580*/  @P1 HADD2.F32 R46, -RZ, R46.H0_H0 ;  /* 0x2000002eff2e1230 */ /* 0x004fe40000004100 */
[----:B---3--:R-:W-:-:S05]  /*5590*/  @P1 HADD2.F32 R44, -RZ, R44.H0_H0 ;  /* 0x2000002cff2c1230 */ /* 0x008fca0000004100 */
[----:B0-----:R-:W-:Y:S02]  /*55a0*/  @P1 FFMA R42, R46, R44, R43 ;  /* 0x0000002c2e2a1223 */ /* 0x001fe4000000002b */
[----:B------:R-:W0:Y:S01]  /*55b0*/  @P0 LDC R44, c[0x0][0x3e0] ;  /* 0x0000f800ff2c0b82 */ /* 0x000e220000000800 */
        /* <DEDUP_REMOVED lines=43> */
[----:B----4-:R-:W-:Y:S01]  /*5870*/  @P0 HADD2.F32 R51, -RZ, R51.H0_H0 ;  /* 0x20000033ff330230 */ /* 0x010fe20000004100 */
[----:B------:R-:W-:Y:S01]  /*5880*/  MOV R47, UR31 ;  /* 0x0000001f002f7c02 */ /* 0x000fe20008000f00 */
[----:B-----5:R-:W-:-:S10]  /*5890*/  @P0 HADD2.F32 R49, -RZ, R49.H0_H0 ;  /* 0x20000031ff310230 */ /* 0x020fd40000004100 */
        /* <DEDUP_REMOVED lines=33> */
[----:B------:R-:W-:Y:S02]  /*5ab0*/  IMAD.U32 R50, RZ, RZ, UR31 ;  /* 0x0000001fff327e24 */ /* 0x000fe4000f8e00ff */
        /* <DEDUP_REMOVED lines=13> */
[----:B------:R-:W-:-:S05]  /*5b90*/  @P1 IADD3.X R63, PT, PT, R125, UR27, RZ, P0, !PT ;  /* 0x0000001b7d3f1c10 */ /* 0x000fca00087fe4ff */
[----:B------:R-:W3:Y:S01]  /*5ba0*/  @P1 LDG.E.U16 R56, desc[UR8][R62.64] ;  /* 0x000000083e381981 */ /* 0x000ee2000c1e1500 */
[----:B------:R-:W-:-:S04]  /*5bb0*/  ISETP.GE.AND P2, PT, R0, UR5, PT ;  /* 0x0000000500007c0c */ /* 0x000fc8000bf46270 */
[----:B------:R-:W-:Y:S02]  /*5bc0*/  ISETP.LT.AND P0, PT, R19, UR4, !P2 ;  /* 0x0000000413007c0c */ /* 0x000fe4000d701270 */
[----:B------:R-:W-:-:S11]  /*5bd0*/  MOV R52, UR31 ;  /* 0x0000001f00347c02 */ /* 0x000fd60008000f00 */
[----:B------:R-:W-:Y:S01]  /*5be0*/  @P0 IADD3 R60, P2, PT, R124, UR28, RZ ;  /* 0x0000001c7c3c0c10 */ /* 0x000fe2000ff5e0ff */
[----:B------:R-:W1:Y:S03]  /*5bf0*/  @P0 LDC R55, c[0x0][0x3e0] ;  /* 0x0000f800ff370b82 */ /* 0x000e660000000800 */
[----:B------:R-:W-:Y:S01]  /*5c00*/  @P0 IADD3.X R61, PT, PT, R123, UR27, RZ, P2, !PT ;  /* 0x0000001b7b3d0c10 */ /* 0x000fe200097fe4ff */
[----:B--2---:R-:W-:Y:S02]  /*5c10*/  @P1 HADD2.F32 R58, -RZ, R58.H0_H0 ;  /* 0x2000003aff3a1230 */ /* 0x004fe40000004100 */
[----:B---3--:R-:W-:-:S05]  /*5c20*/  @P1 HADD2.F32 R56, -RZ, R56.H0_H0 ;  /* 0x20000038ff381230 */ /* 0x008fca0000004100 */
[----:B0-----:R-:W-:Y:S02]  /*5c30*/  @P1 FFMA R52, R58, R56, R53 ;  /* 0x000000383a341223 */ /* 0x001fe40000000035 */
[----:B------:R-:W2:Y:S04]  /*5c40*/  @P0 LDG.E.U16 R56, desc[UR8][R60.64] ;  /* 0x000000083c380981 */ /* 0x000ea8000c1e1500 */
[----:B------:R-:W3:Y:S01]  /*5c50*/  @P0 LDG.E.U16 R58, desc[UR8][R86.64] ;  /* 0x00000008563a0981 */ /* 0x000ee2000c1e1500 */
[----:B------:R-:W-:Y:S01]  /*5c60*/  ISETP.LT.AND P1, PT, R17, UR4, !P4 ;  /* 0x0000000411007c0c */ /* 0x000fe2000e721270 */
[----:B------:R-:W-:Y:S02]  /*5c70*/  IMAD.U32 R53, RZ, RZ, UR31 ;  /* 0x0000001fff357e24 */ /* 0x000fe4000f8e00ff */
[----:B--2---:R-:W-:-:S02]  /*5c80*/  @P0 HADD2.F32 R56, -RZ, R56.H0_H0 ;  /* 0x20000038ff380230 */ /* 0x004fc40000004100 */
[----:B---3--:R-:W-:-:S05]  /*5c90*/  @P0 HADD2.F32 R58, -RZ, R58.H0_H0 ;  /* 0x2000003aff3a0230 */ /* 0x008fca0000004100 */
[----:B-1----:R-:W-:-:S03]  /*5ca0*/  @P0 FFMA R53, R58, R56, R55 ;  /* 0x000000383a350223 */ /* 0x002fc60000000037 */
[----:B------:R-:W-:Y:S01]  /*5cb0*/  @P1 IADD3 R62, P0, PT, R148, UR28, RZ ;  /* 0x0000001c943e1c10 */ /* 0x000fe2000ff1e0ff */
[----:B------:R-:W2:Y:S01]  /*5cc0*/  @P1 LDG.E.U16 R58, desc[UR8][R96.64] ;  /* 0x00000008603a1981 */ /* 0x000ea2000c1e1500 */
[----:B------:R-:W0:Y:S02]  /*5cd0*/  @P1 LDC R55, c[0x0][0x3e0] ;  /* 0x0000f800ff371b82 */ /* 0x000e240000000800 */
[----:B------:R-:W-:-:S05]  /*5ce0*/  @P1 IADD3.X R63, PT, PT, R147, UR27, RZ, P0, !PT ;  /* 0x0000001b933f1c10 */ /* 0x000fca00087fe4ff */
[----:B------:R-:W3:Y:S01]  /*5cf0*/  @P1 LDG.E.U16 R56, desc[UR8][R62.64] ;  /* 0x000000083e381981 */ /* 0x000ee2000c1e1500 */
[----:B------:R-:W-:-:S13]  /*5d00*/  ISETP.LT.AND P0, PT, R18, UR4, !P4 ;  /* 0x0000000412007c0c */ /* 0x000fda000e701270 */
[----:B------:R-:W-:-:S04]  /*5d10*/  @P0 IADD3 R60, P2, PT, R148, UR28, RZ ;  /* 0x0000001c943c0c10 */ /* 0x000fc8000ff5e0ff */
[----:B------:R-:W-:Y:S01]  /*5d20*/  @P0 IADD3.X R61, PT, PT, R147, UR27, RZ, P2, !PT ;  /* 0x0000001b933d0c10 */ /* 0x000fe200097fe4ff */
[----:B--2---:R-:W-:Y:S02]  /*5d30*/  @P1 HADD2.F32 R58, -RZ, R58.H0_H0 ;  /* 0x2000003aff3a1230 */ /* 0x004fe40000004100 */
[----:B---3--:R-:W-:-:S05]  /*5d40*/  @P1 HADD2.F32 R56, -RZ, R56.H0_H0 ;  /* 0x20000038ff381230 */ /* 0x008fca0000004100 */
[----:B0-----:R-:W-:Y:S02]  /*5d50*/  @P1 FFMA R73, R58, R56, R55 ;  /* 0x000000383a491223 */ /* 0x001fe40000000037 */
[----:B------:R-:W2:Y:S01]  /*5d60*/  @P0 LDG.E.U16 R56, desc[UR8][R60.64] ;  /* 0x000000083c380981 */ /* 0x000ea2000c1e1500 */
[----:B------:R-:W0:Y:S03]  /*5d70*/  @P0 LDC R55, c[0x0][0x3e0] ;  /* 0x0000f800ff370b82 */ /* 0x000e260000000800 */
[----:B------:R-:W3:Y:S01]  /*5d80*/  @P0 LDG.E.U16 R58, desc[UR8][R88.64] ;  /* 0x00000008583a0981 */ /* 0x000ee2000c1e1500 */
[----:B------:R-:W-:-:S04]  /*5d90*/  ISETP.GE.AND P2, PT, R16, UR5, PT ;  /* 0x0000000510007c0c */ /* 0x000fc8000bf46270 */
[----:B------:R-:W-:Y:S01]  /*5da0*/  ISETP.LT.AND P1, PT, R18, UR4, !P2 ;  /* 0x0000000412007c0c */ /* 0x000fe2000d721270 */
[----:B------:R-:W-:-:S12]  /*5db0*/  IMAD.U32 R57, RZ, RZ, UR31 ;  /* 0x0000001fff397e24 */ /* 0x000fd8000f8e00ff */
[----:B------:R-:W4:Y:S01]  /*5dc0*/  @P1 LDG.E.U16 R61, desc[UR8][R88.64] ;  /* 0x00000008583d1981 */ /* 0x000f22000c1e1500 */
[----:B--2---:R-:W-:Y:S02]  /*5dd0*/  @P0 HADD2.F32 R56, -RZ, R56.H0_H0 ;  /* 0x20000038ff380230 */ /* 0x004fe40000004100 */
[----:B---3--:R-:W-:-:S05]  /*5de0*/  @P0 HADD2.F32 R58, -RZ, R58.H0_H0 ;  /* 0x2000003aff3a0230 */ /* 0x008fca0000004100 */
[----:B0-----:R-:W-:Y:S01]  /*5df0*/  @P0 FFMA R57, R58, R56, R55 ;  /* 0x000000383a390223 */ /* 0x001fe20000000037 */
[----:B------:R-:W-:Y:S01]  /*5e00*/  @P1 IADD3 R64, P0, PT, R152, UR28, RZ ;  /* 0x0000001c98401c10 */ /* 0x000fe2000ff1e0ff */
[----:B------:R-:W0:Y:S03]  /*5e10*/  @P1 LDC R56, c[0x0][0x3e0] ;  /* 0x0000f800ff381b82 */ /* 0x000e260000000800 */
[----:B------:R-:W-:-:S05]  /*5e20*/  @P1 IADD3.X R65, PT, PT, R151, UR27, RZ, P0, !PT ;  /* 0x0000001b97411c10 */ /* 0x000fca00087fe4ff */
[----:B------:R-:W2:Y:S01]  /*5e30*/  @P1 LDG.E.U16 R59, desc[UR8][R64.64] ;  /* 0x00000008403b1981 */ /* 0x000ea2000c1e1500 */
[----:B------:R-:W-:-:S04]  /*5e40*/  ISETP.GE.AND P4, PT, R15, UR5, PT ;  /* 0x000000050f007c0c */ /* 0x000fc8000bf86270 */
[----:B------:R-:W-:Y:S01]  /*5e50*/  ISETP.LT.AND P0, PT, R18, UR4, !P4 ;  /* 0x0000000412007c0c */ /* 0x000fe2000e701270 */
[----:B----4-:R-:W-:Y:S02]  /*5e60*/  @P1 HADD2.F32 R61, -RZ, R61.H0_H0 ;  /* 0x2000003dff3d1230 */ /* 0x010fe40000004100 */
[----:B------:R-:W-:-:S10]  /*5e70*/  IMAD.U32 R55, RZ, RZ, UR31 ;  /* 0x0000001fff377e24 */ /* 0x000fd4000f8e00ff */
[----:B------:R-:W-:Y:S01]  /*5e80*/  @P0 IADD3 R62, P2, PT, R150, UR28, RZ ;  /* 0x0000001c963e0c10 */ /* 0x000fe2000ff5e0ff */
[----:B------:R-:W1:Y:S03]  /*5e90*/  @P0 LDC R58, c[0x0][0x3e0] ;  /* 0x0000f800ff3a0b82 */ /* 0x000e660000000800 */
[----:B------:R-:W-:Y:S01]  /*5ea0*/  @P0 IADD3.X R63, PT, PT, R149, UR27, RZ, P2, !PT ;  /* 0x0000001b953f0c10 */ /* 0x000fe200097fe4ff */
[----:B--2---:R-:W-:-:S05]  /*5eb0*/  @P1 HADD2.F32 R59, -RZ, R59.H0_H0 ;  /* 0x2000003bff3b1230 */ /* 0x004fca0000004100 */
[----:B0-----:R-:W-:Y:S02]  /*5ec0*/  @P1 FFMA R55, R61, R59, R56 ;  /* 0x0000003b3d371223 */ /* 0x001fe40000000038 */
[----:B------:R-:W2:Y:S04]  /*5ed0*/  @P0 LDG.E.U16 R59, desc[UR8][R62.64] ;  /* 0x000000083e3b0981 */ /* 0x000ea8000c1e1500 */
[----:B------:R-:W3:Y:S01]  /*5ee0*/  @P0 LDG.E.U16 R61, desc[UR8][R88.64] ;  /* 0x00000008583d0981 */ /* 0x000ee2000c1e1500 */
[----:B------:R-:W-:-:S04]  /*5ef0*/  ISETP.GE.AND P2, PT, R13, UR5, PT ;  /* 0x000000050d007c0c */ /* 0x000fc8000bf46270 */
[----:B------:R-:W-:Y:S02]  /*5f00*/  ISETP.LT.AND P1, PT, R18, UR4, !P2 ;  /* 0x0000000412007c0c */ /* 0x000fe4000d721270 */
[----:B------:R-:W-:Y:S02]  /*5f10*/  MOV R56, UR31 ;  /* 0x0000001f00387c02 */ /* 0x000fe40008000f00 */
[----:B------:R-:W-:-:S09]  /*5f20*/  ISETP.GE.AND P4, PT, R12, UR5, PT ;  /* 0x000000050c007c0c */ /* 0x000fd2000bf86270 */
[----:B------:R-:W4:Y:S01]  /*5f30*/  @P1 LDG.E.U16 R62, desc[UR8][R88.64] ;  /* 0x00000008583e1981 */ /* 0x000f22000c1e1500 */
[----:B--2---:R-:W-:Y:S02]  /*5f40*/  @P0 HADD2.F32 R59, -RZ, R59.H0_H0 ;  /* 0x2000003bff3b0230 */ /* 0x004fe40000004100 */
[----:B---3--:R-:W-:-:S05]  /*5f50*/  @P0 HADD2.F32 R61, -RZ, R61.H0_H0 ;  /* 0x2000003dff3d0230 */ /* 0x008fca0000004100 */
[----:B-1----:R-:W-:Y:S01]  /*5f60*/  @P0 FFMA R56, R61, R59, R58 ;  /* 0x0000003b3d380223 */ /* 0x002fe2000000003a */
[----:B------:R-:W-:Y:S01]  /*5f70*/  @P1 IADD3 R66, P0, PT, R146, UR28, RZ ;  /* 0x0000001c92421c10 */ /* 0x000fe2000ff1e0ff */
[----:B------:R-:W0:Y:S03]  /*5f80*/  @P1 LDC R59, c[0x0][0x3e0] ;  /* 0x0000f800ff3b1b82 */ /* 0x000e260000000800 */
[----:B------:R-:W-:Y:S02]  /*5f90*/  @P1 IADD3.X R67, PT, PT, R145, UR27, RZ, P0, !PT ;  /* 0x0000001b91431c10 */ /* 0x000fe400087fe4ff */
[----:B------:R-:W-:-:S03]  /*5fa0*/  ISETP.LT.AND P0, PT, R18, UR4, !P4 ;  /* 0x0000000412007c0c */ /* 0x000fc6000e701270 */
[----:B------:R-:W2:Y:S10]  /*5fb0*/  @P1 LDG.E.U16 R60, desc[UR8][R66.64] ;  /* 0x00000008423c1981 */ /* 0x000eb4000c1e1500 */
[----:B------:R-:W-:Y:S01]  /*5fc0*/  @P0 IADD3 R64, P2, PT, R144, UR28, RZ ;  /* 0x0000001c90400c10 */ /* 0x000fe2000ff5e0ff */
[----:B------:R-:W3:Y:S03]  /*5fd0*/  @P0 LDG.E.U16 R63, desc[UR8][R88.64] ;  /* 0x00000008583f0981 */ /* 0x000ee6000c1e1500 */
[----:B------:R-:W-:-:S05]  /*5fe0*/  @P0 IADD3.X R65, PT, PT, R143, UR27, RZ, P2, !PT ;  /* 0x0000001b8f410c10 */ /* 0x000fca00097fe4ff */
[----:B------:R-:W5:Y:S01]  /*5ff0*/  @P0 LDG.E.U16 R61, desc[UR8][R64.64] ;  /* 0x00000008403d0981 */ /* 0x000f62000c1e1500 */
[----:B----4-:R-:W-:Y:S02]  /*6000*/  @P1 HADD2.F32 R62, -RZ, R62.H0_H0 ;  /* 0x2000003eff3e1230 */ /* 0x010fe40000004100 */
[----:B------:R-:W-:Y:S01]  /*6010*/  IMAD.U32 R58, RZ, RZ, UR31 ;  /* 0x0000001fff3a7e24 */ /* 0x000fe2000f8e00ff */
[----:B------:R-:W-:Y:S01]  /*6020*/  ISETP.GE.AND P4, PT, R11, UR5, PT ;  /* 0x000000050b007c0c */ /* 0x000fe2000bf86270 */
[----:B--2---:R-:W-:-:S05]  /*6030*/  @P1 HADD2.F32 R60, -RZ, R60.H0_H0 ;  /* 0x2000003cff3c1230 */ /* 0x004fca0000004100 */
[----:B0-----:R-:W-:Y:S02]  /*6040*/  @P1 FFMA R58, R62, R60, R59 ;  /* 0x0000003c3e3a1223 */ /* 0x001fe4000000003b */
[----:B------:R-:W0:Y:S01]  /*6050*/  @P0 LDC R60, c[0x0][0x3e0] ;  /* 0x0000f800ff3c0b82 */ /* 0x000e220000000800 */
[----:B------:R-:W-:Y:S01]  /*6060*/  ISETP.LT.AND P1, PT, R18, UR4, !P4 ;  /* 0x0000000412007c0c */ /* 0x000fe2000e721270 */
[----:B---3--:R-:W-:Y:S02]  /*6070*/  @P0 HADD2.F32 R63, -RZ, R63.H0_H0 ;  /* 0x2000003fff3f0230 */ /* 0x008fe40000004100 */
        /* <DEDUP_REMOVED lines=105> */
[----:B------:R-:W-:Y:S01]  /*6710*/  ISETP.GE.AND P1, PT, R16, UR5, PT ;  /* 0x0000000510007c0c */ /* 0x000fe2000bf26270 */
[----:B----4-:R-:W-:Y:S02]  /*6720*/  @P0 HADD2.F32 R75, -RZ, R75.H0_H0 ;  /* 0x2000004bff4b0230 */ /* 0x010fe40000004100 */
[----:B------:R-:W-:Y:S02]  /*6730*/  IMAD.U32 R69, RZ, RZ, UR31 ;  /* 0x0000001fff457e24 */ /* 0x000fe4000f8e00ff */
[----:B-----5:R-:W-:-:S05]  /*6740*/  @P0 HADD2.F32 R71, -RZ, R71.H0_H0 ;  /* 0x20000047ff470230 */ /* 0x020fca0000004100 */
[----:B0-----:R-:W-:Y:S01]  /*6750*/  @P0 FFMA R69, R75, R71, R70 ;  /* 0x000000474b450223 */ /* 0x001fe20000000046 */
[----:B------:R-:W-:-:S13]  /*6760*/  ISETP.LT.AND P0, PT, R17, UR4, !P1 ;  /* 0x0000000411007c0c */ /* 0x000fda000cf01270 */
[----:B------:R-:W-:Y:S01]  /*6770*/  @P0 IADD3 R80, P1, PT, R152, UR28, RZ ;  /* 0x0000001c98500c10 */ /* 0x000fe2000ff3e0ff */
[----:B------:R-:W2:Y:S03]  /*6780*/  @P0 LDG.E.U16 R77, desc[UR8][R96.64] ;  /* 0x00000008604d0981 */ /* 0x000ea6000c1e1500 */
[----:B------:R-:W-:Y:S02]  /*6790*/  @P0 IADD3.X R81, PT, PT, R151, UR27, RZ, P1, !PT ;  /* 0x0000001b97510c10 */ /* 0x000fe40008ffe4ff */
[----:B------:R-:W-:-:S03]  /*67a0*/  ISETP.LT.AND P1, PT, R17, UR4, !P2 ;  /* 0x0000000411007c0c */ /* 0x000fc6000d721270 */
[----:B------:R-:W3:Y:S10]  /*67b0*/  @P0 LDG.E.U16 R75, desc[UR8][R80.64] ;  /* 0x00000008504b0981 */ /* 0x000ef4000c1e1500 */
[----:B------:R-:W4:Y:S01]  /*67c0*/  @P1 LDG.E.U16 R72, desc[UR8][R78.64] ;  /* 0x000000084e481981 */ /* 0x000f22000c1e1500 */
[----:B------:R-:W0:Y:S03]  /*67d0*/  @P1 LDC R71, c[0x0][0x3e0] ;  /* 0x0000f800ff471b82 */ /* 0x000e260000000800 */
[----:B------:R-:W5:Y:S01]  /*67e0*/  @P1 LDG.E.U16 R74, desc[UR8][R96.64] ;  /* 0x00000008604a1981 */ /* 0x000f62000c1e1500 */
[----:B------:R-:W-:Y:S01]  /*67f0*/  IMAD.U32 R70, RZ, RZ, UR31 ;  /* 0x0000001fff467e24 */ /* 0x000fe2000f8e00ff */
[----:B------:R-:W-:Y:S01]  /*6800*/  ISETP.GE.AND P2, PT, R13, UR5, PT ;  /* 0x000000050d007c0c */ /* 0x000fe2000bf46270 */
[----:B----4-:R-:W-:-:S02]  /*6810*/  @P1 HADD2.F32 R72, -RZ, R72.H0_H0 ;  /* 0x20000048ff481230 */ /* 0x010fc40000004100 */
[----:B-----5:R-:W-:-:S05]  /*6820*/  @P1 HADD2.F32 R74, -RZ, R74.H0_H0 ;  /* 0x2000004aff4a1230 */ /* 0x020fca0000004100 */
[----:B0-----:R-:W-:Y:S02]  /*6830*/  @P1 FFMA R70, R72, R74, R71 ;  /* 0x0000004a48461223 */ /* 0x001fe40000000047 */
[----:B------:R-:W0:Y:S01]  /*6840*/  @P0 LDC R72, c[0x0][0x3e0] ;  /* 0x0000f800ff480b82 */ /* 0x000e220000000800 */
[----:B------:R-:W-:-:S04]  /*6850*/  ISETP.GE.AND P1, PT, R15, UR5, PT ;  /* 0x000000050f007c0c */ /* 0x000fc8000bf26270 */
[----:B------:R-:W-:Y:S01]  /*6860*/  ISETP.LT.AND P1, PT, R17, UR4, !P1 ;  /* 0x0000000411007c0c */ /* 0x000fe2000cf21270 */
[----:B---3--:R-:W-:Y:S02]  /*6870*/  @P0 HADD2.F32 R75, -RZ, R75.H0_H0 ;  /* 0x2000004bff4b0230 */ /* 0x008fe40000004100 */
[----:B--2---:R-:W-:Y:S01]  /*6880*/  @P0 HADD2.F32 R77, -RZ, R77.H0_H0 ;  /* 0x2000004dff4d0230 */ /* 0x004fe20000004100 */
[----:B------:R-:W-:-:S09]  /*6890*/  MOV R71, UR31 ;  /* 0x0000001f00477c02 */ /* 0x000fd20008000f00 */
[----:B------:R-:W1:Y:S01]  /*68a0*/  @P1 LDC R74, c[0x0][0x3e0] ;  /* 0x0000f800ff4a1b82 */ /* 0x000e620000000800 */
[----:B0-----:R-:W-:Y:S01]  /*68b0*/  @P0 FFMA R71, R77, R75, R72 ;  /* 0x0000004b4d470223 */ /* 0x001fe20000000048 */
[----:B------:R-:W-:Y:S01]  /*68c0*/  @P1 IADD3 R82, P0, PT, R150, UR28, RZ ;  /* 0x0000001c96521c10 */ /* 0x000fe2000ff1e0ff */
[----:B------:R-:W2:Y:S03]  /*68d0*/  @P1 LDG.E.U16 R77, desc[UR8][R96.64] ;  /* 0x00000008604d1981 */ /* 0x000ea6000c1e1500 */
        /* <DEDUP_REMOVED lines=11> */
[----:B-1----:R-:W-:Y:S02]  /*6990*/  @P1 FFMA R72, R77, R75, R74 ;  /* 0x0000004b4d481223 */ /* 0x002fe4000000004a */
        /* <DEDUP_REMOVED lines=39> */
[C---:B------:R-:W-:Y:S02]  /*6c10*/  ISETP.LT.AND P6, PT, R17.reuse, UR4, !P6 ;  /* 0x0000000411007c0c */ /* 0x040fe4000f7c1270 */
[C---:B------:R-:W-:Y:S02]  /*6c20*/  ISETP.LT.AND P5, PT, R17.reuse, UR4, !P4 ;  /* 0x0000000411007c0c */ /* 0x040fe4000e7a1270 */
[----:B------:R-:W-:Y:S02]  /*6c30*/  ISETP.LT.AND P4, PT, R17, UR4, !P3 ;  /* 0x0000000411007c0c */ /* 0x000fe4000df81270 */
[----:B------:R-:W-:-:S04]  /*6c40*/  ISETP.GE.AND P2, PT, R4, UR5, PT ;  /* 0x0000000504007c0c */ /* 0x000fc8000bf46270 */
[----:B------:R-:W-:-:S05]  /*6c50*/  ISETP.LT.AND P2, PT, R17, UR4, !P2 ;  /* 0x0000000411007c0c */ /* 0x000fca000d741270 */
[----:B------:R-:W5:Y:S01]  /*6c60*/  @P5 LDG.E.U16 R105, desc[UR8][R96.64] ;  /* 0x0000000860695981 */ /* 0x000f62000c1e1500 */
[----:B------:R-:W-:Y:S01]  /*6c70*/  IMAD.MOV.U32 R156, RZ, RZ, R20 ;  /* 0x000000ffff9c7224 */ /* 0x000fe200078e0014 */
[----:B------:R-:W1:Y:S02]  /*6c80*/  @P4 LDC R101, c[0x0][0x3e0] ;  /* 0x0000f800ff654b82 */ /* 0x000e640000000800 */
[----:B------:R-:W5:Y:S04]  /*6c90*/  @P4 LDG.E.U16 R104, desc[UR8][R96.64] ;  /* 0x0000000860684981 */ /* 0x000f68000c1e1500 */
[----:B------:R-:W5:Y:S01]  /*6ca0*/  @P2 LDG.E.U16 R98, desc[UR8][R96.64] ;  /* 0x0000000860622981 */ /* 0x000f62000c1e1500 */
[----:B--2---:R-:W-:Y:S02]  /*6cb0*/  @P1 HADD2.F32 R81, -RZ, R81.H0_H0 ;  /* 0x20000051ff511230 */ /* 0x004fe40000004100 */
[----:B---3--:R-:W-:-:S05]  /*6cc0*/  @P1 HADD2.F32 R79, -RZ, R79.H0_H0 ;  /* 0x2000004fff4f1230 */ /* 0x008fca0000004100 */
[----:B0-----:R-:W-:Y:S02]  /*6cd0*/  @P1 FFMA R77, R81, R79, R78 ;  /* 0x0000004f514d1223 */ /* 0x001fe4000000004e */
[----:B------:R-:W0:Y:S01]  /*6ce0*/  @P0 LDC R79, c[0x0][0x3e0] ;  /* 0x0000f800ff4f0b82 */ /* 0x000e220000000800 */
[----:B----4-:R-:W-:Y:S01]  /*6cf0*/  @P0 HADD2.F32 R82, -RZ, R82.H0_H0 ;  /* 0x20000052ff520230 */ /* 0x010fe20000004100 */
[----:B------:R-:W-:Y:S01]  /*6d00*/  ISETP.GE.AND P1, PT, R5, UR5, PT ;  /* 0x0000000505007c0c */ /* 0x000fe2000bf26270 */
[----:B------:R-:W-:Y:S02]  /*6d10*/  IMAD.U32 R78, RZ, RZ, UR31 ;  /* 0x0000001fff4e7e24 */ /* 0x000fe4000f8e00ff */
[----:B-----5:R-:W-:Y:S01]  /*6d20*/  @P0 HADD2.F32 R80, -RZ, R80.H0_H0 ;  /* 0x20000050ff500230 */ /* 0x020fe20000004100 */
[----:B------:R-:W-:Y:S02]  /*6d30*/  ISETP.LT.AND P3, PT, R17, UR4, !P1 ;  /* 0x0000000411007c0c */ /* 0x000fe4000cf61270 */
[----:B------:R-:W-:-:S02]  /*6d40*/  ISETP.GE.AND P1, PT, R3, UR5, PT ;  /* 0x0000000503007c0c */ /* 0x000fc4000bf26270 */
[----:B0-----:R-:W-:Y:S01]  /*6d50*/  @P0 FFMA R78, R82, R80, R79 ;  /* 0x00000050524e0223 */ /* 0x001fe2000000004f */
[----:B------:R-:W-:-:S08]  /*6d60*/  @P6 IADD3 R94, P0, PT, R136, UR28, RZ ;  /* 0x0000001c885e6c10 */ /* 0x000fd0000ff1e0ff */
[----:B------:R-:W2:Y:S01]  /*6d70*/  @P3 LDG.E.U16 R100, desc[UR8][R96.64] ;  /* 0x0000000860643981 */ /* 0x000ea2000c1e1500 */
[----:B------:R-:W-:Y:S01]  /*6d80*/  IMAD.MOV.U32 R157, RZ, RZ, RZ ;  /* 0x000000ffff9d7224 */ /* 0x000fe200078e00ff */
[----:B------:R-:W0:Y:S01]  /*6d90*/  @P3 LDC R99, c[0x0][0x3e0] ;  /* 0x0000f800ff633b82 */ /* 0x000e220000000800 */
[----:B------:R-:W-:Y:S02]  /*6da0*/  @P6 IADD3.X R95, PT, PT, R135, UR27, RZ, P0, !PT ;  /* 0x0000001b875f6c10 */ /* 0x000fe400087fe4ff */
[----:B------:R-:W-:-:S04]  /*6db0*/  @P5 IADD3 R92, P0, PT, R134, UR28, RZ ;  /* 0x0000001c865c5c10 */ /* 0x000fc8000ff1e0ff */
[----:B------:R-:W-:Y:S02]  /*6dc0*/  @P5 IADD3.X R93, PT, PT, R133, UR27, RZ, P0, !PT ;  /* 0x0000001b855d5c10 */ /* 0x000fe400087fe4ff */
[----:B------:R-:W-:Y:S02]  /*6dd0*/  @P4 IADD3 R80, P0, PT, R132, UR28, RZ ;  /* 0x0000001c84504c10 */ /* 0x000fe4000ff1e0ff */
[----:B------:R-:W-:Y:S01]  /*6de0*/  ISETP.LT.AND P1, PT, R17, UR4, !P1 ;  /* 0x0000000411007c0c */ /* 0x000fe2000cf21270 */
[----:B------:R-:W3:Y:S01]  /*6df0*/  @P5 LDG.E.U16 R103, desc[UR8][R92.64] ;  /* 0x000000085c675981 */ /* 0x000ee2000c1e1500 */
[----:B------:R-:W-:Y:S02]  /*6e00*/  @P4 IADD3.X R81, PT, PT, R131, UR27, RZ, P0, !PT ;  /* 0x0000001b83514c10 */ /* 0x000fe400087fe4ff */
[----:B------:R-:W-:Y:S02]  /*6e10*/  @P3 IADD3 R114, P0, PT, R130, UR28, RZ ;  /* 0x0000001c82723c10 */ /* 0x000fe4000ff1e0ff */
[----:B------:R-:W-:Y:S01]  /*6e20*/  P2R R79, PR, RZ, 0x40 ;  /* 0x00000040ff4f7803 */ /* 0x000fe20000000000 */
[----:B------:R4:W5:Y:S01]  /*6e30*/  @P4 LDG.E.U16 R102, desc[UR8][R80.64] ;  /* 0x0000000850664981 */ /* 0x000962000c1e1500 */
[----:B------:R-:W-:-:S02]  /*6e40*/  @P3 IADD3.X R115, PT, PT, R129, UR27, RZ, P0, !PT ;  /* 0x0000001b81733c10 */ /* 0x000fc400087fe4ff */
[----:B------:R-:W-:Y:S02]  /*6e50*/  @P2 IADD3 R112, P0, PT, R128, UR28, RZ ;  /* 0x0000001c80702c10 */ /* 0x000fe4000ff1e0ff */
[----:B------:R-:W-:Y:S01]  /*6e60*/  ISETP.GE.AND P6, PT, R0, UR5, PT ;  /* 0x0000000500007c0c */ /* 0x000fe2000bfc6270 */
[----:B------:R-:W5:Y:S01]  /*6e70*/  @P3 LDG.E.U16 R83, desc[UR8][R114.64] ;  /* 0x0000000872533981 */ /* 0x000f62000c1e1500 */
[----:B------:R-:W-:Y:S02]  /*6e80*/  @P2 IADD3.X R113, PT, PT, R127, UR27, RZ, P0, !PT ;  /* 0x0000001b7f712c10 */ /* 0x000fe400087fe4ff */
[----:B------:R-:W-:-:S03]  /*6e90*/  @P1 IADD3 R110, P0, PT, R126, UR28, RZ ;  /* 0x0000001c7e6e1c10 */ /* 0x000fc6000ff1e0ff */
[----:B------:R-:W5:Y:S01]  /*6ea0*/  @P2 LDG.E.U16 R84, desc[UR8][R112.64] ;  /* 0x0000000870542981 */ /* 0x000f62000c1e1500 */
[----:B------:R-:W-:Y:S02]  /*6eb0*/  @P1 IADD3.X R111, PT, PT, R125, UR27, RZ, P0, !PT ;  /* 0x0000001b7d6f1c10 */ /* 0x000fe400087fe4ff */
[----:B------:R-:W-:-:S03]  /*6ec0*/  ISETP.LT.AND P0, PT, R17, UR4, !P6 ;  /* 0x0000000411007c0c */ /* 0x000fc6000f701270 */
[----:B------:R-:W5:Y:S10]  /*6ed0*/  @P1 LDG.E.U16 R85, desc[UR8][R110.64] ;  /* 0x000000086e551981 */ /* 0x000f74000c1e1500 */
[----:B------:R-:W-:Y:S01]  /*6ee0*/  @P0 IADD3 R106, P6, PT, R124, UR28, RZ ;  /* 0x0000001c7c6a0c10 */ /* 0x000fe2000ffde0ff */
[----:B------:R-:W5:Y:S03]  /*6ef0*/  @P0 LDG.E.U16 R92, desc[UR8][R96.64] ;  /* 0x00000008605c0981 */ /* 0x000f66000c1e1500 */
[----:B------:R-:W-:-:S02]  /*6f00*/  @P0 IADD3.X R107, PT, PT, R123, UR27, RZ, P6, !PT ;  /* 0x0000001b7b6b0c10 */ /* 0x000fc4000b7fe4ff */
[----:B------:R-:W-:-:S03]  /*6f10*/  ISETP.NE.AND P6, PT, R79, RZ, PT ;  /* 0x000000ff4f00720c */ /* 0x000fc60003fc5270 */
[----:B------:R-:W5:Y:S10]  /*6f20*/  @P0 LDG.E.U16 R91, desc[UR8][R106.64] ;  /* 0x000000086a5b0981 */ /* 0x000f74000c1e1500 */
[----:B------:R1:W5:Y:S01]  /*6f30*/  @P6 LDG.E.U16 R82, desc[UR8][R94.64] ;  /* 0x000000085e526981 */ /* 0x000362000c1e1500 */
[----:B------:R-:W0:Y:S03]  /*6f40*/  LDC R79, c[0x0][0x360] ;  /* 0x0000d800ff4f7b82 */ /* 0x000e260000000800 */
[----:B------:R-:W5:Y:S05]  /*6f50*/  @P6 LDG.E.U16 R90, desc[UR8][R96.64] ;  /* 0x00000008605a6981 */ /* 0x000f6a000c1e1500 */
[----:B----4-:R-:W4:Y:S01]  /*6f60*/  @P6 LDC R81, c[0x0][0x3e0] ;  /* 0x0000f800ff516b82 */ /* 0x010f220000000800 */
[----:B------:R-:W4:Y:S01]  /*6f70*/  @P1 LDG.E.U16 R94, desc[UR8][R96.64] ;  /* 0x00000008605e1981 */ /* 0x000f22000c1e1500 */
[----:B0-----:R-:W-:-:S06]  /*6f80*/  IMAD R79, R79, UR29, R122 ;  /* 0x0000001d4f4f7c24 */ /* 0x001fcc000f8e027a */
[----:B-1----:R-:W0:Y:S01]  /*6f90*/  @P2 LDC R95, c[0x0][0x3e0] ;  /* 0x0000f800ff5f2b82 */ /* 0x002e220000000800 */
[----:B------:R-:W-:Y:S01]  /*6fa0*/  IMAD.SHL.U32 R93, R79, 0x4, RZ ;  /* 0x000000044f5d7824 */ /* 0x000fe200078e00ff */
[----:B------:R-:W-:-:S04]  /*6fb0*/  MOV R79, UR31 ;  /* 0x0000001f004f7c02 */ /* 0x000fc80008000f00 */
[----:B------:R-:W-:Y:S01]  /*6fc0*/  SHF.R.S32.HI R80, RZ, 0x1f, R93 ;  /* 0x0000001fff507819 */ /* 0x000fe2000001145d */
[----:B------:R-:W-:-:S04]  /*6fd0*/  IMAD.WIDE.U32 R110, R93, UR12, R156 ;  /* 0x0000000c5d6e7c25 */ /* 0x000fc8000f8e009c */
[----:B------:R-:W-:-:S04]  /*6fe0*/  IMAD.WIDE.U32 R106, R93, UR10, R156 ;  /* 0x0000000a5d6a7c25 */ /* 0x000fc8000f8e009c */
[----:B------:R-:W-:Y:S02]  /*6ff0*/  @P5 HADD2.F32 R105, -RZ, R105.H0_H0 ;  /* 0x20000069ff695230 */ /* 0x000fe40000004100 */
[----:B------:R-:W-:Y:S02]  /*7000*/  @P4 HADD2.F32 R104, -RZ, R104.H0_H0 ;  /* 0x20000068ff684230 */ /* 0x000fe40000004100 */
[----:B------:R-:W-:Y:S01]  /*7010*/  @P2 HADD2.F32 R98, -RZ, R98.H0_H0 ;  /* 0x20000062ff622230 */ /* 0x000fe20000004100 */
[----:B------:R-:W-:Y:S01]  /*7020*/  UIADD3 UR15, UP0, UPT, UR28, 0x2, URZ ;  /* 0x000000021c0f7890 */ /* 0x000fe2000ff1e0ff */
[----:B------:R-:W-:-:S03]  /*7030*/  UMOV UR16, UR32 ;  /* 0x0000002000107c82 */ /* 0x000fc60008000000 */
[----:B------:R-:W-:Y:S01]  /*7040*/  UIADD3.X UR14, UPT, UPT, URZ, UR27, URZ, UP0, !UPT ;  /* 0x0000001bff0e7290 */ /* 0x000fe200087fe4ff */
[----:B--2---:R-:W-:Y:S02]  /*7050*/  @P3 HADD2.F32 R100, -RZ, R100.H0_H0 ;  /* 0x20000064ff643230 */ /* 0x004fe40000004100 */
[----:B---3--:R-:W-:Y:S02]  /*7060*/  @P5 HADD2.F32 R103, -RZ, R103.H0_H0 ;  /* 0x20000067ff675230 */ /* 0x008fe40000004100 */
[----:B-----5:R-:W-:Y:S02]  /*7070*/  @P4 HADD2.F32 R102, -RZ, R102.H0_H0 ;  /* 0x20000066ff664230 */ /* 0x020fe40000004100 */
[----:B------:R-:W-:Y:S02]  /*7080*/  @P6 HADD2.F32 R82, -RZ, R82.H0_H0 ;  /* 0x20000052ff526230 */ /* 0x000fe40000004100 */
[----:B------:R-:W-:-:S05]  /*7090*/  @P6 HADD2.F32 R90, -RZ, R90.H0_H0 ;  /* 0x2000005aff5a6230 */ /* 0x000fca0000004100 */
[----:B----4-:R-:W-:Y:S02]  /*70a0*/  @P6 FFMA R79, R90, R82, R81 ;  /* 0x000000525a4f6223 */ /* 0x010fe40000000051 */
[----:B------:R-:W1:Y:S01]  /*70b0*/  @P5 LDC R82, c[0x0][0x3e0] ;  /* 0x0000f800ff525b82 */ /* 0x000e620000000800 */
[C---:B------:R-:W-:Y:S02]  /*70c0*/  IMAD R90, R80.reuse, UR12, RZ ;  /* 0x0000000c505a7c24 */ /* 0x040fe4000f8e02ff */
[----:B------:R-:W-:Y:S02]  /*70d0*/  IMAD R80, R80, UR10, RZ ;  /* 0x0000000a50507c24 */ /* 0x000fe4000f8e02ff */
[C---:B------:R-:W-:Y:S02]  /*70e0*/  IMAD R81, R93.reuse, UR13, R90 ;  /* 0x0000000d5d517c24 */ /* 0x040fe4000f8e025a */
[----:B------:R-:W-:Y:S01]  /*70f0*/  IMAD R80, R93, UR11, R80 ;  /* 0x0000000b5d507c24 */ /* 0x000fe2000f8e0250 */
[----:B------:R-:W-:Y:S01]  /*7100*/  LEA R160, P6, R110, UR23, 0x2 ;  /* 0x000000176ea07c11 */ /* 0x000fe2000f8c10ff */
[----:B------:R-:W2:Y:S01]  /*7110*/  @P1 LDC R93, c[0x0][0x3e0] ;  /* 0x0000f800ff5d1b82 */ /* 0x000ea20000000800 */
[----:B------:R-:W-:-:S02]  /*7120*/  IMAD.IADD R81, R111, 0x1, R81 ;  /* 0x000000016f517824 */ /* 0x000fc400078e0251 */
[----:B------:R-:W-:-:S03]  /*7130*/  IADD3 R80, PT, PT, R107, R80, RZ ;  /* 0x000000506b507210 */ /* 0x000fc60007ffe0ff */
[----:B------:R-:W-:Y:S02]  /*7140*/  LEA.HI.X R161, R110, UR22, R81, 0x2, P6 ;  /* 0x000000166ea17c11 */ /* 0x000fe4000b0f1451 */
[----:B------:R-:W3:Y:S01]  /*7150*/  @P0 LDC R90, c[0x0][0x3e0] ;  /* 0x0000f800ff5a0b82 */ /* 0x000ee20000000800 */
[----:B------:R-:W-:-:S04]  /*7160*/  LEA R158, P6, R106, UR21, 0x2 ;  /* 0x000000156a9e7c11 */ /* 0x000fc8000f8c10ff */
[----:B------:R-:W-:Y:S01]  /*7170*/  LEA.HI.X R159, R106, UR20, R80, 0x2, P6 ;  /* 0x000000146a9f7c11 */ /* 0x000fe2000b0f1450 */
[----:B------:R-:W-:Y:S02]  /*7180*/  @P3 HADD2.F32 R106, -RZ, R83.H0_H0 ;  /* 0x20000053ff6a3230 */ /* 0x000fe40000004100 */
[----:B------:R-:W-:Y:S02]  /*7190*/  IMAD.U32 R80, RZ, RZ, UR31 ;  /* 0x0000001fff507e24 */ /* 0x000fe4000f8e00ff */
[----:B-1----:R-:W-:Y:S01]  /*71a0*/  @P5 FFMA R80, R105, R103, R82 ;  /* 0x0000006769505223 */ /* 0x002fe20000000052 */
[----:B------:R-:W-:Y:S02]  /*71b0*/  IMAD.U32 R81, RZ, RZ, UR31 ;  /* 0x0000001fff517e24 */ /* 0x000fe4000f8e00ff */
[----:B------:R-:W-:Y:S01]  /*71c0*/  @P4 FFMA R81, R104, R102, R101 ;  /* 0x0000006668514223 */ /* 0x000fe20000000065 */
[----:B------:R-:W-:Y:S02]  /*71d0*/  IMAD.U32 R82, RZ, RZ, UR31 ;  /* 0x0000001fff527e24 */ /* 0x000fe4000f8e00ff */
[----:B------:R-:W-:Y:S01]  /*71e0*/  @P3 FFMA R82, R100, R106, R99 ;  /* 0x0000006a64523223 */ /* 0x000fe20000000063 */
[----:B------:R-:W-:-:S02]  /*71f0*/  @P2 HADD2.F32 R102, -RZ, R84.H0_H0 ;  /* 0x20000054ff662230 */ /* 0x000fc40000004100 */
[----:B------:R-:W-:Y:S02]  /*7200*/  @P1 HADD2.F32 R100, -RZ, R85.H0_H0 ;  /* 0x20000055ff641230 */ /* 0x000fe40000004100 */
[----:B------:R-:W-:Y:S01]  /*7210*/  @P1 HADD2.F32 R94, -RZ, R94.H0_H0 ;  /* 0x2000005eff5e1230 */ /* 0x000fe20000004100 */
[----:B------:R-:W-:Y:S01]  /*7220*/  ISETP.GE.AND P6, PT, R20, UR5, PT ;  /* 0x0000000514007c0c */ /* 0x000fe2000bfc6270 */
[----:B------:R-:W-:Y:S01]  /*7230*/  IMAD.U32 R84, RZ, RZ, UR31 ;  /* 0x0000001fff547e24 */ /* 0x000fe2000f8e00ff */
[----:B------:R-:W-:Y:S01]  /*7240*/  MOV R83, UR31 ;  /* 0x0000001f00537c02 */ /* 0x000fe20008000f00 */
[----:B0-----:R-:W-:Y:S01]  /*7250*/  @P2 FFMA R83, R98, R102, R95 ;  /* 0x0000006662532223 */ /* 0x001fe2000000005f */
[----:B------:R-:W-:Y:S02]  /*7260*/  @P0 HADD2.F32 R91, -RZ, R91.H0_H0 ;  /* 0x2000005bff5b0230 */ /* 0x000fe40000004100 */
[----:B--2---:R-:W-:Y:S01]  /*7270*/  @P1 FFMA R84, R94, R100, R93 ;  /* 0x000000645e541223 */ /* 0x004fe2000000005d */
[----:B------:R-:W-:Y:S01]  /*7280*/  @P0 HADD2.F32 R95, -RZ, R92.H0_H0 ;  /* 0x2000005cff5f0230 */ /* 0x000fe20000004100 */
[----:B------:R-:W-:Y:S01]  /*7290*/  ISETP.LT.AND P1, PT, R2, UR4, !P6 ;  /* 0x0000000402007c0c */ /* 0x000fe2000f721270 */
[----:B------:R-:W-:Y:S01]  /*72a0*/  IMAD.U32 R85, RZ, RZ, UR31 ;  /* 0x0000001fff557e24 */ /* 0x000fe2000f8e00ff */
[----:B------:R-:W-:-:S02]  /*72b0*/  IADD3 R103, P2, PT, R88, 0x2, RZ ;  /* 0x0000000258677810 */ /* 0x000fc40007f5e0ff */
[----:B---3--:R-:W-:Y:S01]  /*72c0*/  @P0 FFMA R85, R95, R91, R90 ;  /* 0x0000005b5f550223 */ /* 0x008fe2000000005a */
[----:B------:R-:W-:Y:S02]  /*72d0*/  P2R R155, PR, RZ, 0x2 ;  /* 0x00000002ff9b7803 */ /* 0x000fe40000000000 */
[----:B------:R-:W-:Y:S02]  /*72e0*/  IADD3 R107, P0, PT, R108, 0x2, RZ ;  /* 0x000000026c6b7810 */ /* 0x000fe40007f1e0ff */
[----:B------:R-:W-:Y:S02]  /*72f0*/  IADD3 R105, P1, PT, R86, 0x2, RZ ;  /* 0x0000000256697810 */ /* 0x000fe40007f3e0ff */
[----:B------:R-:W-:Y:S01]  /*7300*/  IADD3 R100, P3, PT, R96, 0x2, RZ ;  /* 0x0000000260647810 */ /* 0x000fe20007f7e0ff */
[----:B------:R-:W-:Y:S02]  /*7310*/  IMAD.X R106, RZ, RZ, R109, P0 ;  /* 0x000000ffff6a7224 */ /* 0x000fe400000e066d */
[----:B------:R-:W-:Y:S01]  /*7320*/  IMAD.X R102, RZ, RZ, R89, P2 ;  /* 0x000000ffff667224 */ /* 0x000fe200010e0659 */
[----:B------:R-:W-:Y:S01]  /*7330*/  IADD3.X R101, PT, PT, RZ, R97, RZ, P3, !PT ;  /* 0x00000061ff657210 */ /* 0x000fe20001ffe4ff */
[----:B------:R-:W-:Y:S01]  /*7340*/  IMAD.X R104, RZ, RZ, R87, P1 ;  /* 0x000000ffff687224 */ /* 0x000fe200008e0657 */
[----:B------:R-:W-:Y:S07]  /*7350*/  BRA.U !UP5, `(.L_x_542) ;  /* 0x000000210d847547 */ /* 0x000fee000b800000 */
.L_x_543:
[----:B------:R-:W-:Y:S01]  /*7360*/  ISETP.GE.AND P5, PT, R16, UR5, PT ;  /* 0x0000000510007c0c */ /* 0x000fe2000bfa6270 */
[----:B------:R-:W-:Y:S01]  /*7370*/  IMAD.MOV.U32 R92, RZ, RZ, R107 ;  /* 0x000000ffff5c7224 */ /* 0x000fe200078e006b */
[----:B------:R-:W-:Y:S01]  /*7380*/  IADD3 R108, P0, PT, R154, UR15, RZ ;  /* 0x0000000f9a6c7c10 */ /* 0x000fe2000ff1e0ff */
[----:B------:R-:W-:Y:S01]  /*7390*/  IMAD.MOV.U32 R93, RZ, RZ, R106 ;  /* 0x000000ffff5d7224 */ /* 0x000fe200078e006a */
[----:B------:R-:W-:Y:S01]  /*73a0*/  ISETP.LT.AND P2, PT, R19, UR4, !P5 ;  /* 0x0000000413007c0c */ /* 0x000fe2000ef41270 */
[----:B------:R-:W-:Y:S01]  /*73b0*/  IMAD.MOV.U32 R94, RZ, RZ, R105 ;  /* 0x000000ffff5e7224 */ /* 0x000fe200078e0069 */
[----:B------:R-:W-:Y:S01]  /*73c0*/  IADD3.X R109, PT, PT, R153, UR14, RZ, P0, !PT ;  /* 0x0000000e996d7c10 */ /* 0x000fe200087fe4ff */
[----:B------:R-:W-:Y:S01]  /*73d0*/  IMAD.MOV.U32 R95, RZ, RZ, R104 ;  /* 0x000000ffff5f7224 */ /* 0x000fe200078e0068 */
[----:B------:R-:W-:Y:S01]  /*73e0*/  ISETP.GE.AND P4, PT, R20, UR5, PT ;  /* 0x0000000514007c0c */ /* 0x000fe2000bf86270 */
[----:B------:R-:W-:Y:S01]  /*73f0*/  IMAD.MOV.U32 R96, RZ, RZ, R103 ;  /* 0x000000ffff607224 */ /* 0x000fe200078e0067 */
[----:B------:R-:W-:Y:S01]  /*7400*/  ISETP.LT.AND P1, PT, R2, UR4, !P5 ;  /* 0x0000000402007c0c */ /* 0x000fe2000ef21270 */
[----:B------:R-:W-:Y:S01]  /*7410*/  IMAD.MOV.U32 R97, RZ, RZ, R102 ;  /* 0x000000ffff617224 */ /* 0x000fe200078e0066 */
[----:B------:R-:W-:Y:S01]  /*7420*/  UIADD3 UR16, UPT, UPT, UR16, 0x1, URZ ;  /* 0x0000000110107890 */ /* 0x000fe2000fffe0ff */
[----:B------:R-:W-:Y:S02]  /*7430*/  IMAD.MOV.U32 R98, RZ, RZ, R100 ;  /* 0x000000ffff627224 */ /* 0x000fe400078e0064 */
[----:B------:R-:W-:Y:S02]  /*7440*/  IMAD.MOV.U32 R99, RZ, RZ, R101 ;  /* 0x000000ffff637224 */ /* 0x000fe400078e0065 */
[----:B------:R-:W2:Y:S01]  /*7450*/  @P2 LDG.E.U16 R102, desc[UR8][R94.64] ;  /* 0x000000085e662981 */ /* 0x000ea2000c1e1500 */
[----:B------:R-:W-:Y:S04]  /*7460*/  @P2 IADD3 R90, P0, PT, R152, UR15, RZ ;  /* 0x0000000f985a2c10 */ /* 0x000fe8000ff1e0ff */
[C---:B------:R-:W-:Y:S01]  /*7470*/  @P2 IADD3.X R91, PT, PT, R151.reuse, UR14, RZ, P0, !PT ;  /* 0x0000000e975b2c10 */ /* 0x040fe200087fe4ff */
[----:B------:R-:W3:Y:S01]  /*7480*/  @P1 LDG.E.U16 R88, desc[UR8][R92.64] ;  /* 0x000000085c581981 */ /* 0x000ee2000c1e1500 */
[----:B------:R-:W-:Y:S02]  /*7490*/  ISETP.LT.AND P0, PT, R2, UR4, !P4 ;  /* 0x0000000402007c0c */ /* 0x000fe4000e701270 */
[----:B------:R-:W-:Y:S01]  /*74a0*/  @P1 IADD3 R110, P3, PT, R152, UR15, RZ ;  /* 0x0000000f986e1c10 */ /* 0x000fe2000ff7e0ff */
[----:B------:R-:W4:Y:S03]  /*74b0*/  @P2 LDG.E.U16 R90, desc[UR8][R90.64] ;  /* 0x000000085a5a2981 */ /* 0x000f26000c1e1500 */
[----:B------:R-:W-:Y:S02]  /*74c0*/  @P1 IADD3.X R111, PT, PT, R151, UR14, RZ, P3, !PT ;  /* 0x0000000e976f1c10 */ /* 0x000fe40009ffe4ff */
[C---:B------:R-:W-:Y:S03]  /*74d0*/  ISETP.LT.AND P3, PT, R18.reuse, UR4, !P5 ;  /* 0x0000000412007c0c */ /* 0x040fe6000ef61270 */
[----:B------:R-:W5:Y:S04]  /*74e0*/  @P1 LDG.E.U16 R89, desc[UR8][R110.64] ;  /* 0x000000086e591981 */ /* 0x000f68000c1e1500 */
[----:B------:R-:W2:Y:S04]  /*74f0*/  @P0 LDG.E.U16 R87, desc[UR8][R92.64] ;  /* 0x000000085c570981 */ /* 0x000ea8000c1e1500 */
[----:B------:R-:W4:Y:S04]  /*7500*/  @P0 LDG.E.U16 R86, desc[UR8][R108.64] ;  /* 0x000000086c560981 */ /* 0x000f28000c1e1500 */
[----:B------:R-:W4:Y:S01]  /*7510*/  @P3 LDG.E.U16 R101, desc[UR8][R96.64] ;  /* 0x0000000860653981 */ /* 0x000f22000c1e1500 */
[----:B---3--:R-:W-:Y:S02]  /*7520*/  @P1 HADD2.F32 R88, -RZ, R88.H0_H0 ;  /* 0x20000058ff581230 */ /* 0x008fe40000004100 */
[----:B-----5:R-:W-:Y:S02]  /*7530*/  @P1 HADD2.F32 R89, -RZ, R89.H0_H0 ;  /* 0x20000059ff591230 */ /* 0x020fe40000004100 */
[----:B--2---:R-:W-:Y:S02]  /*7540*/  @P0 HADD2.F32 R87, -RZ, R87.H0_H0 ;  /* 0x20000057ff570230 */ /* 0x004fe40000004100 */
[----:B----4-:R-:W-:Y:S05]  /*7550*/  @P0 HADD2.F32 R86, -RZ, R86.H0_H0 ;  /* 0x20000056ff560230 */ /* 0x010fea0000004100 */
[----:B------:R-:W-:Y:S01]  /*7560*/  @P0 FFMA R22, R87, R86, R22 ;  /* 0x0000005657160223 */ /* 0x000fe20000000016 */
[----:B------:R-:W-:Y:S11]  /*7570*/  ISETP.LT.AND P0, PT, R19, UR4, !P4 ;  /* 0x0000000413007c0c */ /* 0x000ff6000e701270 */
[----:B------:R-:W-:Y:S02]  /*7580*/  @!UPT UIADD3 URZ, UPT, UPT, URZ, URZ, URZ ;  /* 0x000000fffffff290 */ /* 0x000fe4000fffe0ff */
[----:B------:R-:W2:Y:S04]  /*7590*/  @P0 LDG.E.U16 R87, desc[UR8][R94.64] ;  /* 0x000000085e570981 */ /* 0x000ea8000c1e1500 */
[----:B------:R-:W3:Y:S01]  /*75a0*/  @P0 LDG.E.U16 R86, desc[UR8][R108.64] ;  /* 0x000000086c560981 */ /* 0x000ee2000c1e1500 */
[----:B--2---:R-:W-:Y:S02]  /*75b0*/  @P0 HADD2.F32 R87, -RZ, R87.H0_H0 ;  /* 0x20000057ff570230 */ /* 0x004fe40000004100 */
[----:B---3--:R-:W-:Y:S05]  /*75c0*/  @P0 HADD2.F32 R86, -RZ, R86.H0_H0 ;  /* 0x20000056ff560230 */ /* 0x008fea0000004100 */
        /* <DEDUP_REMOVED lines=8> */
[----:B------:R-:W-:Y:S04]  /*7650*/  @P3 IADD3 R104, P0, PT, R152, UR15, RZ ;  /* 0x0000000f98683c10 */ /* 0x000fe8000ff1e0ff */
[----:B------:R-:W-:Y:S02]  /*7660*/  @P3 IADD3.X R105, PT, PT, R151, UR14, RZ, P0, !PT ;  /* 0x0000000e97693c10 */ /* 0x000fe400087fe4ff */
[----:B------:R-:W-:Y:S02]  /*7670*/  ISETP.LT.AND P0, PT, R17, UR4, !P4 ;  /* 0x0000000411007c0c */ /* 0x000fe4000e701270 */
[----:B------:R-:W-:Y:S01]  /*7680*/  ISETP.GE.AND P4, PT, R15, UR5, PT ;  /* 0x000000050f007c0c */ /* 0x000fe2000bf86270 */
[----:B------:R-:W2:Y:S10]  /*7690*/  @P3 LDG.E.U16 R100, desc[UR8][R104.64] ;  /* 0x0000000868643981 */ /* 0x000eb4000c1e1500 */
[----:B------:R-:W3:Y:S04]  /*76a0*/  @P0 LDG.E.U16 R87, desc[UR8][R98.64] ;  /* 0x0000000862570981 */ /* 0x000ee8000c1e1500 */
[----:B------:R-:W4:Y:S01]  /*76b0*/  @P0 LDG.E.U16 R86, desc[UR8][R108.64] ;  /* 0x000000086c560981 */ /* 0x000f22000c1e1500 */
[----:B---3--:R-:W-:Y:S02]  /*76c0*/  @P0 HADD2.F32 R87, -RZ, R87.H0_H0 ;  /* 0x20000057ff570230 */ /* 0x008fe40000004100 */
[----:B----4-:R-:W-:Y:S05]  /*76d0*/  @P0 HADD2.F32 R86, -RZ, R86.H0_H0 ;  /* 0x20000056ff560230 */ /* 0x010fea0000004100 */
[----:B------:R-:W-:Y:S01]  /*76e0*/  @P0 FFMA R70, R87, R86, R70 ;  /* 0x0000005657460223 */ /* 0x000fe20000000046 */
[----:B------:R-:W-:Y:S01]  /*76f0*/  ISETP.LT.AND P0, PT, R17, UR4, !P5 ;  /* 0x0000000411007c0c */ /* 0x000fe2000ef01270 */
[----:B------:R-:W-:Y:S02]  /*7700*/  @P2 HADD2.F32 R86, -RZ, R102.H0_H0 ;  /* 0x20000066ff562230 */ /* 0x000fe40000004100 */
[----:B------:R-:W-:Y:S01]  /*7710*/  @P1 FFMA R23, R88, R89, R23 ;  /* 0x0000005958171223 */ /* 0x000fe20000000017 */
[----:B------:R-:W-:Y:S01]  /*7720*/  @P2 HADD2.F32 R87, -RZ, R90.H0_H0 ;  /* 0x2000005aff572230 */ /* 0x000fe20000004100 */
[----:B------:R-:W-:Y:S01]  /*7730*/  ISETP.LT.AND P1, PT, R2, UR4, !P4 ;  /* 0x0000000402007c0c */ /* 0x000fe2000e721270 */
[----:B------:R-:W-:Y:S02]  /*7740*/  @P3 HADD2.F32 R88, -RZ, R101.H0_H0 ;  /* 0x20000065ff583230 */ /* 0x000fe40000004100 */
[----:B--2---:R-:W-:Y:S02]  /*7750*/  @P3 HADD2.F32 R89, -RZ, R100.H0_H0 ;  /* 0x20000064ff593230 */ /* 0x004fe40000004100 */
[----:B------:R-:W-:Y:S01]  /*7760*/  @P2 FFMA R39, R86, R87, R39 ;  /* 0x0000005756272223 */ /* 0x000fe20000000027 */
[----:B------:R-:W-:Y:S02]  /*7770*/  ISETP.LT.AND P2, PT, R19, UR4, !P4 ;  /* 0x0000000413007c0c */ /* 0x000fe4000e741270 */
[----:B------:R-:W-:Y:S01]  /*7780*/  @P3 FFMA R55, R88, R89, R55 ;  /* 0x0000005958373223 */ /* 0x000fe20000000037 */
[----:B------:R-:W2:Y:S01]  /*7790*/  @P0 LDG.E.U16 R86, desc[UR8][R98.64] ;  /* 0x0000000862560981 */ /* 0x000ea2000c1e1500 */
[----:B------:R-:W-:Y:S03]  /*77a0*/  @P0 IADD3 R108, P3, PT, R152, UR15, RZ ;  /* 0x0000000f986c0c10 */ /* 0x000fe6000ff7e0ff */
[----:B------:R-:W3:Y:S01]  /*77b0*/  @P1 LDG.E.U16 R89, desc[UR8][R92.64] ;  /* 0x000000085c591981 */ /* 0x000ee2000c1e1500 */
[----:B------:R-:W-:Y:S02]  /*77c0*/  @P0 IADD3.X R109, PT, PT, R151, UR14, RZ, P3, !PT ;  /* 0x0000000e976d0c10 */ /* 0x000fe40009ffe4ff */
[C---:B------:R-:W-:Y:S03]  /*77d0*/  @P1 IADD3 R106, P3, PT, R150.reuse, UR15, RZ ;  /* 0x0000000f966a1c10 */ /* 0x040fe6000ff7e0ff */
[----:B------:R-:W4:Y:S01]  /*77e0*/  @P2 LDG.E.U16 R101, desc[UR8][R94.64] ;  /* 0x000000085e652981 */ /* 0x000f22000c1e1500 */
[C---:B------:R-:W-:Y:S03]  /*77f0*/  @P1 IADD3.X R107, PT, PT, R149.reuse, UR14, RZ, P3, !PT ;  /* 0x0000000e956b1c10 */ /* 0x040fe60009ffe4ff */
[----:B------:R-:W5:Y:S01]  /*7800*/  @P0 LDG.E.U16 R87, desc[UR8][R108.64] ;  /* 0x000000086c570981 */ /* 0x000f62000c1e1500 */
[----:B------:R-:W-:Y:S03]  /*7810*/  @P2 IADD3 R104, P3, PT, R150, UR15, RZ ;  /* 0x0000000f96682c10 */ /* 0x000fe6000ff7e0ff */
[----:B------:R-:W4:Y:S01]  /*7820*/  @P1 LDG.E.U16 R88, desc[UR8][R106.64] ;  /* 0x000000086a581981 */ /* 0x000f22000c1e1500 */
[C---:B------:R-:W-:Y:S02]  /*7830*/  @P2 IADD3.X R105, PT, PT, R149.reuse, UR14, RZ, P3, !PT ;  /* 0x0000000e95692c10 */ /* 0x040fe40009ffe4ff */
[----:B------:R-:W-:Y:S03]  /*7840*/  ISETP.LT.AND P3, PT, R18, UR4, !P4 ;  /* 0x0000000412007c0c */ /* 0x000fe6000e761270 */
[----:B------:R-:W4:Y:S10]  /*7850*/  @P2 LDG.E.U16 R100, desc[UR8][R104.64] ;  /* 0x0000000868642981 */ /* 0x000f34000c1e1500 */
[----:B------:R-:W4:Y:S01]  /*7860*/  @P3 LDG.E.U16 R91, desc[UR8][R96.64] ;  /* 0x00000008605b3981 */ /* 0x000f22000c1e1500 */
[----:B------:R-:W-:Y:S04]  /*7870*/  @P3 IADD3 R102, P5, PT, R150, UR15, RZ ;  /* 0x0000000f96663c10 */ /* 0x000fe8000ffbe0ff */
[----:B------:R-:W-:Y:S05]  /*7880*/  @P3 IADD3.X R103, PT, PT, R149, UR14, RZ, P5, !PT ;  /* 0x0000000e95673c10 */ /* 0x000fea000affe4ff */
[----:B------:R-:W4:Y:S01]  /*7890*/  @P3 LDG.E.U16 R90, desc[UR8][R102.64] ;  /* 0x00000008665a3981 */ /* 0x000f22000c1e1500 */
[----:B--2---:R-:W-:Y:S02]  /*78a0*/  @P0 HADD2.F32 R86, -RZ, R86.H0_H0 ;  /* 0x20000056ff560230 */ /* 0x004fe40000004100 */
[----:B---3--:R-:W-:Y:S02]  /*78b0*/  @P1 HADD2.F32 R89, -RZ, R89.H0_H0 ;  /* 0x20000059ff591230 */ /* 0x008fe40000004100 */
[----:B-----5:R-:W-:Y:S02]  /*78c0*/  @P0 HADD2.F32 R87, -RZ, R87.H0_H0 ;  /* 0x20000057ff570230 */ /* 0x020fe40000004100 */
[----:B----4-:R-:W-:Y:S03]  /*78d0*/  @P1 HADD2.F32 R88, -RZ, R88.H0_H0 ;  /* 0x20000058ff581230 */ /* 0x010fe60000004100 */
[----:B------:R-:W-:Y:S01]  /*78e0*/  @P0 FFMA R71, R86, R87, R71 ;  /* 0x0000005756470223 */ /* 0x000fe20000000047 */
[----:B------:R-:W-:Y:S01]  /*78f0*/  ISETP.LT.AND P0, PT, R17, UR4, !P4 ;  /* 0x0000000411007c0c */ /* 0x000fe2000e701270 */
[----:B------:R-:W-:Y:S01]  /*7900*/  @P2 HADD2.F32 R87, -RZ, R101.H0_H0 ;  /* 0x20000065ff572230 */ /* 0x000fe20000004100 */
[----:B------:R-:W-:Y:S01]  /*7910*/  ISETP.GE.AND P4, PT, R14, UR5, PT ;  /* 0x000000050e007c0c */ /* 0x000fe2000bf86270 */
[----:B------:R-:W-:Y:S01]  /*7920*/  @P1 FFMA R24, R89, R88, R24 ;  /* 0x0000005859181223 */ /* 0x000fe20000000018 */
[----:B------:R-:W-:Y:S02]  /*7930*/  @P2 HADD2.F32 R86, -RZ, R100.H0_H0 ;  /* 0x20000064ff562230 */ /* 0x000fe40000004100 */
[----:B------:R-:W-:Y:S03]  /*7940*/  ISETP.LT.AND P1, PT, R2, UR4, !P4 ;  /* 0x0000000402007c0c */ /* 0x000fe6000e721270 */
[----:B------:R-:W-:Y:S01]  /*7950*/  @P2 FFMA R40, R87, R86, R40 ;  /* 0x0000005657282223 */ /* 0x000fe20000000028 */
[----:B------:R-:W-:Y:S03]  /*7960*/  ISETP.LT.AND P2, PT, R19, UR4, !P4 ;  /* 0x0000000413007c0c */ /* 0x000fe6000e741270 */
[----:B------:R-:W2:Y:S01]  /*7970*/  @P0 LDG.E.U16 R87, desc[UR8][R98.64] ;  /* 0x0000000862570981 */ /* 0x000ea2000c1e1500 */
[----:B------:R-:W-:Y:S09]  /*7980*/  @P3 HADD2.F32 R89, -RZ, R91.H0_H0 ;  /* 0x2000005bff593230 */ /* 0x000ff20000004100 */
[----:B------:R-:W3:Y:S01]  /*7990*/  @P2 LDG.E.U16 R101, desc[UR8][R94.64] ;  /* 0x000000085e652981 */ /* 0x000ee2000c1e1500 */
[----:B------:R-:W-:Y:S05]  /*79a0*/  @P3 HADD2.F32 R88, -RZ, R90.H0_H0 ;  /* 0x2000005aff583230 */ /* 0x000fea0000004100 */
[----:B------:R-:W-:Y:S01]  /*79b0*/  @P3 FFMA R56, R89, R88, R56 ;  /* 0x0000005859383223 */ /* 0x000fe20000000038 */
[----:B------:R-:W-:Y:S01]  /*79c0*/  @P0 IADD3 R108, P3, PT, R150, UR15, RZ ;  /* 0x0000000f966c0c10 */ /* 0x000fe2000ff7e0ff */
[----:B------:R-:W4:Y:S03]  /*79d0*/  @P1 LDG.E.U16 R88, desc[UR8][R92.64] ;  /* 0x000000085c581981 */ /* 0x000f26000c1e1500 */
[----:B------:R-:W-:Y:S02]  /*79e0*/  @P0 IADD3.X R109, PT, PT, R149, UR14, RZ, P3, !PT ;  /* 0x0000000e956d0c10 */ /* 0x000fe40009ffe4ff */
[C---:B------:R-:W-:Y:S03]  /*79f0*/  @P1 IADD3 R106, P3, PT, R148.reuse, UR15, RZ ;  /* 0x0000000f946a1c10 */ /* 0x040fe6000ff7e0ff */
[----:B------:R-:W5:Y:S01]  /*7a00*/  @P0 LDG.E.U16 R86, desc[UR8][R108.64] ;  /* 0x000000086c560981 */ /* 0x000f62000c1e1500 */
[C---:B------:R-:W-:Y:S02]  /*7a10*/  @P1 IADD3.X R107, PT, PT, R147.reuse, UR14, RZ, P3, !PT ;  /* 0x0000000e936b1c10 */ /* 0x040fe40009ffe4ff */
[----:B------:R-:W-:Y:S03]  /*7a20*/  @P2 IADD3 R104, P3, PT, R148, UR15, RZ ;  /* 0x0000000f94682c10 */ /* 0x000fe6000ff7e0ff */
[----:B------:R-:W3:Y:S01]  /*7a30*/  @P1 LDG.E.U16 R89, desc[UR8][R106.64] ;  /* 0x000000086a591981 */ /* 0x000ee2000c1e1500 */
[C---:B------:R-:W-:Y:S02]  /*7a40*/  @P2 IADD3.X R105, PT, PT, R147.reuse, UR14, RZ, P3, !PT ;  /* 0x0000000e93692c10 */ /* 0x040fe40009ffe4ff */
[----:B------:R-:W-:Y:S03]  /*7a50*/  ISETP.LT.AND P3, PT, R18, UR4, !P4 ;  /* 0x0000000412007c0c */ /* 0x000fe6000e761270 */
[----:B------:R-:W3:Y:S10]  /*7a60*/  @P2 LDG.E.U16 R100, desc[UR8][R104.64] ;  /* 0x0000000868642981 */ /* 0x000ef4000c1e1500 */
[----:B------:R-:W3:Y:S01]  /*7a70*/  @P3 LDG.E.U16 R91, desc[UR8][R96.64] ;  /* 0x00000008605b3981 */ /* 0x000ee2000c1e1500 */
[----:B------:R-:W-:Y:S04]  /*7a80*/  @P3 IADD3 R102, P5, PT, R148, UR15, RZ ;  /* 0x0000000f94663c10 */ /* 0x000fe8000ffbe0ff */
[----:B------:R-:W-:Y:S05]  /*7a90*/  @P3 IADD3.X R103, PT, PT, R147, UR14, RZ, P5, !PT ;  /* 0x0000000e93673c10 */ /* 0x000fea000affe4ff */
[----:B------:R-:W3:Y:S01]  /*7aa0*/  @P3 LDG.E.U16 R90, desc[UR8][R102.64] ;  /* 0x00000008665a3981 */ /* 0x000ee2000c1e1500 */
[----:B--2---:R-:W-:Y:S02]  /*7ab0*/  @P0 HADD2.F32 R87, -RZ, R87.H0_H0 ;  /* 0x20000057ff570230 */ /* 0x004fe40000004100 */
[----:B----4-:R-:W-:Y:S02]  /*7ac0*/  @P1 HADD2.F32 R88, -RZ, R88.H0_H0 ;  /* 0x20000058ff581230 */ /* 0x010fe40000004100 */
[----:B-----5:R-:W-:Y:S05]  /*7ad0*/  @P0 HADD2.F32 R86, -RZ, R86.H0_H0 ;  /* 0x20000056ff560230 */ /* 0x020fea0000004100 */
[----:B------:R-:W-:Y:S01]  /*7ae0*/  @P0 FFMA R72, R87, R86, R72 ;  /* 0x0000005657480223 */ /* 0x000fe20000000048 */
[----:B---3--:R-:W-:Y:S01]  /*7af0*/  @P1 HADD2.F32 R89, -RZ, R89.H0_H0 ;  /* 0x20000059ff591230 */ /* 0x008fe20000004100 */
[----:B------:R-:W-:Y:S01]  /*7b00*/  ISETP.LT.AND P0, PT, R17, UR4, !P4 ;  /* 0x0000000411007c0c */ /* 0x000fe2000e701270 */
[----:B------:R-:W-:Y:S01]  /*7b10*/  @P2 HADD2.F32 R86, -RZ, R101.H0_H0 ;  /* 0x20000065ff562230 */ /* 0x000fe20000004100 */
[----:B------:R-:W-:Y:S02]  /*7b20*/  ISETP.GE.AND P4, PT, R13, UR5, PT ;  /* 0x000000050d007c0c */ /* 0x000fe4000bf86270 */
[----:B------:R-:W-:Y:S01]  /*7b30*/  @P1 FFMA R25, R88, R89, R25 ;  /* 0x0000005958191223 */ /* 0x000fe20000000019 */
[----:B------:R-:W-:Y:S01]  /*7b40*/  @P2 HADD2.F32 R87, -RZ, R100.H0_H0 ;  /* 0x20000064ff572230 */ /* 0x000fe20000004100 */
[----:B------:R-:W-:Y:S04]  /*7b50*/  ISETP.LT.AND P1, PT, R2, UR4, !P4 ;  /* 0x0000000402007c0c */ /* 0x000fe8000e721270 */
[----:B------:R-:W-:Y:S01]  /*7b60*/  @P2 FFMA R41, R86, R87, R41 ;  /* 0x0000005756292223 */ /* 0x000fe20000000029 */
[----:B------:R-:W-:Y:S02]  /*7b70*/  ISETP.LT.AND P2, PT, R19, UR4, !P4 ;  /* 0x0000000413007c0c */ /* 0x000fe4000e741270 */
[----:B------:R-:W2:Y:S01]  /*7b80*/  @P0 LDG.E.U16 R86, desc[UR8][R98.64] ;  /* 0x0000000862560981 */ /* 0x000ea2000c1e1500 */
[----:B------:R-:W-:Y:S10]  /*7b90*/  @P3 HADD2.F32 R88, -RZ, R91.H0_H0 ;  /* 0x2000005bff583230 */ /* 0x000ff40000004100 */
        /* <DEDUP_REMOVED lines=313> */
[----:B------:R-:W-:Y:S02]  /*8f30*/  @P3 IADD3.X R103, PT, PT, R127, UR14, RZ, P5, !PT ;  /* 0x0000000e7f673c10 */ /* 0x000fe4000affe4ff */
[----:B------:R-:W-:Y:S03]  /*8f40*/  ISETP.GE.AND P5, PT, R3, UR5, PT ;  /* 0x0000000503007c0c */ /* 0x000fe6000bfa6270 */
[----:B------:R-:W3:Y:S01]  /*8f50*/  @P3 LDG.E.U16 R90, desc[UR8][R102.64] ;  /* 0x00000008665a3981 */ /* 0x000ee2000c1e1500 */
[----:B--2---:R-:W-:Y:S02]  /*8f60*/  @P0 HADD2.F32 R87, -RZ, R87.H0_H0 ;  /* 0x20000057ff570230 */ /* 0x004fe40000004100 */
[----:B----4-:R-:W-:Y:S02]  /*8f70*/  @P1 HADD2.F32 R88, -RZ, R88.H0_H0 ;  /* 0x20000058ff581230 */ /* 0x010fe40000004100 */
[----:B-----5:R-:W-:Y:S05]  /*8f80*/  @P0 HADD2.F32 R86, -RZ, R86.H0_H0 ;  /* 0x20000056ff560230 */ /* 0x020fea0000004100 */
[----:B------:R-:W-:Y:S01]  /*8f90*/  @P0 FFMA R82, R87, R86, R82 ;  /* 0x0000005657520223 */ /* 0x000fe20000000052 */
[----:B---3--:R-:W-:Y:S01]  /*8fa0*/  @P1 HADD2.F32 R89, -RZ, R89.H0_H0 ;  /* 0x20000059ff591230 */ /* 0x008fe20000004100 */
[----:B------:R-:W-:Y:S01]  /*8fb0*/  ISETP.LT.AND P0, PT, R17, UR4, !P4 ;  /* 0x0000000411007c0c */ /* 0x000fe2000e701270 */
[----:B------:R-:W-:Y:S03]  /*8fc0*/  @P2 HADD2.F32 R86, -RZ, R101.H0_H0 ;  /* 0x20000065ff562230 */ /* 0x000fe60000004100 */
        /* <DEDUP_REMOVED lines=17> */
[----:B------:R-:W5:Y:S01]  /*90e0*/  @P1 LDG.E.U16 R88, desc[UR8][R106.64] ;  /* 0x000000086a581981 */ /* 0x000f62000c1e1500 */
[C---:B------:R-:W-:Y:S02]  /*90f0*/  @P2 IADD3.X R105, PT, PT, R125.reuse, UR14, RZ, P3, !PT ;  /* 0x0000000e7d692c10 */ /* 0x040fe40009ffe4ff */
[----:B------:R-:W-:Y:S03]  /*9100*/  ISETP.LT.AND P3, PT, R18, UR4, !P5 ;  /* 0x0000000412007c0c */ /* 0x000fe6000ef61270 */
[----:B------:R-:W5:Y:S10]  /*9110*/  @P2 LDG.E.U16 R90, desc[UR8][R104.64] ;  /* 0x00000008685a2981 */ /* 0x000f74000c1e1500 */
[----:B------:R-:W5:Y:S01]  /*9120*/  @P3 LDG.E.U16 R101, desc[UR8][R96.64] ;  /* 0x0000000860653981 */ /* 0x000f62000c1e1500 */
[----:B------:R-:W-:Y:S04]  /*9130*/  @P3 IADD3 R102, P4, PT, R126, UR15, RZ ;  /* 0x0000000f7e663c10 */ /* 0x000fe8000ff9e0ff */
[----:B------:R-:W-:Y:S02]  /*9140*/  @P3 IADD3.X R103, PT, PT, R125, UR14, RZ, P4, !PT ;  /* 0x0000000e7d673c10 */ /* 0x000fe4000a7fe4ff */
[----:B------:R-:W-:Y:S03]  /*9150*/  ISETP.GE.AND P4, PT, R0, UR5, PT ;  /* 0x0000000500007c0c */ /* 0x000fe6000bf86270 */
[----:B------:R0:W5:Y:S01]  /*9160*/  @P3 LDG.E.U16 R100, desc[UR8][R102.64] ;  /* 0x0000000866643981 */ /* 0x000162000c1e1500 */
[----:B--2---:R-:W-:Y:S02]  /*9170*/  @P0 HADD2.F32 R86, -RZ, R86.H0_H0 ;  /* 0x20000056ff560230 */ /* 0x004fe40000004100 */
[----:B---3--:R-:W-:Y:S02]  /*9180*/  @P2 HADD2.F32 R91, -RZ, R91.H0_H0 ;  /* 0x2000005bff5b2230 */ /* 0x008fe40000004100 */
[----:B----4-:R-:W-:Y:S02]  /*9190*/  @P1 HADD2.F32 R89, -RZ, R89.H0_H0 ;  /* 0x20000059ff591230 */ /* 0x010fe40000004100 */
[----:B-----5:R-:W-:Y:S05]  /*91a0*/  @P0 HADD2.F32 R87, -RZ, R87.H0_H0 ;  /* 0x20000057ff570230 */ /* 0x020fea0000004100 */
[----:B------:R-:W-:Y:S01]  /*91b0*/  @P0 FFMA R83, R86, R87, R83 ;  /* 0x0000005756530223 */ /* 0x000fe20000000053 */
[----:B------:R-:W-:Y:S01]  /*91c0*/  @P1 HADD2.F32 R88, -RZ, R88.H0_H0 ;  /* 0x20000058ff581230 */ /* 0x000fe20000004100 */
[----:B------:R-:W-:Y:S04]  /*91d0*/  ISETP.LT.AND P0, PT, R17, UR4, !P5 ;  /* 0x0000000411007c0c */ /* 0x000fe8000ef01270 */
[----:B------:R-:W-:Y:S01]  /*91e0*/  @P1 FFMA R36, R89, R88, R36 ;  /* 0x0000005859241223 */ /* 0x000fe20000000024 */
[----:B------:R-:W-:Y:S01]  /*91f0*/  @P2 HADD2.F32 R90, -RZ, R90.H0_H0 ;  /* 0x2000005aff5a2230 */ /* 0x000fe20000004100 */
[----:B------:R-:W-:Y:S04]  /*9200*/  ISETP.LT.AND P1, PT, R2, UR4, !P4 ;  /* 0x0000000402007c0c */ /* 0x000fe8000e721270 */
[----:B------:R-:W-:Y:S01]  /*9210*/  @P2 FFMA R52, R91, R90, R52 ;  /* 0x0000005a5b342223 */ /* 0x000fe20000000034 */
[----:B0-----:R-:W-:Y:S01]  /*9220*/  IADD3 R103, P2, PT, R96, 0x2, RZ ;  /* 0x0000000260677810 */ /* 0x001fe20007f5e0ff */
[----:B------:R-:W-:Y:S04]  /*9230*/  @P3 HADD2.F32 R87, -RZ, R101.H0_H0 ;  /* 0x20000065ff573230 */ /* 0x000fe80000004100 */
[----:B------:R-:W-:Y:S01]  /*9240*/  IMAD.X R102, RZ, RZ, R97, P2 ;  /* 0x000000ffff667224 */ /* 0x000fe200010e0661 */
[----:B------:R-:W-:Y:S02]  /*9250*/  ISETP.LT.AND P2, PT, R19, UR4, !P4 ;  /* 0x0000000413007c0c */ /* 0x000fe4000e741270 */
[----:B------:R-:W2:Y:S01]  /*9260*/  @P1 LDG.E.U16 R88, desc[UR8][R92.64] ;  /* 0x000000085c581981 */ /* 0x000ea2000c1e1500 */
[----:B------:R-:W-:Y:S01]  /*9270*/  @P3 HADD2.F32 R86, -RZ, R100.H0_H0 ;  /* 0x20000064ff563230 */ /* 0x000fe20000004100 */
[----:B------:R-:W-:Y:S04]  /*9280*/  IADD3 R100, P5, PT, R98, 0x2, RZ ;  /* 0x0000000262647810 */ /* 0x000fe80007fbe0ff */
[----:B------:R-:W-:Y:S05]  /*9290*/  @P3 FFMA R68, R87, R86, R68 ;  /* 0x0000005657443223 */ /* 0x000fea0000000044 */
[----:B------:R-:W3:Y:S01]  /*92a0*/  @P2 LDG.E.U16 R90, desc[UR8][R94.64] ;  /* 0x000000085e5a2981 */ /* 0x000ee2000c1e1500 */
[----:B------:R-:W-:Y:S01]  /*92b0*/  IADD3 R107, P3, PT, R92, 0x2, RZ ;  /* 0x000000025c6b7810 */ /* 0x000fe20007f7e0ff */
[----:B------:R-:W-:Y:S01]  /*92c0*/  IMAD.X R101, RZ, RZ, R99, P5 ;  /* 0x000000ffff657224 */ /* 0x000fe200028e0663 */
[----:B------:R-:W-:Y:S01]  /*92d0*/  IADD3 R105, P5, PT, R94, 0x2, RZ ;  /* 0x000000025e697810 */ /* 0x000fe20007fbe0ff */
[----:B------:R-:W4:Y:S02]  /*92e0*/  @P0 LDG.E.U16 R87, desc[UR8][R98.64] ;  /* 0x0000000862570981 */ /* 0x000f24000c1e1500 */
[----:B------:R-:W-:Y:S01]  /*92f0*/  IMAD.X R106, RZ, RZ, R93, P3 ;  /* 0x000000ffff6a7224 */ /* 0x000fe200018e065d */
[----:B------:R-:W-:Y:S01]  /*9300*/  @P0 IADD3 R120, P3, PT, R126, UR15, RZ ;  /* 0x0000000f7e780c10 */ /* 0x000fe2000ff7e0ff */
[----:B------:R-:W-:Y:S03]  /*9310*/  IMAD.X R104, RZ, RZ, R95, P5 ;  /* 0x000000ffff687224 */ /* 0x000fe600028e065f */
[----:B------:R-:W-:Y:S02]  /*9320*/  @P0 IADD3.X R121, PT, PT, R125, UR14, RZ, P3, !PT ;  /* 0x0000000e7d790c10 */ /* 0x000fe40009ffe4ff */
[C---:B------:R-:W-:Y:S03]  /*9330*/  @P1 IADD3 R118, P3, PT, R124.reuse, UR15, RZ ;  /* 0x0000000f7c761c10 */ /* 0x040fe6000ff7e0ff */
[----:B------:R-:W5:Y:S01]  /*9340*/  @P0 LDG.E.U16 R86, desc[UR8][R120.64] ;  /* 0x0000000878560981 */ /* 0x000f62000c1e1500 */
[C---:B------:R-:W-:Y:S02]  /*9350*/  @P1 IADD3.X R119, PT, PT, R123.reuse, UR14, RZ, P3, !PT ;  /* 0x0000000e7b771c10 */ /* 0x040fe40009ffe4ff */
[----:B------:R-:W-:Y:S03]  /*9360*/  @P2 IADD3 R116, P3, PT, R124, UR15, RZ ;  /* 0x0000000f7c742c10 */ /* 0x000fe6000ff7e0ff */
[----:B------:R-:W3:Y:S01]  /*9370*/  @P1 LDG.E.U16 R109, desc[UR8][R118.64] ;  /* 0x00000008766d1981 */ /* 0x000ee2000c1e1500 */
[----:B------:R-:W-:Y:S02]  /*9380*/  @P2 IADD3.X R117, PT, PT, R123, UR14, RZ, P3, !PT ;  /* 0x0000000e7b752c10 */ /* 0x000fe40009ffe4ff */
[----:B------:R-:W-:Y:S02]  /*9390*/  ISETP.LT.AND P3, PT, R18, UR4, !P4 ;  /* 0x0000000412007c0c */ /* 0x000fe4000e761270 */
[----:B------:R-:W-:Y:S01]  /*93a0*/  ISETP.LT.AND P4, PT, R17, UR4, !P4 ;  /* 0x0000000411007c0c */ /* 0x000fe2000e781270 */
[----:B------:R-:W3:Y:S10]  /*93b0*/  @P2 LDG.E.U16 R89, desc[UR8][R116.64] ;  /* 0x0000000874592981 */ /* 0x000ef4000c1e1500 */
[C---:B------:R-:W-:Y:S01]  /*93c0*/  @P3 IADD3 R114, P5, PT, R124.reuse, UR15, RZ ;  /* 0x0000000f7c723c10 */ /* 0x040fe2000ffbe0ff */
[----:B------:R-:W3:Y:S03]  /*93d0*/  @P3 LDG.E.U16 R96, desc[UR8][R96.64] ;  /* 0x0000000860603981 */ /* 0x000ee6000c1e1500 */
[C---:B------:R-:W-:Y:S01]  /*93e0*/  @P3 IADD3.X R115, PT, PT, R123.reuse, UR14, RZ, P5, !PT ;  /* 0x0000000e7b733c10 */ /* 0x040fe2000affe4ff */
[----:B------:R-:W3:Y:S01]  /*93f0*/  @P4 LDG.E.U16 R110, desc[UR8][R98.64] ;  /* 0x00000008626e4981 */ /* 0x000ee2000c1e1500 */
[----:B------:R-:W-:Y:S01]  /*9400*/  @P4 IADD3 R112, P5, PT, R124, UR15, RZ ;  /* 0x0000000f7c704c10 */ /* 0x000fe2000ffbe0ff */
[----:B------:R-:W-:Y:S02]  /*9410*/  UIADD3 UR15, UP0, UPT, UR15, 0x2, URZ ;  /* 0x000000020f0f7890 */ /* 0x000fe4000ff1e0ff */
[----:B------:R-:W3:Y:S01]  /*9420*/  @P3 LDG.E.U16 R91, desc[UR8][R114.64] ;  /* 0x00000008725b3981 */ /* 0x000ee2000c1e1500 */
[----:B------:R-:W-:Y:S01]  /*9430*/  @P4 IADD3.X R113, PT, PT, R123, UR14, RZ, P5, !PT ;  /* 0x0000000e7b714c10 */ /* 0x000fe2000affe4ff */
[----:B------:R-:W-:Y:S02]  /*9440*/  UIADD3.X UR14, UPT, UPT, URZ, UR14, URZ, UP0, !UPT ;  /* 0x0000000eff0e7290 */ /* 0x000fe400087fe4ff */
[----:B------:R-:W-:Y:S02]  /*9450*/  UISETP.NE.AND UP0, UPT, UR16, URZ, UPT ;  /* 0x000000ff1000728c */ /* 0x000fe4000bf05270 */
[----:B------:R-:W3:Y:S01]  /*9460*/  @P4 LDG.E.U16 R108, desc[UR8][R112.64] ;  /* 0x00000008706c4981 */ /* 0x000ee2000c1e1500 */
[----:B----4-:R-:W-:Y:S02]  /*9470*/  @P0 HADD2.F32 R87, -RZ, R87.H0_H0 ;  /* 0x20000057ff570230 */ /* 0x010fe40000004100 */
[----:B-----5:R-:W-:Y:S05]  /*9480*/  @P0 HADD2.F32 R86, -RZ, R86.H0_H0 ;  /* 0x20000056ff560230 */ /* 0x020fea0000004100 */
[----:B------:R-:W-:Y:S01]  /*9490*/  @P0 FFMA R84, R87, R86, R84 ;  /* 0x0000005657540223 */ /* 0x000fe20000000054 */
[----:B--2---:R-:W-:Y:S02]  /*94a0*/  @P1 HADD2.F32 R86, -RZ, R88.H0_H0 ;  /* 0x20000058ff561230 */ /* 0x004fe40000004100 */
[----:B---3--:R-:W-:Y:S02]  /*94b0*/  @P1 HADD2.F32 R87, -RZ, R109.H0_H0 ;  /* 0x2000006dff571230 */ /* 0x008fe40000004100 */
[----:B------:R-:W-:Y:S02]  /*94c0*/  @P2 HADD2.F32 R88, -RZ, R90.H0_H0 ;  /* 0x2000005aff582230 */ /* 0x000fe40000004100 */
[----:B------:R-:W-:Y:S02]  /*94d0*/  @P2 HADD2.F32 R89, -RZ, R89.H0_H0 ;  /* 0x20000059ff592230 */ /* 0x000fe40000004100 */
[----:B------:R-:W-:Y:S03]  /*94e0*/  @P1 FFMA R37, R86, R87, R37 ;  /* 0x0000005756251223 */ /* 0x000fe60000000025 */
[----:B------:R-:W-:Y:S01]  /*94f0*/  @P2 FFMA R53, R88, R89, R53 ;  /* 0x0000005958352223 */ /* 0x000fe20000000035 */
[----:B------:R-:W-:Y:S02]  /*9500*/  @P3 HADD2.F32 R90, -RZ, R96.H0_H0 ;  /* 0x20000060ff5a3230 */ /* 0x000fe40000004100 */
[----:B------:R-:W-:Y:S02]  /*9510*/  @P4 HADD2.F32 R92, -RZ, R110.H0_H0 ;  /* 0x2000006eff5c4230 */ /* 0x000fe40000004100 */
[----:B------:R-:W-:Y:S05]  /*9520*/  @P3 HADD2.F32 R91, -RZ, R91.H0_H0 ;  /* 0x2000005bff5b3230 */ /* 0x000fea0000004100 */
[----:B------:R-:W-:Y:S01]  /*9530*/  @P3 FFMA R69, R90, R91, R69 ;  /* 0x0000005b5a453223 */ /* 0x000fe20000000045 */
[----:B------:R-:W-:Y:S05]  /*9540*/  @P4 HADD2.F32 R93, -RZ, R108.H0_H0 ;  /* 0x2000006cff5d4230 */ /* 0x000fea0000004100 */
[----:B------:R-:W-:Y:S01]  /*9550*/  @P4 FFMA R85, R92, R93, R85 ;  /* 0x0000005d5c554223 */ /* 0x000fe20000000055 */
[----:B------:R-:W-:Y:S09]  /*9560*/  BRA.U UP0, `(.L_x_543) ;  /* 0xffffffdd007c7547 */ /* 0x000ff2000b83ffff */
.L_x_542:
[----:B------:R-:W-:Y:S01]  /*9570*/  ISETP.NE.AND P0, PT, R155, RZ, PT ;  /* 0x000000ff9b00720c */ /* 0x000fe20003f05270 */
[----:B------:R-:W-:-:S12]  /*9580*/  BSSY.RECONVERGENT B0, `(.L_x_544) ;  /* 0x000000b000007945 */ /* 0x000fd80003800200 */
[----:B------:R-:W-:Y:S05]  /*9590*/  @!P0 BRA `(.L_x_545) ;  /* 0x0000000000248947 */ /* 0x000fea0003800000 */
[----:B------:R-:W0:Y:S01]  /*95a0*/  LDCU UR14, c[0x0][0x38c] ;  /* 0x00007180ff0e77ac */ /* 0x000e220008000800 */
[----:B------:R-:W-:-:S04]  /*95b0*/  UISETP.NE.U32.AND UP0, UPT, UR7, URZ, UPT ;  /* 0x000000ff0700728c */ /* 0x000fc8000bf05070 */
[----:B------:R-:W-:Y:S01]  /*95c0*/  UISETP.NE.AND.EX UP0, UPT, UR6, URZ, UPT, UP0 ;  /* 0x000000ff0600728c */ /* 0x000fe2000bf05300 */
[----:B0-----:R-:W-:-:S08]  /*95d0*/  FMUL R87, R22, UR14 ;  /* 0x0000000e16577c20 */ /* 0x001fd00008400000 */
[----:B------:R-:W-:Y:S05]  /*95e0*/  BRA.U !UP0, `(.L_x_546) ;  /* 0x00000001080c7547 */ /* 0x000fea000b800000 */
[----:B------:R-:W2:Y:S01]  /*95f0*/  LDG.E R22, desc[UR8][R158.64] ;  /* 0x000000089e167981 */ /* 0x000ea2000c1e1900 */
[----:B------:R-:W2:Y:S02]  /*9600*/  LDCU UR14, c[0x0][0x3bc] ;  /* 0x00007780ff0e77ac */ /* 0x000ea40008000800 */
[----:B--2---:R-:W-:-:S07]  /*9610*/  FFMA R87, R22, UR14, R87 ;  /* 0x0000000e16577c23 */ /* 0x004fce0008000057 */
.L_x_546:
[----:B------:R0:W-:Y:S02]  /*9620*/  STG.E desc[UR8][R160.64], R87 ;  /* 0x00000057a0007986 */ /* 0x0001e4000c101908 */
.L_x_545:
[----:B------:R-:W-:Y:S05]  /*9630*/  BSYNC.RECONVERGENT B0 ;  /* 0x0000000000007941 */ /* 0x000fea0003800200 */
.L_x_544:
[----:B0-----:R-:W0:Y:S01]  /*9640*/  LDC R87, c[0x0][0x360] ;  /* 0x0000d800ff577b82 */ /* 0x001e220000000800 */
[----:B------:R-:W-:Y:S01]  /*9650*/  ISETP.LT.AND P0, PT, R19, UR4, !P6 ;  /* 0x0000000413007c0c */ /* 0x000fe2000f701270 */
[----:B------:R-:W-:Y:S01]  /*9660*/  BSSY.RECONVERGENT B0, `(.L_x_547) ;  /* 0x000001a000007945 */ /* 0x000fe20003800200 */
[----:B0-----:R-:W-:-:S05]  /*9670*/  IMAD R87, R87, UR29, R122 ;  /* 0x0000001d57577c24 */ /* 0x001fca000f8e027a */
[----:B------:R-:W-:-:S04]  /*9680*/  LEA R87, R87, 0x1, 0x2 ;  /* 0x0000000157577811 */ /* 0x000fc800078e10ff */
[----:B------:R-:W-:Y:S01]  /*9690*/  SHF.R.S32.HI R22, RZ, 0x1f, R87 ;  /* 0x0000001fff167819 */ /* 0x000fe20000011457 */
[----:B------:R-:W-:-:S04]  /*96a0*/  IMAD.WIDE.U32 R94, R87, UR12, R156 ;  /* 0x0000000c575e7c25 */ /* 0x000fc8000f8e009c */
[----:B------:R-:W-:Y:S01]  /*96b0*/  IMAD R86, R22, UR12, RZ ;  /* 0x0000000c16567c24 */ /* 0x000fe2000f8e02ff */
[----:B------:R-:W-:Y:S01]  /*96c0*/  LEA R90, P2, R94, UR23, 0x2 ;  /* 0x000000175e5a7c11 */ /* 0x000fe2000f8410ff */
[----:B------:R-:W-:Y:S02]  /*96d0*/  IMAD R22, R22, UR10, RZ ;  /* 0x0000000a16167c24 */ /* 0x000fe4000f8e02ff */
[----:B------:R-:W-:-:S04]  /*96e0*/  IMAD.WIDE.U32 R92, R87, UR10, R156 ;  /* 0x0000000a575c7c25 */ /* 0x000fc8000f8e009c */
[C---:B------:R-:W-:Y:S01]  /*96f0*/  IMAD R86, R87.reuse, UR13, R86 ;  /* 0x0000000d57567c24 */ /* 0x040fe2000f8e0256 */
[----:B------:R-:W-:Y:S01]  /*9700*/  LEA R88, P1, R92, UR21, 0x2 ;  /* 0x000000155c587c11 */ /* 0x000fe2000f8210ff */
[----:B------:R-:W-:-:S03]  /*9710*/  IMAD R22, R87, UR11, R22 ;  /* 0x0000000b57167c24 */ /* 0x000fc6000f8e0216 */
[----:B------:R-:W-:Y:S02]  /*9720*/  IADD3 R86, PT, PT, R95, R86, RZ ;  /* 0x000000565f567210 */ /* 0x000fe40007ffe0ff */
[----:B------:R-:W-:Y:S02]  /*9730*/  IADD3 R22, PT, PT, R93, R22, RZ ;  /* 0x000000165d167210 */ /* 0x000fe40007ffe0ff */
[----:B------:R-:W-:Y:S02]  /*9740*/  LEA.HI.X R91, R94, UR22, R86, 0x2, P2 ;  /* 0x000000165e5b7c11 */ /* 0x000fe400090f1456 */
[----:B------:R-:W-:Y:S01]  /*9750*/  LEA.HI.X R89, R92, UR20, R22, 0x2, P1 ;  /* 0x000000145c597c11 */ /* 0x000fe200088f1416 */
[----:B------:R-:W-:Y:S06]  /*9760*/  @!P0 BRA `(.L_x_548) ;  /* 0x0000000000248947 */ /* 0x000fec0003800000 */
        /* <DEDUP_REMOVED lines=8> */
.L_x_549:
[----:B------:R0:W-:Y:S02]  /*97f0*/  STG.E desc[UR8][R90.64], R87 ;  /* 0x000000575a007986 */ /* 0x0001e4000c101908 */
.L_x_548:
[----:B------:R-:W-:Y:S05]  /*9800*/  BSYNC.RECONVERGENT B0 ;  /* 0x0000000000007941 */ /* 0x000fea0003800200 */
.L_x_547:
        /* <DEDUP_REMOVED lines=27> */
.L_x_552:
[----:B------:R0:W-:Y:S02]  /*99c0*/  STG.E desc[UR8][R96.64], R93 ;  /* 0x0000005d60007986 */ /* 0x0001e4000c101908 */
.L_x_551:
[----:B------:R-:W-:Y:S05]  /*99d0*/  BSYNC.RECONVERGENT B0 ;  /* 0x0000000000007941 */ /* 0x000fea0003800200 */
.L_x_550:
        /* <DEDUP_REMOVED lines=27> */
.L_x_555:
[----:B------:R0:W-:Y:S02]  /*9b90*/  STG.E desc[UR8][R100.64], R93 ;  /* 0x0000005d64007986 */ /* 0x0001e4000c101908 */
.L_x_554:
[----:B------:R-:W-:Y:S05]  /*9ba0*/  BSYNC.RECONVERGENT B0 ;  /* 0x0000000000007941 */ /* 0x000fea0003800200 */
.L_x_553:
[----:B------:R-:W-:Y:S01]  /*9bb0*/  ISETP.GE.AND P1, PT, R16, UR5, PT ;  /* 0x0000000510007c0c */ /* 0x000fe2000bf26270 */
[----:B------:R-:W-:Y:S03]  /*9bc0*/  BSSY.RECONVERGENT B0, `(.L_x_556) ;  /* 0x000000c000007945 */ /* 0x000fe60003800200 */
[----:B------:R-:W-:-:S13]  /*9bd0*/  ISETP.LT.AND P0, PT, R2, UR4, !P1 ;  /* 0x0000000402007c0c */ /* 0x000fda000cf01270 */
[----:B------:R-:W-:Y:S05]  /*9be0*/  @!P0 BRA `(.L_x_557) ;  /* 0x0000000000248947 */ /* 0x000fea0003800000 */
[----:B------:R-:W1:Y:S01]  /*9bf0*/  LDCU UR10, c[0x0][0x38c] ;  /* 0x00007180ff0a77ac */ /* 0x000e620008000800 */
[----:B------:R-:W-:-:S04]  /*9c00*/  UISETP.NE.U32.AND UP0, UPT, UR7, URZ, UPT ;  /* 0x000000ff0700728c */ /* 0x000fc8000bf05070 */
[----:B------:R-:W-:Y:S01]  /*9c10*/  UISETP.NE.AND.EX UP0, UPT, UR6, URZ, UPT, UP0 ;  /* 0x000000ff0600728c */ /* 0x000fe2000bf05300 */
[----:B-1----:R-:W-:-:S08]  /*9c20*/  FMUL R23, R23, UR10 ;  /* 0x0000000a17177c20 */ /* 0x002fd00008400000 */
[----:B------:R-:W-:Y:S05]  /*9c30*/  BRA.U !UP0, `(.L_x_558) ;  /* 0x00000001080c7547 */ /* 0x000fea000b800000 */
[----:B------:R-:W2:Y:S01]  /*9c40*/  LDG.E R22, desc[UR8][R158.64+0x4] ;  /* 0x000004089e167981 */ /* 0x000ea2000c1e1900 */
[----:B------:R-:W2:Y:S02]  /*9c50*/  LDCU UR10, c[0x0][0x3bc] ;  /* 0x00007780ff0a77ac */ /* 0x000ea40008000800 */
[----:B--2---:R-:W-:-:S07]  /*9c60*/  FFMA R23, R22, UR10, R23 ;  /* 0x0000000a16177c23 */ /* 0x004fce0008000017 */
.L_x_558:
[----:B------:R1:W-:Y:S02]  /*9c70*/  STG.E desc[UR8][R160.64+0x4], R23 ;  /* 0x00000417a0007986 */ /* 0x0003e4000c101908 */
.L_x_557:
[----:B------:R-:W-:Y:S05]  /*9c80*/  BSYNC.RECONVERGENT B0 ;  /* 0x0000000000007941 */ /* 0x000fea0003800200 */
.L_x_556:
[----:B------:R-:W-:Y:S01]  /*9c90*/  ISETP.LT.AND P0, PT, R19, UR4, !P1 ;  /* 0x0000000413007c0c */ /* 0x000fe2000cf01270 */
[----:B------:R-:W-:-:S12]  /*9ca0*/  BSSY.RECONVERGENT B0, `(.L_x_559) ;  /* 0x000000b000007945 */ /* 0x000fd80003800200 */
[----:B------:R-:W-:Y:S05]  /*9cb0*/  @!P0 BRA `(.L_x_560) ;  /* 0x0000000000248947 */ /* 0x000fea0003800000 */
[----:B------:R-:W2:Y:S01]  /*9cc0*/  LDCU UR10, c[0x0][0x38c] ;  /* 0x00007180ff0a77ac */ /* 0x000ea20008000800 */
[----:B------:R-:W-:-:S04]  /*9cd0*/  UISETP.NE.U32.AND UP0, UPT, UR7, URZ, UPT ;  /* 0x000000ff0700728c */ /* 0x000fc8000bf05070 */
[----:B------:R-:W-:Y:S01]  /*9ce0*/  UISETP.NE.AND.EX UP0, UPT, UR6, URZ, UPT, UP0 ;  /* 0x000000ff0600728c */ /* 0x000fe2000bf05300 */
[----:B--2---:R-:W-:-:S08]  /*9cf0*/  FMUL R39, R39, UR10 ;  /* 0x0000000a27277c20 */ /* 0x004fd00008400000 */
[----:B------:R-:W-:Y:S05]  /*9d00*/  BRA.U !UP0, `(.L_x_561) ;  /* 0x00000001080c7547 */ /* 0x000fea000b800000 */
[----:B------:R-:W2:Y:S01]  /*9d10*/  LDG.E R22, desc[UR8][R88.64+0x4] ;  /* 0x0000040858167981 */ /* 0x000ea2000c1e1900 */
[----:B------:R-:W2:Y:S02]  /*9d20*/  LDCU UR10, c[0x0][0x3bc] ;  /* 0x00007780ff0a77ac */ /* 0x000ea40008000800 */
[----:B--2---:R-:W-:-:S07]  /*9d30*/  FFMA R39, R22, UR10, R39 ;  /* 0x0000000a16277c23 */ /* 0x004fce0008000027 */
.L_x_561:
[----:B------:R2:W-:Y:S02]  /*9d40*/  STG.E desc[UR8][R90.64+0x4], R39 ;  /* 0x000004275a007986 */ /* 0x0005e4000c101908 */
.L_x_560:
[----:B------:R-:W-:Y:S05]  /*9d50*/  BSYNC.RECONVERGENT B0 ;  /* 0x0000000000007941 */ /* 0x000fea0003800200 */
.L_x_559:
[----:B------:R-:W-:Y:S01]  /*9d60*/  ISETP.LT.AND P0, PT, R18, UR4, !P1 ;  /* 0x0000000412007c0c */ /* 0x000fe2000cf01270 */
[----:B------:R-:W-:-:S12]  /*9d70*/  BSSY.RECONVERGENT B0, `(.L_x_562) ;  /* 0x000000b000007945 */ /* 0x000fd80003800200 */
[----:B------:R-:W-:Y:S05]  /*9d80*/  @!P0 BRA `(.L_x_563) ;  /* 0x0000000000248947 */ /* 0x000fea0003800000 */
[----:B------:R-:W3:Y:S01]  /*9d90*/  LDCU UR10, c[0x0][0x38c] ;  /* 0x00007180ff0a77ac */ /* 0x000ee20008000800 */
[----:B------:R-:W-:-:S04]  /*9da0*/  UISETP.NE.U32.AND UP0, UPT, UR7, URZ, UPT ;  /* 0x000000ff0700728c */ /* 0x000fc8000bf05070 */
[----:B------:R-:W-:Y:S01]  /*9db0*/  UISETP.NE.AND.EX UP0, UPT, UR6, URZ, UPT, UP0 ;  /* 0x000000ff0600728c */ /* 0x000fe2000bf05300 */
[----:B---3--:R-:W-:-:S08]  /*9dc0*/  FMUL R55, R55, UR10 ;  /* 0x0000000a37377c20 */ /* 0x008fd00008400000 */
[----:B------:R-:W-:Y:S05]  /*9dd0*/  BRA.U !UP0, `(.L_x_564) ;  /* 0x00000001080c7547 */ /* 0x000fea000b800000 */
[----:B------:R-:W3:Y:S01]  /*9de0*/  LDG.E R22, desc[UR8][R86.64+0x4] ;  /* 0x0000040856167981 */ /* 0x000ee2000c1e1900 */
[----:B------:R-:W3:Y:S02]  /*9df0*/  LDCU UR10, c[0x0][0x3bc] ;  /* 0x00007780ff0a77ac */ /* 0x000ee40008000800 */
[----:B---3--:R-:W-:-:S07]  /*9e00*/  FFMA R55, R22, UR10, R55 ;  /* 0x0000000a16377c23 */ /* 0x008fce0008000037 */
.L_x_564:
[----:B------:R3:W-:Y:S02]  /*9e10*/  STG.E desc[UR8][R96.64+0x4], R55 ;  /* 0x0000043760007986 */ /* 0x0007e4000c101908 */
.L_x_563:
[----:B------:R-:W-:Y:S05]  /*9e20*/  BSYNC.RECONVERGENT B0 ;  /* 0x0000000000007941 */ /* 0x000fea0003800200 */
.L_x_562:
[----:B------:R-:W-:Y:S01]  /*9e30*/  ISETP.LT.AND P0, PT, R17, UR4, !P1 ;  /* 0x0000000411007c0c */ /* 0x000fe2000cf01270 */
[----:B------:R-:W-:-:S12]  /*9e40*/  BSSY.RECONVERGENT B0, `(.L_x_565) ;  /* 0x000000b000007945 */ /* 0x000fd80003800200 */
[----:B------:R-:W-:Y:S05]  /*9e50*/  @!P0 BRA `(.L_x_566) ;  /* 0x0000000000248947 */ /* 0x000fea0003800000 */
[----:B------:R-:W4:Y:S01]  /*9e60*/  LDCU UR10, c[0x0][0x38c] ;  /* 0x00007180ff0a77ac */ /* 0x000f220008000800 */
[----:B------:R-:W-:-:S04]  /*9e70*/  UISETP.NE.U32.AND UP0, UPT, UR7, URZ, UPT ;  /* 0x000000ff0700728c */ /* 0x000fc8000bf05070 */
[----:B------:R-:W-:Y:S01]  /*9e80*/  UISETP.NE.AND.EX UP0, UPT, UR6, URZ, UPT, UP0 ;  /* 0x000000ff0600728c */ /* 0x000fe2000bf05300 */
[----:B----4-:R-:W-:-:S08]  /*9e90*/  FMUL R71, R71, UR10 ;  /* 0x0000000a47477c20 */ /* 0x010fd00008400000 */
[----:B------:R-:W-:Y:S05]  /*9ea0*/  BRA.U !UP0, `(.L_x_567) ;  /* 0x00000001080c7547 */ /* 0x000fea000b800000 */
[----:B------:R-:W4:Y:S01]  /*9eb0*/  LDG.E R22, desc[UR8][R98.64+0x4] ;  /* 0x0000040862167981 */ /* 0x000f22000c1e1900 */
[----:B------:R-:W4:Y:S02]  /*9ec0*/  LDCU UR10, c[0x0][0x3bc] ;  /* 0x00007780ff0a77ac */ /* 0x000f240008000800 */
[----:B----4-:R-:W-:-:S07]  /*9ed0*/  FFMA R71, R22, UR10, R71 ;  /* 0x0000000a16477c23 */ /* 0x010fce0008000047 */
.L_x_567:
[----:B------:R4:W-:Y:S02]  /*9ee0*/  STG.E desc[UR8][R100.64+0x4], R71 ;  /* 0x0000044764007986 */ /* 0x0009e4000c101908 */
.L_x_566:
[----:B------:R-:W-:Y:S05]  /*9ef0*/  BSYNC.RECONVERGENT B0 ;  /* 0x0000000000007941 */ /* 0x000fea0003800200 */
.L_x_565:
        /* <DEDUP_REMOVED lines=9> */
[----:B------:R-:W5:Y:S01]  /*9f90*/  LDG.E R22, desc[UR8][R158.64+0x8] ;  /* 0x000008089e167981 */ /* 0x000f62000c1e1900 */
[----:B------:R-:W5:Y:S02]  /*9fa0*/  LDCU UR10, c[0x0][0x3bc] ;  /* 0x00007780ff0a77ac */ /* 0x000f640008000800 */
[----:B-----5:R-:W-:-:S07]  /*9fb0*/  FFMA R23, R22, UR10, R23 ;  /* 0x0000000a16177c23 */ /* 0x020fce0008000017 */
.L_x_570:
[----:B------:R1:W-:Y:S02]  /*9fc0*/  STG.E desc[UR8][R160.64+0x8], R23 ;  /* 0x00000817a0007986 */ /* 0x0003e4000c101908 */
.L_x_569:
[----:B------:R-:W-:Y:S05]  /*9fd0*/  BSYNC.RECONVERGENT B0 ;  /* 0x0000000000007941 */ /* 0x000fea0003800200 */
.L_x_568:
[----:B------:R-:W-:Y:S01]  /*9fe0*/  ISETP.LT.AND P0, PT, R19, UR4, !P1 ;  /* 0x0000000413007c0c */ /* 0x000fe2000cf01270 */
[----:B------:R-:W-:-:S12]  /*9ff0*/  BSSY.RECONVERGENT B0, `(.L_x_571) ;  /* 0x000000b000007945 */ /* 0x000fd80003800200 */
        /* <DEDUP_REMOVED lines=9> */
.L_x_573:
[----:B------:R1:W-:Y:S02]  /*a090*/  STG.E desc[UR8][R90.64+0x8], R23 ;  /* 0x000008175a007986 */ /* 0x0003e4000c101908 */
.L_x_572:
[----:B------:R-:W-:Y:S05]  /*a0a0*/  BSYNC.RECONVERGENT B0 ;  /* 0x0000000000007941 */ /* 0x000fea0003800200 */
.L_x_571:
        /* <DEDUP_REMOVED lines=11> */
.L_x_576:
[----:B------:R1:W-:Y:S02]  /*a160*/  STG.E desc[UR8][R96.64+0x8], R23 ;  /* 0x0000081760007986 */ /* 0x0003e4000c101908 */
.L_x_575:
[----:B------:R-:W-:Y:S05]  /*a170*/  BSYNC.RECONVERGENT B0 ;  /* 0x0000000000007941 */ /* 0x000fea0003800200 */
.L_x_574:
        /* <DEDUP_REMOVED lines=11> */
.L_x_579:
[----:B------:R1:W-:Y:S02]  /*a230*/  STG.E desc[UR8][R100.64+0x8], R23 ;  /* 0x0000081764007986 */ /* 0x0003e4000c101908 */
.L_x_578:
[----:B------:R-:W-:Y:S05]  /*a240*/  BSYNC.RECONVERGENT B0 ;  /* 0x0000000000007941 */ /* 0x000fea0003800200 */
.L_x_577:
[----:B------:R-:W-:Y:S01]  /*a250*/  ISETP.GE.AND P1, PT, R14, UR5, PT ;  /* 0x000000050e007c0c */ /* 0x000fe2000bf26270 */
[----:B------:R-:W-:Y:S03]  /*a260*/  BSSY.RECONVERGENT B0, `(.L_x_580) ;  /* 0x000000c000007945 */ /* 0x000fe60003800200 */
[----:B------:R-:W-:-:S13]  /*a270*/  ISETP.LT.AND P0, PT, R2, UR4, !P1 ;  /* 0x0000000402007c0c */ /* 0x000fda000cf01270 */
[----:B------:R-:W-:Y:S05]  /*a280*/  @!P0 BRA `(.L_x_581) ;  /* 0x0000000000248947 */ /* 0x000fea0003800000 */
[----:B------:R-:W5:Y:S01]  /*a290*/  LDCU UR10, c[0x0][0x38c] ;  /* 0x00007180ff0a77ac */ /* 0x000f620008000800 */
[----:B------:R-:W-:-:S04]  /*a2a0*/  UISETP.NE.U32.AND UP0, UPT, UR7, URZ, UPT ;  /* 0x000000ff0700728c */ /* 0x000fc8000bf05070 */
[----:B------:R-:W-:Y:S01]  /*a2b0*/  UISETP.NE.AND.EX UP0, UPT, UR6, URZ, UPT, UP0 ;  /* 0x000000ff0600728c */ /* 0x000fe2000bf05300 */
[----:B-----5:R-:W-:-:S08]  /*a2c0*/  FMUL R25, R25, UR10 ;  /* 0x0000000a19197c20 */ /* 0x020fd00008400000 */
[----:B------:R-:W-:Y:S05]  /*a2d0*/  BRA.U !UP0, `(.L_x_582) ;  /* 0x00000001080c7547 */ /* 0x000fea000b800000 */
[----:B------:R-:W5:Y:S01]  /*a2e0*/  LDG.E R22, desc[UR8][R158.64+0xc] ;  /* 0x00000c089e167981 */ /* 0x000f62000c1e1900 */
[----:B------:R-:W5:Y:S02]  /*a2f0*/  LDCU UR10, c[0x0][0x3bc] ;  /* 0x00007780ff0a77ac */ /* 0x000f640008000800 */
[----:B-----5:R-:W-:-:S07]  /*a300*/  FFMA R25, R22, UR10, R25 ;  /* 0x0000000a16197c23 */ /* 0x020fce0008000019 */
.L_x_582:
[----:B------:R0:W-:Y:S02]  /*a310*/  STG.E desc[UR8][R160.64+0xc], R25 ;  /* 0x00000c19a0007986 */ /* 0x0001e4000c101908 */
.L_x_581:
[----:B------:R-:W-:Y:S05]  /*a320*/  BSYNC.RECONVERGENT B0 ;  /* 0x0000000000007941 */ /* 0x000fea0003800200 */
.L_x_580:
[----:B------:R-:W-:Y:S01]  /*a330*/  ISETP.LT.AND P0, PT, R19, UR4, !P1 ;  /* 0x0000000413007c0c */ /* 0x000fe2000cf01270 */
[----:B------:R-:W-:-:S12]  /*a340*/  BSSY.RECONVERGENT B0, `(.L_x_583) ;  /* 0x000000b000007945 */ /* 0x000fd80003800200 */
        /* <DEDUP_REMOVED lines=9> */
.L_x_585:
[----:B------:R0:W-:Y:S02]  /*a3e0*/  STG.E desc[UR8][R90.64+0xc], R41 ;  /* 0x00000c295a007986 */ /* 0x0001e4000c101908 */
.L_x_584:
[----:B------:R-:W-:Y:S05]  /*a3f0*/  BSYNC.RECONVERGENT B0 ;  /* 0x0000000000007941 */ /* 0x000fea0003800200 */
.L_x_583:
        /* <DEDUP_REMOVED lines=11> */
.L_x_588:
[----:B------:R0:W-:Y:S02]  /*a4b0*/  STG.E desc[UR8][R96.64+0xc], R57 ;  /* 0x00000c3960007986 */ /* 0x0001e4000c101908 */
.L_x_587:
[----:B------:R-:W-:Y:S05]  /*a4c0*/  BSYNC.RECONVERGENT B0 ;  /* 0x0000000000007941 */ /* 0x000fea0003800200 */
.L_x_586:
        /* <DEDUP_REMOVED lines=11> */
.L_x_591:
[----:B------:R0:W-:Y:S02]  /*a580*/  STG.E desc[UR8][R100.64+0xc], R73 ;  /* 0x00000c4964007986 */ /* 0x0001e4000c101908 */
.L_x_590:
[----:B------:R-:W-:Y:S05]  /*a590*/  BSYNC.RECONVERGENT B0 ;  /* 0x0000000000007941 */ /* 0x000fea0003800200 */
.L_x_589:
        /* <DEDUP_REMOVED lines=12> */
.L_x_594:
[----:B------:R1:W-:Y:S02]  /*a660*/  STG.E desc[UR8][R160.64+0x10], R23 ;  /* 0x00001017a0007986 */ /* 0x0003e4000c101908 */
.L_x_593:
[----:B------:R-:W-:Y:S05]  /*a670*/  BSYNC.RECONVERGENT B0 ;  /* 0x0000000000007941 */ /* 0x000fea0003800200 */
.L_x_592:
        /* <DEDUP_REMOVED lines=11> */
.L_x_597:
[----:B------:R1:W-:Y:S02]  /*a730*/  STG.E desc[UR8][R90.64+0x10], R23 ;  /* 0x000010175a007986 */ /* 0x0003e4000c101908 */
.L_x_596:
[----:B------:R-:W-:Y:S05]  /*a740*/  BSYNC.RECONVERGENT B0 ;  /* 0x0000000000007941 */ /* 0x000fea0003800200 */
.L_x_595:
        /* <DEDUP_REMOVED lines=11> */
.L_x_600:
[----:B------:R1:W-:Y:S02]  /*a800*/  STG.E desc[UR8][R96.64+0x10], R23 ;  /* 0x0000101760007986 */ /* 0x0003e4000c101908 */
.L_x_599:
[----:B------:R-:W-:Y:S05]  /*a810*/  BSYNC.RECONVERGENT B0 ;  /* 0x0000000000007941 */ /* 0x000fea0003800200 */
.L_x_598:
        /* <DEDUP_REMOVED lines=11> */
.L_x_603:
[----:B------:R1:W-:Y:S02]  /*a8d0*/  STG.E desc[UR8][R100.64+0x10], R23 ;  /* 0x0000101764007986 */ /* 0x0003e4000c101908 */
.L_x_602:
[----:B------:R-:W-:Y:S05]  /*a8e0*/  BSYNC.RECONVERGENT B0 ;  /* 0x0000000000007941 */ /* 0x000fea0003800200 */
.L_x_601:
        /* <DEDUP_REMOVED lines=12> */
.L_x_606:
[----:B------:R0:W-:Y:S02]  /*a9b0*/  STG.E desc[UR8][R160.64+0x14], R27 ;  /* 0x0000141ba0007986 */ /* 0x0001e4000c101908 */
.L_x_605:
[----:B------:R-:W-:Y:S05]  /*a9c0*/  BSYNC.RECONVERGENT B0 ;  /* 0x0000000000007941 */ /* 0x000fea0003800200 */
.L_x_604:
        /* <DEDUP_REMOVED lines=11> */
.L_x_609:
[----:B------:R0:W-:Y:S02]  /*aa80*/  STG.E desc[UR8][R90.64+0x14], R43 ;  /* 0x0000142b5a007986 */ /* 0x0001e4000c101908 */
.L_x_608:
[----:B------:R-:W-:Y:S05]  /*aa90*/  BSYNC.RECONVERGENT B0 ;  /* 0x0000000000007941 */ /* 0x000fea0003800200 */
.L_x_607:
        /* <DEDUP_REMOVED lines=11> */
.L_x_612:
[----:B------:R0:W-:Y:S02]  /*ab50*/  STG.E desc[UR8][R96.64+0x14], R59 ;  /* 0x0000143b60007986 */ /* 0x0001e4000c101908 */
.L_x_611:
[----:B------:R-:W-:Y:S05]  /*ab60*/  BSYNC.RECONVERGENT B0 ;  /* 0x0000000000007941 */ /* 0x000fea0003800200 */
.L_x_610:
        /* <DEDUP_REMOVED lines=11> */
.L_x_615:
[----:B------:R0:W-:Y:S02]  /*ac20*/  STG.E desc[UR8][R100.64+0x14], R75 ;  /* 0x0000144b64007986 */ /* 0x0001e4000c101908 */
.L_x_614:
[----:B------:R-:W-:Y:S05]  /*ac30*/  BSYNC.RECONVERGENT B0 ;  /* 0x0000000000007941 */ /* 0x000fea0003800200 */
.L_x_613:
        /* <DEDUP_REMOVED lines=12> */
.L_x_618:
[----:B------:R1:W-:Y:S02]  /*ad00*/  STG.E desc[UR8][R160.64+0x18], R23 ;  /* 0x00001817a0007986 */ /* 0x0003e4000c101908 */
.L_x_617:
[----:B------:R-:W-:Y:S05]  /*ad10*/  BSYNC.RECONVERGENT B0 ;  /* 0x0000000000007941 */ /* 0x000fea0003800200 */
.L_x_616:
        /* <DEDUP_REMOVED lines=11> */
.L_x_621:
[----:B------:R1:W-:Y:S02]  /*add0*/  STG.E desc[UR8][R90.64+0x18], R23 ;  /* 0x000018175a007986 */ /* 0x0003e4000c101908 */
.L_x_620:
[----:B------:R-:W-:Y:S05]  /*ade0*/  BSYNC.RECONVERGENT B0 ;  /* 0x0000000000007941 */ /* 0x000fea0003800200 */
.L_x_619:
        /* <DEDUP_REMOVED lines=11> */
.L_x_624:
[----:B------:R1:W-:Y:S02]  /*aea0*/  STG.E desc[UR8][R96.64+0x18], R23 ;  /* 0x0000181760007986 */ /* 0x0003e4000c101908 */
.L_x_623:
[----:B------:R-:W-:Y:S05]  /*aeb0*/  BSYNC.RECONVERGENT B0 ;  /* 0x0000000000007941 */ /* 0x000fea0003800200 */
.L_x_622:
        /* <DEDUP_REMOVED lines=11> */
.L_x_627:
[----:B------:R1:W-:Y:S02]  /*af70*/  STG.E desc[UR8][R100.64+0x18], R23 ;  /* 0x0000181764007986 */ /* 0x0003e4000c101908 */
.L_x_626:
[----:B------:R-:W-:Y:S05]  /*af80*/  BSYNC.RECONVERGENT B0 ;  /* 0x0000000000007941 */ /* 0x000fea0003800200 */
.L_x_625:
        /* <DEDUP_REMOVED lines=12> */
.L_x_630:
[----:B------:R0:W-:Y:S02]  /*b050*/  STG.E desc[UR8][R160.64+0x1c], R29 ;  /* 0x00001c1da0007986 */ /* 0x0001e4000c101908 */
.L_x_629:
[----:B------:R-:W-:Y:S05]  /*b060*/  BSYNC.RECONVERGENT B0 ;  /* 0x0000000000007941 */ /* 0x000fea0003800200 */
.L_x_628:
        /* <DEDUP_REMOVED lines=11> */
.L_x_633:
[----:B------:R0:W-:Y:S02]  /*b120*/  STG.E desc[UR8][R90.64+0x1c], R45 ;  /* 0x00001c2d5a007986 */ /* 0x0001e4000c101908 */
.L_x_632:
[----:B------:R-:W-:Y:S05]  /*b130*/  BSYNC.RECONVERGENT B0 ;  /* 0x0000000000007941 */ /* 0x000fea0003800200 */
.L_x_631:
        /* <DEDUP_REMOVED lines=11> */
.L_x_636:
[----:B------:R0:W-:Y:S02]  /*b1f0*/  STG.E desc[UR8][R96.64+0x1c], R61 ;  /* 0x00001c3d60007986 */ /* 0x0001e4000c101908 */
.L_x_635:
[----:B------:R-:W-:Y:S05]  /*b200*/  BSYNC.RECONVERGENT B0 ;  /* 0x0000000000007941 */ /* 0x000fea0003800200 */
.L_x_634:
        /* <DEDUP_REMOVED lines=11> */
.L_x_639:
[----:B------:R0:W-:Y:S02]  /*b2c0*/  STG.E desc[UR8][R100.64+0x1c], R77 ;  /* 0x00001c4d64007986 */ /* 0x0001e4000c101908 */
.L_x_638:
[----:B------:R-:W-:Y:S05]  /*b2d0*/  BSYNC.RECONVERGENT B0 ;  /* 0x0000000000007941 */ /* 0x000fea0003800200 */
.L_x_637:
        /* <DEDUP_REMOVED lines=12> */
.L_x_642:
[----:B------:R1:W-:Y:S02]  /*b3a0*/  STG.E desc[UR8][R160.64+0x20], R23 ;  /* 0x00002017a0007986 */ /* 0x0003e4000c101908 */
.L_x_641:
[----:B------:R-:W-:Y:S05]  /*b3b0*/  BSYNC.RECONVERGENT B0 ;  /* 0x0000000000007941 */ /* 0x000fea0003800200 */
.L_x_640:
        /* <DEDUP_REMOVED lines=11> */
.L_x_645:
[----:B------:R1:W-:Y:S02]  /*b470*/  STG.E desc[UR8][R90.64+0x20], R23 ;  /* 0x000020175a007986 */ /* 0x0003e4000c101908 */
.L_x_644:
[----:B------:R-:W-:Y:S05]  /*b480*/  BSYNC.RECONVERGENT B0 ;  /* 0x0000000000007941 */ /* 0x000fea0003800200 */
.L_x_643:
        /* <DEDUP_REMOVED lines=11> */
.L_x_648:
[----:B------:R1:W-:Y:S02]  /*b540*/  STG.E desc[UR8][R96.64+0x20], R23 ;  /* 0x0000201760007986 */ /* 0x0003e4000c101908 */
.L_x_647:
[----:B------:R-:W-:Y:S05]  /*b550*/  BSYNC.RECONVERGENT B0 ;  /* 0x0000000000007941 */ /* 0x000fea0003800200 */
.L_x_646:
        /* <DEDUP_REMOVED lines=11> */
.L_x_651:
[----:B------:R1:W-:Y:S02]  /*b610*/  STG.E desc[UR8][R100.64+0x20], R23 ;  /* 0x0000201764007986 */ /* 0x0003e4000c101908 */
.L_x_650:
[----:B------:R-:W-:Y:S05]  /*b620*/  BSYNC.RECONVERGENT B0 ;  /* 0x0000000000007941 */ /* 0x000fea0003800200 */
.L_x_649:
        /* <DEDUP_REMOVED lines=12> */
.L_x_654:
[----:B------:R0:W-:Y:S02]  /*b6f0*/  STG.E desc[UR8][R160.64+0x24], R31 ;  /* 0x0000241fa0007986 */ /* 0x0001e4000c101908 */
.L_x_653:
[----:B------:R-:W-:Y:S05]  /*b700*/  BSYNC.RECONVERGENT B0 ;  /* 0x0000000000007941 */ /* 0x000fea0003800200 */
.L_x_652:
        /* <DEDUP_REMOVED lines=11> */
.L_x_657:
[----:B------:R0:W-:Y:S02]  /*b7c0*/  STG.E desc[UR8][R90.64+0x24], R47 ;  /* 0x0000242f5a007986 */ /* 0x0001e4000c101908 */
.L_x_656:
[----:B------:R-:W-:Y:S05]  /*b7d0*/  BSYNC.RECONVERGENT B0 ;  /* 0x0000000000007941 */ /* 0x000fea0003800200 */
.L_x_655:
        /* <DEDUP_REMOVED lines=11> */
.L_x_660:
[----:B------:R0:W-:Y:S02]  /*b890*/  STG.E desc[UR8][R96.64+0x24], R63 ;  /* 0x0000243f60007986 */ /* 0x0001e4000c101908 */
.L_x_659:
[----:B------:R-:W-:Y:S05]  /*b8a0*/  BSYNC.RECONVERGENT B0 ;  /* 0x0000000000007941 */ /* 0x000fea0003800200 */
.L_x_658:
        /* <DEDUP_REMOVED lines=11> */
.L_x_663:
[----:B------:R0:W-:Y:S02]  /*b960*/  STG.E desc[UR8][R100.64+0x24], R79 ;  /* 0x0000244f64007986 */ /* 0x0001e4000c101908 */
.L_x_662:
[----:B------:R-:W-:Y:S05]  /*b970*/  BSYNC.RECONVERGENT B0 ;  /* 0x0000000000007941 */ /* 0x000fea0003800200 */
.L_x_661:
        /* <DEDUP_REMOVED lines=12> */
.L_x_666:
[----:B------:R1:W-:Y:S02]  /*ba40*/  STG.E desc[UR8][R160.64+0x28], R23 ;  /* 0x00002817a0007986 */ /* 0x0003e4000c101908 */
.L_x_665:
[----:B------:R-:W-:Y:S05]  /*ba50*/  BSYNC.RECONVERGENT B0 ;  /* 0x0000000000007941 */ /* 0x000fea0003800200 */
.L_x_664:
        /* <DEDUP_REMOVED lines=11> */
.L_x_669:
[----:B------:R1:W-:Y:S02]  /*bb10*/  STG.E desc[UR8][R90.64+0x28], R23 ;  /* 0x000028175a007986 */ /* 0x0003e4000c101908 */
.L_x_668:
[----:B------:R-:W-:Y:S05]  /*bb20*/  BSYNC.RECONVERGENT B0 ;  /* 0x0000000000007941 */ /* 0x000fea0003800200 */
.L_x_667:
        /* <DEDUP_REMOVED lines=11> */
.L_x_672:
[----:B------:R1:W-:Y:S02]  /*bbe0*/  STG.E desc[UR8][R96.64+0x28], R23 ;  /* 0x0000281760007986 */ /* 0x0003e4000c101908 */
.L_x_671:
[----:B------:R-:W-:Y:S05]  /*bbf0*/  BSYNC.RECONVERGENT B0 ;  /* 0x0000000000007941 */ /* 0x000fea0003800200 */
.L_x_670:
        /* <DEDUP_REMOVED lines=11> */
.L_x_675:
[----:B------:R1:W-:Y:S02]  /*bcb0*/  STG.E desc[UR8][R100.64+0x28], R23 ;  /* 0x0000281764007986 */ /* 0x0003e4000c101908 */
.L_x_674:
[----:B------:R-:W-:Y:S05]  /*bcc0*/  BSYNC.RECONVERGENT B0 ;  /* 0x0000000000007941 */ /* 0x000fea0003800200 */
.L_x_673:
        /* <DEDUP_REMOVED lines=12> */
.L_x_678:
[----:B------:R0:W-:Y:S02]  /*bd90*/  STG.E desc[UR8][R160.64+0x2c], R33 ;  /* 0x00002c21a0007986 */ /* 0x0001e4000c101908 */
.L_x_677:
[----:B------:R-:W-:Y:S05]  /*bda0*/  BSYNC.RECONVERGENT B0 ;  /* 0x0000000000007941 */ /* 0x000fea0003800200 */
.L_x_676:
        /* <DEDUP_REMOVED lines=11> */
.L_x_681:
[----:B------:R0:W-:Y:S02]  /*be60*/  STG.E desc[UR8][R90.64+0x2c], R49 ;  /* 0x00002c315a007986 */ /* 0x0001e4000c101908 */
.L_x_680:
[----:B------:R-:W-:Y:S05]  /*be70*/  BSYNC.RECONVERGENT B0 ;  /* 0x0000000000007941 */ /* 0x000fea0003800200 */
.L_x_679:
        /* <DEDUP_REMOVED lines=11> */
.L_x_684:
[----:B------:R0:W-:Y:S02]  /*bf30*/  STG.E desc[UR8][R96.64+0x2c], R65 ;  /* 0x00002c4160007986 */ /* 0x0001e4000c101908 */
.L_x_683:
[----:B------:R-:W-:Y:S05]  /*bf40*/  BSYNC.RECONVERGENT B0 ;  /* 0x0000000000007941 */ /* 0x000fea0003800200 */
.L_x_682:
        /* <DEDUP_REMOVED lines=11> */
.L_x_687:
[----:B------:R0:W-:Y:S02]  /*c000*/  STG.E desc[UR8][R100.64+0x2c], R81 ;  /* 0x00002c5164007986 */ /* 0x0001e4000c101908 */
.L_x_686:
[----:B------:R-:W-:Y:S05]  /*c010*/  BSYNC.RECONVERGENT B0 ;  /* 0x0000000000007941 */ /* 0x000fea0003800200 */
.L_x_685:
        /* <DEDUP_REMOVED lines=12> */
.L_x_690:
[----:B------:R1:W-:Y:S02]  /*c0e0*/  STG.E desc[UR8][R160.64+0x30], R23 ;  /* 0x00003017a0007986 */ /* 0x0003e4000c101908 */
.L_x_689:
[----:B------:R-:W-:Y:S05]  /*c0f0*/  BSYNC.RECONVERGENT B0 ;  /* 0x0000000000007941 */ /* 0x000fea0003800200 */
.L_x_688:
        /* <DEDUP_REMOVED lines=11> */
.L_x_693:
[----:B------:R1:W-:Y:S02]  /*c1b0*/  STG.E desc[UR8][R90.64+0x30], R23 ;  /* 0x000030175a007986 */ /* 0x0003e4000c101908 */
.L_x_692:
[----:B------:R-:W-:Y:S05]  /*c1c0*/  BSYNC.RECONVERGENT B0 ;  /* 0x0000000000007941 */ /* 0x000fea0003800200 */
.L_x_691:
        /* <DEDUP_REMOVED lines=11> */
.L_x_696:
[----:B------:R1:W-:Y:S02]  /*c280*/  STG.E desc[UR8][R96.64+0x30], R23 ;  /* 0x0000301760007986 */ /* 0x0003e4000c101908 */
.L_x_695:
[----:B------:R-:W-:Y:S05]  /*c290*/  BSYNC.RECONVERGENT B0 ;  /* 0x0000000000007941 */ /* 0x000fea0003800200 */
.L_x_694:
        /* <DEDUP_REMOVED lines=11> */
.L_x_699:
[----:B------:R1:W-:Y:S02]  /*c350*/  STG.E desc[UR8][R100.64+0x30], R23 ;  /* 0x0000301764007986 */ /* 0x0003e4000c101908 */
.L_x_698:
[----:B------:R-:W-:Y:S05]  /*c360*/  BSYNC.RECONVERGENT B0 ;  /* 0x0000000000007941 */ /* 0x000fea0003800200 */
.L_x_697:
        /* <DEDUP_REMOVED lines=12> */
.L_x_702:
[----:B------:R0:W-:Y:S02]  /*c430*/  STG.E desc[UR8][R160.64+0x34], R35 ;  /* 0x00003423a0007986 */ /* 0x0001e4000c101908 */
.L_x_701:
[----:B------:R-:W-:Y:S05]  /*c440*/  BSYNC.RECONVERGENT B0 ;  /* 0x0000000000007941 */ /* 0x000fea0003800200 */
.L_x_700:
        /* <DEDUP_REMOVED lines=11> */
.L_x_705:
[----:B------:R0:W-:Y:S02]  /*c500*/  STG.E desc[UR8][R90.64+0x34], R51 ;  /* 0x000034335a007986 */ /* 0x0001e4000c101908 */
.L_x_704:
[----:B------:R-:W-:Y:S05]  /*c510*/  BSYNC.RECONVERGENT B0 ;  /* 0x0000000000007941 */ /* 0x000fea0003800200 */
.L_x_703:
        /* <DEDUP_REMOVED lines=11> */
.L_x_708:
[----:B------:R0:W-:Y:S02]  /*c5d0*/  STG.E desc[UR8][R96.64+0x34], R67 ;  /* 0x0000344360007986 */ /* 0x0001e4000c101908 */
.L_x_707:
[----:B------:R-:W-:Y:S05]  /*c5e0*/  BSYNC.RECONVERGENT B0 ;  /* 0x0000000000007941 */ /* 0x000fea0003800200 */
.L_x_706:
        /* <DEDUP_REMOVED lines=11> */
.L_x_711:
[----:B------:R0:W-:Y:S02]  /*c6a0*/  STG.E desc[UR8][R100.64+0x34], R83 ;  /* 0x0000345364007986 */ /* 0x0001e4000c101908 */
.L_x_710:
[----:B------:R-:W-:Y:S05]  /*c6b0*/  BSYNC.RECONVERGENT B0 ;  /* 0x0000000000007941 */ /* 0x000fea0003800200 */
.L_x_709:
        /* <DEDUP_REMOVED lines=12> */
.L_x_714:
[----:B------:R1:W-:Y:S02]  /*c780*/  STG.E desc[UR8][R160.64+0x38], R23 ;  /* 0x00003817a0007986 */ /* 0x0003e4000c101908 */
.L_x_713:
[----:B------:R-:W-:Y:S05]  /*c790*/  BSYNC.RECONVERGENT B0 ;  /* 0x0000000000007941 */ /* 0x000fea0003800200 */
.L_x_712:
        /* <DEDUP_REMOVED lines=11> */
.L_x_717:
[----:B------:R1:W-:Y:S02]  /*c850*/  STG.E desc[UR8][R90.64+0x38], R23 ;  /* 0x000038175a007986 */ /* 0x0003e4000c101908 */
.L_x_716:
[----:B------:R-:W-:Y:S05]  /*c860*/  BSYNC.RECONVERGENT B0 ;  /* 0x0000000000007941 */ /* 0x000fea0003800200 */
.L_x_715:
        /* <DEDUP_REMOVED lines=11> */
.L_x_720:
[----:B------:R1:W-:Y:S02]  /*c920*/  STG.E desc[UR8][R96.64+0x38], R23 ;  /* 0x0000381760007986 */ /* 0x0003e4000c101908 */
.L_x_719:
[----:B------:R-:W-:Y:S05]  /*c930*/  BSYNC.RECONVERGENT B0 ;  /* 0x0000000000007941 */ /* 0x000fea0003800200 */
.L_x_718:
        /* <DEDUP_REMOVED lines=11> */
.L_x_723:
[----:B------:R1:W-:Y:S02]  /*c9f0*/  STG.E desc[UR8][R100.64+0x38], R23 ;  /* 0x0000381764007986 */ /* 0x0003e4000c101908 */
.L_x_722:
[----:B------:R-:W-:Y:S05]  /*ca00*/  BSYNC.RECONVERGENT B0 ;  /* 0x0000000000007941 */ /* 0x000fea0003800200 */
.L_x_721:
        /* <DEDUP_REMOVED lines=12> */
.L_x_726:
[----:B------:R0:W-:Y:S02]  /*cad0*/  STG.E desc[UR8][R160.64+0x3c], R37 ;  /* 0x00003c25a0007986 */ /* 0x0001e4000c101908 */
.L_x_725:
[----:B------:R-:W-:Y:S05]  /*cae0*/  BSYNC.RECONVERGENT B0 ;  /* 0x0000000000007941 */ /* 0x000fea0003800200 */
.L_x_724:
        /* <DEDUP_REMOVED lines=11> */
.L_x_729:
[----:B------:R0:W-:Y:S02]  /*cba0*/  STG.E desc[UR8][R90.64+0x3c], R53 ;  /* 0x00003c355a007986 */ /* 0x0001e4000c101908 */
.L_x_728:
[----:B------:R-:W-:Y:S05]  /*cbb0*/  BSYNC.RECONVERGENT B0 ;  /* 0x0000000000007941 */ /* 0x000fea0003800200 */
.L_x_727:
        /* <DEDUP_REMOVED lines=11> */
.L_x_732:
[----:B------:R0:W-:Y:S02]  /*cc70*/  STG.E desc[UR8][R96.64+0x3c], R69 ;  /* 0x00003c4560007986 */ /* 0x0001e4000c101908 */
.L_x_731:
[----:B------:R-:W-:Y:S05]  /*cc80*/  BSYNC.RECONVERGENT B0 ;  /* 0x0000000000007941 */ /* 0x000fea0003800200 */
.L_x_730:
        /* <DEDUP_REMOVED lines=11> */
.L_x_735:
[----:B------:R0:W-:Y:S02]  /*cd40*/  STG.E desc[UR8][R100.64+0x3c], R85 ;  /* 0x00003c5564007986 */ /* 0x0001e4000c101908 */
.L_x_734:
[----:B------:R-:W-:Y:S05]  /*cd50*/  BSYNC.RECONVERGENT B0 ;  /* 0x0000000000007941 */ /* 0x000fea0003800200 */
.L_x_733:
[----:B------:R-:W5:Y:S01]  /*cd60*/  LDCU UR33, c[0x0][0x378] ;  /* 0x00006f00ff2177ac */ /* 0x000f620008000800 */
[----:B------:R-:W1:Y:S01]  /*cd70*/  LDCU.64 UR10, c[0x0][0x400] ;  /* 0x00008000ff0a77ac */ /* 0x000e620008000a00 */
[----:B------:R-:W2:Y:S01]  /*cd80*/  LDCU.128 UR12, c[0x0][0x3f0] ;  /* 0x00007e00ff0c77ac */ /* 0x000ea20008000c00 */
[----:B------:R-:W3:Y:S01]  /*cd90*/  LDCU.64 UR16, c[0x0][0x3e8] ;  /* 0x00007d00ff1077ac */ /* 0x000ee20008000a00 */
[----:B------:R-:W-:Y:S02]  /*cda0*/  UISETP.NE.U32.AND UP0, UPT, UR7, URZ, UPT ;  /* 0x000000ff0700728c */ /* 0x000fe4000bf05070 */
[----:B-----5:R-:W-:Y:S02]  /*cdb0*/  UIADD3 UR24, UPT, UPT, UR33, UR24, URZ ;  /* 0x0000001821187290 */ /* 0x020fe4000fffe0ff */
[----:B------:R-:W-:Y:S02]  /*cdc0*/  UISETP.NE.AND.EX UP0, UPT, UR6, URZ, UPT, UP0 ;  /* 0x000000ff0600728c */ /* 0x000fe4000bf05300 */
[----:B-1----:R-:W-:Y:S01]  /*cdd0*/  UIMAD.WIDE.U32 UR40, UR33, UR10, URZ ;  /* 0x0000000a212872a5 */ /* 0x002fe2000f8e00ff */
[----:B------:R-:W1:Y:S01]  /*cde0*/  LDCU UR10, c[0x0][0x3e4] ;  /* 0x00007c80ff0a77ac */ /* 0x000e620008000800 */
[----:B--2---:R-:W-:-:S02]  /*cdf0*/  UIMAD.WIDE.U32 UR36, UR33, UR14, URZ ;  /* 0x0000000e212472a5 */ /* 0x004fc4000f8e00ff */
        /* <DEDUP_REMOVED lines=8> */
[----:B-1----:R-:W-:Y:S02]  /*ce80*/  UISETP.GE.AND UP0, UPT, UR24, UR10, UPT ;  /* 0x0000000a1800728c */ /* 0x002fe4000bf06270 */
[----:B---3--:R-:W-:Y:S02]  /*ce90*/  UIMAD.WIDE.U32 UR38, UR33, UR16, URZ ;  /* 0x00000010212672a5 */ /* 0x008fe4000f8e00ff */
[----:B------:R-:W-:Y:S02]  /*cea0*/  UIMAD UR13, UR33, UR13, UR35 ;  /* 0x0000000d210d72a4 */ /* 0x000fe4000f8e0223 */
[----:B------:R-:W-:-:S02]  /*ceb0*/  UIMAD UR17, UR33, UR17, UR39 ;  /* 0x00000011211172a4 */ /* 0x000fc4000f8e0227 */
[----:B------:R-:W-:Y:S02]  /*cec0*/  UIMAD UR11, UR33, UR11, UR41 ;  /* 0x0000000b210b72a4 */ /* 0x000fe4000f8e0229 */
[----:B------:R-:W-:Y:S02]  /*ced0*/  ULEA UR26, UP4, UR38, UR26, 0x1 ;  /* 0x0000001a261a7291 */ /* 0x000fe4000f8808ff */
[----:B------:R-:W-:Y:S02]  /*cee0*/  ULEA UR28, UP3, UR34, UR28, 0x1 ;  /* 0x0000001c221c7291 */ /* 0x000fe4000f8608ff */
[----:B------:R-:W-:Y:S02]  /*cef0*/  ULEA UR23, UP1, UR40, UR23, 0x2 ;  /* 0x0000001728177291 */ /* 0x000fe4000f8210ff */
[----:B------:R-:W-:Y:S02]  /*cf00*/  ULEA UR21, UP2, UR12, UR21, 0x2 ;  /* 0x000000150c157291 */ /* 0x000fe4000f8410ff */
[----:B------:R-:W-:-:S02]  /*cf10*/  ULEA.HI.X UR25, UR38, UR25, UR17, 0x1, UP4 ;  /* 0x0000001926197291 */ /* 0x000fc4000a0f0c11 */
[----:B------:R-:W-:Y:S02]  /*cf20*/  ULEA.HI.X UR27, UR34, UR27, UR13, 0x1, UP3 ;  /* 0x0000001b221b7291 */ /* 0x000fe400098f0c0d */
[----:B------:R-:W-:Y:S02]  /*cf30*/  ULEA.HI.X UR22, UR40, UR22, UR11, 0x2, UP1 ;  /* 0x0000001628167291 */ /* 0x000fe400088f140b */
[----:B------:R-:W-:Y:S01]  /*cf40*/  ULEA.HI.X UR20, UR12, UR20, UR15, 0x2, UP2 ;  /* 0x000000140c147291 */ /* 0x000fe200090f140f */
[----:B------:R-:W-:Y:S11]  /*cf50*/  BRA.U !UP0, `(.L_x_736) ;  /* 0xffffff7508307547 */ /* 0x000ff6000b83ffff */
[----:B------:R-:W-:Y:S01]  /*cf60*/  NOP ;  /* 0x0000000000007918 */ /* 0x000fe20000000000 */
[----:B------:R-:W-:Y:S05]  /*cf70*/  EXIT ;  /* 0x000000000000794d */ /* 0x000fea0003800000 */
.L_x_737:
        /* <DEDUP_REMOVED lines=16> */
.L_x_1196:


//--------------------- .text._ZN7cutlass9reference6device6kernel11GemmComplexINS_6half_tENS_6layout8RowMajorES4_NS5_11ColumnMajorEfS6_fffNS_16NumericConverterIffLNS_15FloatRoundStyleE2EEENS_12multiply_addIfffEELi4ELi4EEEvNS_4gemm9GemmCoordET5_NS_9TensorRefIT_T0_EENS_16ComplexTransformENSG_IT1_T2_EESK_SF_NSG_IT3_T4_EENSG_IT7_SP_EET6_illll --------------------------
	.section	.text._ZN7cutlass9reference6device6kernel11GemmComplexINS_6half_tENS_6layout8RowMajorES4_NS5_11ColumnMajorEfS6_fffNS_16NumericConverterIffLNS_15FloatRoundStyleE2EEENS_12multiply_addIfffEELi4ELi4EEEvNS_4gemm9GemmCoordET5_NS_9TensorRefIT_T0_EENS_16ComplexTransformENSG_IT1_T2_EESK_SF_NSG_IT3_T4_EENSG_IT7_SP_EET6_illll,"ax",@progbits
	.align	128
        .global         _ZN7cutlass9reference6device6kernel11GemmComplexINS_6half_tENS_6layout8RowMajorES4_NS5_11ColumnMajorEfS6_fffNS_16NumericConverterIffLNS_15FloatRoundStyleE2EEENS_12multiply_addIfffEELi4ELi4EEEvNS_4gemm9GemmCoordET5_NS_9TensorRefIT_T0_EENS_16ComplexTransformENSG_IT1_T2_EESK_SF_NSG_IT3_T4_EENSG_IT7_SP_EET6_illll
        .type           _ZN7cutlass9reference6device6kernel11GemmComplexINS_6half_tENS_6layout8RowMajorES4_NS5_11ColumnMajorEfS6_fffNS_16NumericConverterIffLNS_15FloatRoundStyleE2EEENS_12multiply_addIfffEELi4ELi4EEEvNS_4gemm9GemmCoordET5_NS_9TensorRefIT_T0_EENS_16ComplexTransformENSG_IT1_T2_EESK_SF_NSG_IT3_T4_EENSG_IT7_SP_EET6_illll,@function
        .size           _ZN7cutlass9reference6device6kernel11GemmComplexINS_6half_tENS_6layout8RowMajorES4_NS5_11ColumnMajorEfS6_fffNS_16NumericConverterIffLNS_15FloatRoundStyleE2EEENS_12multiply_addIfffEELi4ELi4EEEvNS_4gemm9GemmCoordET5_NS_9TensorRefIT_T0_EENS_16ComplexTransformENSG_IT1_T2_EESK_SF_NSG_IT3_T4_EENSG_IT7_SP_EET6_illll,(.L_x_1197 - _ZN7cutlass9reference6device6kernel11GemmComplexINS_6half_tENS_6layout8RowMajorES4_NS5_11ColumnMajorEfS6_fffNS_16NumericConverterIffLNS_15FloatRoundStyleE2EEENS_12multiply_addIfffEELi4ELi4EEEvNS_4gemm9GemmCoordET5_NS_9TensorRefIT_T0_EENS_16ComplexTransformENSG_IT1_T2_EESK_SF_NSG_IT3_T4_EENSG_IT7_SP_EET6_illll)
        .other          _ZN7cutlass9reference6device6kernel11GemmComplexINS_6half_tENS_6layout8RowMajorES4_NS5_11ColumnMajorEfS6_fffNS_16NumericConverterIffLNS_15FloatRoundStyleE2EEENS_12multiply_addIfffEELi4ELi4EEEvNS_4gemm9GemmCoordET5_NS_9TensorRefIT_T0_EENS_16ComplexTransformENSG_IT1_T2_EESK_SF_NSG_IT3_T4_EENSG_IT7_SP_EET6_illll,@"STO_CUDA_ENTRY STV_DEFAULT"
_ZN7cutlass9reference6device6kernel11GemmComplexINS_6half_tENS_6layout8RowMajorES4_NS5_11ColumnMajorEfS6_fffNS_16NumericConverterIffLNS_15FloatRoundStyleE2EEENS_12multiply_addIfffEELi4ELi4EEEvNS_4gemm9GemmCoordET5_NS_9TensorRefIT_T0_EENS_16ComplexTransformENSG_IT1_T2_EESK_SF_NSG_IT3_T4_EENSG_IT7_SP_EET6_illll:
.text._ZN7cutlass9reference6device6kernel11GemmComplexINS_6half_tENS_6layout8RowMajorES4_NS5_11ColumnMajorEfS6_fffNS_16NumericConverterIffLNS_15FloatRoundStyleE2EEENS_12multiply_addIfffEELi4ELi4EEEvNS_4gemm9GemmCoordET5_NS_9TensorRefIT_T0_EENS_16ComplexTransformENSG_IT1_T2_EESK_SF_NSG_IT3_T4_EENSG_IT7_SP_EET6_illll:
[----:B------:R-:W-:Y:S08]  /*0000*/  LDC R1, c[0x0][0x37c] ;  /* 0x0000df00ff017b82 */ /* 0x000ff00000000800 */
[----:B------:R-:W0:Y:S01]  /*0010*/  S2UR UR23, SR_CTAID.Z ;  /* 0x00000000001779c3 */ /* 0x000e220000002700 */
[----:B------:R-:W1:Y:S01]  /*0020*/  LDCU.64 UR18, c[0x0][0x3e8] ;  /* 0x00007d00ff1277ac */ /* 0x000e620008000a00 */
[----:B------:R-:W2:Y:S06]  /*0030*/  LDCU.128 UR4, c[0x0][0x3f0] ;  /* 0x00007e00ff0477ac */ /* 0x000eac0008000c00 */
[----:B------:R-:W0:Y:S08]  /*0040*/  LDC R0, c[0x0][0x3e4] ;  /* 0x0000f900ff007b82 */ /* 0x000e300000000800 */
[----:B------:R-:W3:Y:S08]  /*0050*/  LDC R3, c[0x0][0x360] ;  /* 0x0000d800ff037b82 */ /* 0x000ef00000000800 */
[----:B------:R-:W4:Y:S01]  /*0060*/  S2UR UR21, SR_CTAID.X ;  /* 0x00000000001579c3 */ /* 0x000f220000002500 */
[----:B0-----:R-:W-:-:S07]  /*0070*/  ISETP.LE.AND P0, PT, R0, UR23, PT ;  /* 0x0000001700007c0c */ /* 0x001fce000bf03270 */
[----:B------:R-:W0:Y:S08]  /*0080*/  S2UR UR20, SR_CTAID.Y ;  /* 0x00000000001479c3 */ /* 0x000e300000002600 */
[----:B------:R-:W0:Y:S02]  /*0090*/  LDC R0, c[0x0][0x364] ;  /* 0x0000d900ff007b82 */ /* 0x000e240000000800 */
[----:B01234-:R-:W-:Y:S05]  /*00a0*/  @P0 EXIT ;  /* 0x000000000000094d */ /* 0x01ffea0003800000 */
[----:B------:R-:W0:Y:S01]  /*00b0*/  LDCU UR22, c[0x0][0x378] ;  /* 0x00006f00ff1677ac */ /* 0x000e220008000800 */
[----:B------:R-:W1:Y:S01]  /*00c0*/  S2R R2, SR_TID.X ;  /* 0x0000000000027919 */ /* 0x000e620000002100 */
[----:B------:R-:W2:Y:S01]  /*00d0*/  LDCU.64 UR16, c[0x0][0x390] ;  /* 0x00007200ff1077ac */ /* 0x000ea20008000a00 */
[----:B------:R-:W3:Y:S01]  /*00e0*/  S2R R5, SR_TID.Y ;  /* 0x0000000000057919 */ /* 0x000ee20000002200 */
[----:B------:R-:W4:Y:S01]  /*00f0*/  LDCU.64 UR10, c[0x0][0x400] ;  /* 0x00008000ff0a77ac */ /* 0x000f220008000a00 */
[----:B------:R-:W5:Y:S01]  /*0100*/  LDCU.64 UR14, c[0x0][0x3a8] ;  /* 0x00007500ff0e77ac */ /* 0x000f620008000a00 */
[----:B------:R-:W5:Y:S01]  /*0110*/  LDCU.64 UR8, c[0x0][0x3d0] ;  /* 0x00007a00ff0877ac */ /* 0x000f620008000a00 */
[----:B------:R-:W5:Y:S01]  /*0120*/  LDCU.64 UR12, c[0x0][0x3c0] ;  /* 0x00007800ff0c77ac */ /* 0x000f620008000a00 */
[----:B------:R-:W-:Y:S02]  /*0130*/  UIMAD.WIDE.U32 UR24, UR23, UR18, URZ ;  /* 0x00000012171872a5 */ /* 0x000fe4000f8e00ff */
[----:B------:R-:W-:-:S02]  /*0140*/  UIMAD.WIDE.U32 UR32, UR23, UR6, URZ ;  /* 0x00000006172072a5 */ /* 0x000fc4000f8e00ff */
[----:B------:R-:W-:Y:S02]  /*0150*/  UIMAD.WIDE.U32 UR26, UR23, UR4, URZ ;  /* 0x00000004171a72a5 */ /* 0x000fe4000f8e00ff */
[----:B------:R-:W-:Y:S02]  /*0160*/  UIMAD UR19, UR23, UR19, UR25 ;  /* 0x00000013171372a4 */ /* 0x000fe4000f8e0219 */
[----:B0-----:R-:W-:Y:S01]  /*0170*/  UIMAD.WIDE.U32 UR28, UR22, UR6, URZ ;  /* 0x00000006161c72a5 */ /* 0x001fe2000f8e00ff */
[----:B-1----:R-:W-:Y:S01]  /*0180*/  IMAD R2, R3, UR21, R2 ;  /* 0x0000001503027c24 */ /* 0x002fe2000f8e0202 */
[----:B--2---:R-:W-:Y:S02]  /*0190*/  ULEA UR25, UP0, UR24, UR16, 0x1 ;  /* 0x0000001018197291 */ /* 0x004fe4000f8008ff */
[----:B------:R-:W-:Y:S01]  /*01a0*/  UIMAD UR6, UR23, UR7, UR33 ;  /* 0x00000007170672a4 */ /* 0x000fe2000f8e0221 */
[----:B---3--:R-:W-:Y:S01]  /*01b0*/  IMAD R5, R0, UR20, R5 ;  /* 0x0000001400057c24 */ /* 0x008fe2000f8e0205 */
[----:B----4-:R-:W-:Y:S01]  /*01c0*/  UIMAD.WIDE.U32 UR34, UR23, UR10, URZ ;  /* 0x0000000a172272a5 */ /* 0x010fe2000f8e00ff */
[----:B------:R-:W-:Y:S01]  /*01d0*/  SHF.L.U32 R4, R2, 0x2, RZ ;  /* 0x0000000202047819 */ /* 0x000fe200000006ff */
[----:B------:R-:W-:-:S02]  /*01e0*/  UIMAD UR5, UR23, UR5, UR27 ;  /* 0x00000005170572a4 */ /* 0x000fc4000f8e021b */
[----:B------:R-:W-:Y:S01]  /*01f0*/  UIMAD UR30, UR22, UR7, UR29 ;  /* 0x00000007161e72a4 */ /* 0x000fe2000f8e021d */
[----:B------:R-:W-:Y:S01]  /*0200*/  SHF.L.U32 R74, R5, 0x2, RZ ;  /* 0x00000002054a7819 */ /* 0x000fe200000006ff */
[----:B------:R-:W-:Y:S02]  /*0210*/  ULEA.HI.X UR24, UR24, UR17, UR19, 0x1, UP0 ;  /* 0x0000001118187291 */ /* 0x000fe400080f0c13 */
[----:B-----5:R-:W-:Y:S02]  /*0220*/  ULEA UR27, UP2, UR26, UR14, 0x1 ;  /* 0x0000000e1a1b7291 */ /* 0x020fe4000f8408ff */
[----:B------:R-:W-:Y:S02]  /*0230*/  UIMAD UR7, UR23, UR11, UR35 ;  /* 0x0000000b170772a4 */ /* 0x000fe4000f8e0223 */
[----:B------:R-:W-:Y:S02]  /*0240*/  ULEA UR4, UP0, UR34, UR8, 0x2 ;  /* 0x0000000822047291 */ /* 0x000fe4000f8010ff */
[----:B------:R-:W-:-:S02]  /*0250*/  ULEA.HI.X UR26, UR26, UR15, UR5, 0x1, UP2 ;  /* 0x0000000f1a1a7291 */ /* 0x000fc400090f0c05 */
[----:B------:R-:W-:Y:S02]  /*0260*/  ULEA.HI.X UR5, UR34, UR9, UR7, 0x2, UP0 ;  /* 0x0000000922057291 */ /* 0x000fe400080f1407 */
[----:B------:R-:W-:Y:S02]  /*0270*/  ULEA UR7, UP0, UR32, UR12, 0x2 ;  /* 0x0000000c20077291 */ /* 0x000fe4000f8010ff */
[----:B------:R-:W-:Y:S01]  /*0280*/  USHF.L.U64.HI UR32, UR32, 0x2, UR6 ;  /* 0x0000000220207899 */ /* 0x000fe20008010206 */
[----:B------:R-:W0:Y:S01]  /*0290*/  LDCU UR6, c[0x0][0x388] ;  /* 0x00007100ff0677ac */ /* 0x000e220008000800 */
[----:B------:R-:W-:Y:S02]  /*02a0*/  UISETP.NE.U32.AND UP1, UPT, UR12, URZ, UPT ;  /* 0x000000ff0c00728c */ /* 0x000fe4000bf25070 */
[----:B------:R-:W-:Y:S02]  /*02b0*/  UIADD3.X UR18, UPT, UPT, UR32, UR13, URZ, UP0, !UPT ;  /* 0x0000000d20127290 */ /* 0x000fe400087fe4ff */
[----:B------:R-:W-:-:S02]  /*02c0*/  UISETP.NE.AND.EX UP1, UPT, UR13, URZ, UPT, UP1 ;  /* 0x000000ff0d00728c */ /* 0x000fc4000bf25310 */
[----:B------:R-:W-:Y:S02]  /*02d0*/  UIMAD.WIDE.U32 UR16, UR22, UR10, URZ ;  /* 0x0000000a161072a5 */ /* 0x000fe4000f8e00ff */
[----:B------:R-:W-:Y:S02]  /*02e0*/  USEL UR7, UR7, URZ, UP1 ;  /* 0x000000ff07077287 */ /* 0x000fe40008800000 */
[----:B------:R-:W-:Y:S02]  /*02f0*/  USEL UR18, UR18, URZ, UP1 ;  /* 0x000000ff12127287 */ /* 0x000fe40008800000 */
[----:B------:R-:W-:Y:S02]  /*0300*/  UIMAD UR14, UR22, UR11, UR17 ;  /* 0x0000000b160e72a4 */ /* 0x000fe4000f8e0211 */
[----:B0-----:R-:W-:Y:S01]  /*0310*/  UISETP.GT.AND UP0, UPT, UR6, URZ, UPT ;  /* 0x000000ff0600728c */ /* 0x001fe2000bf04270 */
[----:B------:R-:W0:Y:S01]  /*0320*/  LDCU.64 UR8, c[0x0][0x358] ;  /* 0x00006b00ff0877ac */ /* 0x000e220008000a00 */
[----:B------:R-:W-:Y:S01]  /*0330*/  UMOV UR19, UR7 ;  /* 0x0000000700137c82 */ /* 0x000fe20008000000 */
[----:B------:R-:W-:Y:S01]  /*0340*/  UMOV UR21, UR4 ;  /* 0x0000000400157c82 */ /* 0x000fe20008000000 */
[----:B------:R-:W-:Y:S01]  /*0350*/  UMOV UR20, UR5 ;  /* 0x0000000500147c82 */ /* 0x000fe20008000000 */
[----:B------:R-:W-:-:S04]  /*0360*/  UMOV UR6, UR18 ;  /* 0x0000001200067c82 */ /* 0x000fc80008000000 */
[----:B------:R-:W-:Y:S05]  /*0370*/  BRA.U UP0, `(.L_x_738) ;  /* 0x0000001100c87547 */ /* 0x000fea000b800000 */
[----:B------:R-:W1:Y:S01]  /*0380*/  LDCU.64 UR10, c[0x0][0x3c8] ;  /* 0x00007900ff0a77ac */ /* 0x000e620008000a00 */
[----:B------:R-:W-:Y:S01]  /*0390*/  SHF.R.S32.HI R3, RZ, 0x1f, R4 ;  /* 0x0000001fff037819 */ /* 0x000fe20000011404 */
[----:B------:R-:W-:Y:S01]  /*03a0*/  HFMA2 R75, -RZ, RZ, 0, 0 ;  /* 0x00000000ff4b7431 */ /* 0x000fe200000001ff */
[C---:B------:R-:W-:Y:S01]  /*03b0*/  IADD3 R37, PT, PT, R4.reuse, 0x1, RZ ;  /* 0x0000000104257810 */ /* 0x040fe20007ffe0ff */
[----:B------:R-:W2:Y:S01]  /*03c0*/  LDCU.64 UR4, c[0x0][0x3d8] ;  /* 0x00007b00ff0477ac */ /* 0x000ea20008000a00 */
[C---:B------:R-:W-:Y:S01]  /*03d0*/  VIADD R35, R4.reuse, 0x2 ;  /* 0x0000000204237836 */ /* 0x040fe20000000000 */
[----:B------:R-:W-:Y:S01]  /*03e0*/  IADD3 R33, PT, PT, R4, 0x3, RZ ;  /* 0x0000000304217810 */ /* 0x000fe20007ffe0ff */
[----:B------:R-:W-:Y:S01]  /*03f0*/  VIADD R31, R74, 0x1 ;  /* 0x000000014a1f7836 */ /* 0x000fe20000000000 */
[----:B------:R-:W-:Y:S01]  /*0400*/  SHF.R.S32.HI R2, RZ, 0x1f, R37 ;  /* 0x0000001fff027819 */ /* 0x000fe20000011425 */
[----:B------:R-:W3:Y:S01]  /*0410*/  LDCU.64 UR12, c[0x0][0x380] ;  /* 0x00007000ff0c77ac */ /* 0x000ee20008000a00 */
[----:B------:R-:W-:-:S02]  /*0420*/  SHF.R.S32.HI R22, RZ, 0x1f, R35 ;  /* 0x0000001fff167819 */ /* 0x000fc40000011423 */
[----:B------:R-:W-:Y:S01]  /*0430*/  IADD3 R30, PT, PT, R74, 0x2, RZ ;  /* 0x000000024a1e7810 */ /* 0x000fe20007ffe0ff */
[----:B------:R-:W-:Y:S02]  /*0440*/  USHF.L.U64.HI UR14, UR16, 0x2, UR14 ;  /* 0x00000002100e7899 */ /* 0x000fe4000801020e */
[----:B------:R-:W-:Y:S02]  /*0450*/  USHF.L.U32 UR15, UR28, 0x2, URZ ;  /* 0x000000021c0f7899 */ /* 0x000fe400080006ff */
[----:B------:R-:W-:Y:S01]  /*0460*/  USHF.L.U32 UR16, UR16, 0x2, URZ ;  /* 0x0000000210107899 */ /* 0x000fe200080006ff */
[----:B-1----:R-:W-:Y:S02]  /*0470*/  IMAD R5, R3, UR10, RZ ;  /* 0x0000000a03057c24 */ /* 0x002fe4000f8e02ff */
[----:B------:R-:W-:-:S04]  /*0480*/  IMAD.WIDE.U32 R8, R4, UR10, R74 ;  /* 0x0000000a04087c25 */ /* 0x000fc8000f8e004a */
[----:B--2---:R-:W-:Y:S01]  /*0490*/  IMAD R3, R3, UR4, RZ ;  /* 0x0000000403037c24 */ /* 0x004fe2000f8e02ff */
[----:B------:R-:W-:Y:S01]  /*04a0*/  SHF.L.U32 R17, R8, 0x2, RZ ;  /* 0x0000000208117819 */ /* 0x000fe200000006ff */
[----:B------:R-:W-:Y:S01]  /*04b0*/  IMAD.WIDE.U32 R6, R4, UR4, R74 ;  /* 0x0000000404067c25 */ /* 0x000fe2000f8e004a */
[----:B---3--:R-:W-:-:S03]  /*04c0*/  ISETP.GE.AND P0, PT, R74, UR13, PT ;  /* 0x0000000d4a007c0c */ /* 0x008fc6000bf06270 */
[----:B------:R-:W-:Y:S01]  /*04d0*/  IMAD R3, R4, UR5, R3 ;  /* 0x0000000504037c24 */ /* 0x000fe2000f8e0203 */
[----:B------:R-:W-:Y:S01]  /*04e0*/  SHF.L.U32 R15, R6, 0x2, RZ ;  /* 0x00000002060f7819 */ /* 0x000fe200000006ff */
[----:B------:R-:W-:Y:S01]  /*04f0*/  IMAD R5, R4, UR11, R5 ;  /* 0x0000000b04057c24 */ /* 0x000fe2000f8e0205 */
[----:B------:R-:W-:Y:S01]  /*0500*/  P2R R34, PR, RZ, 0x1 ;  /* 0x00000001ff227803 */ /* 0x000fe20000000000 */
[C---:B------:R-:W-:Y:S01]  /*0510*/  IMAD R20, R2.reuse, UR10, RZ ;  /* 0x0000000a02147c24 */ /* 0x040fe2000f8e02ff */
[----:B------:R-:W-:Y:S01]  /*0520*/  IADD3 R14, PT, PT, R7, R3, RZ ;  /* 0x00000003070e7210 */ /* 0x000fe20007ffe0ff */
[----:B------:R-:W-:Y:S01]  /*0530*/  IMAD R2, R2, UR4, RZ ;  /* 0x0000000402027c24 */ /* 0x000fe2000f8e02ff */
[----:B------:R-:W-:Y:S01]  /*0540*/  ISETP.LT.AND P0, PT, R4, UR12, !P0 ;  /* 0x0000000c04007c0c */ /* 0x000fe2000c701270 */
[----:B------:R-:W-:Y:S01]  /*0550*/  IMAD.IADD R16, R9, 0x1, R5 ;  /* 0x0000000109107824 */ /* 0x000fe200078e0205 */
[----:B------:R-:W-:Y:S01]  /*0560*/  SHF.L.U64.HI R14, R6, 0x2, R14 ;  /* 0x00000002060e7819 */ /* 0x000fe2000001020e */
[----:B------:R-:W-:Y:S01]  /*0570*/  IMAD.WIDE.U32 R6, R37, UR4, R74 ;  /* 0x0000000425067c25 */ /* 0x000fe2000f8e004a */
[----:B------:R-:W-:-:S02]  /*0580*/  P2R R32, PR, RZ, 0x1 ;  /* 0x00000001ff207803 */ /* 0x000fc40000000000 */
[----:B------:R-:W-:Y:S01]  /*0590*/  SHF.L.U64.HI R16, R8, 0x2, R16 ;  /* 0x0000000208107819 */ /* 0x000fe20000010210 */
[C---:B------:R-:W-:Y:S02]  /*05a0*/  IMAD R9, R37.reuse, UR5, R2 ;  /* 0x0000000525097c24 */ /* 0x040fe4000f8e0202 */
[----:B------:R-:W-:Y:S02]  /*05b0*/  IMAD R0, R22, UR10, RZ ;  /* 0x0000000a16007c24 */ /* 0x000fe4000f8e02ff */
[----:B------:R-:W-:Y:S01]  /*05c0*/  IMAD.WIDE.U32 R10, R37, UR10, R74 ;  /* 0x0000000a250a7c25 */ /* 0x000fe2000f8e004a */
[----:B------:R-:W-:-:S03]  /*05d0*/  IADD3 R18, PT, PT, R7, R9, RZ ;  /* 0x0000000907127210 */ /* 0x000fc60007ffe0ff */
[----:B------:R-:W-:Y:S01]  /*05e0*/  IMAD R20, R37, UR11, R20 ;  /* 0x0000000b25147c24 */ /* 0x000fe2000f8e0214 */
[----:B------:R-:W-:Y:S01]  /*05f0*/  SHF.L.U64.HI R18, R6, 0x2, R18 ;  /* 0x0000000206127819 */ /* 0x000fe20000010212 */
[----:B------:R-:W-:-:S03]  /*0600*/  IMAD.WIDE.U32 R2, R35, UR10, R74 ;  /* 0x0000000a23027c25 */ /* 0x000fc6000f8e004a */
[----:B------:R-:W-:Y:S01]  /*0610*/  IADD3 R20, PT, PT, R11, R20, RZ ;  /* 0x000000140b147210 */ /* 0x000fe20007ffe0ff */
[----:B------:R-:W-:Y:S01]  /*0620*/  IMAD R5, R35, UR11, R0 ;  /* 0x0000000b23057c24 */ /* 0x000fe2000f8e0200 */
[----:B------:R-:W-:Y:S01]  /*0630*/  SHF.L.U32 R25, R2, 0x2, RZ ;  /* 0x0000000202197819 */ /* 0x000fe200000006ff */
[----:B------:R-:W-:Y:S01]  /*0640*/  IMAD.SHL.U32 R19, R6, 0x4, RZ ;  /* 0x0000000406137824 */ /* 0x000fe200078e00ff */
[----:B------:R-:W-:Y:S01]  /*0650*/  SHF.R.S32.HI R6, RZ, 0x1f, R33 ;  /* 0x0000001fff067819 */ /* 0x000fe20000011421 */
[----:B------:R-:W1:Y:S01]  /*0660*/  LDC R0, c[0x0][0x3e0] ;  /* 0x0000f800ff007b82 */ /* 0x000e620000000800 */
[----:B------:R-:W-:Y:S01]  /*0670*/  IADD3 R24, PT, PT, R3, R5, RZ ;  /* 0x0000000503187210 */ /* 0x000fe20007ffe0ff */
[C---:B------:R-:W-:Y:S01]  /*0680*/  IMAD.SHL.U32 R21, R10.reuse, 0x4, RZ ;  /* 0x000000040a157824 */ /* 0x040fe200078e00ff */
[----:B------:R-:W-:Y:S01]  /*0690*/  SHF.L.U64.HI R20, R10, 0x2, R20 ;  /* 0x000000020a147819 */ /* 0x000fe20000010214 */
[----:B------:R-:W-:Y:S01]  /*06a0*/  IMAD R22, R22, UR4, RZ ;  /* 0x0000000416167c24 */ /* 0x000fe2000f8e02ff */
[----:B------:R-:W-:Y:S01]  /*06b0*/  SHF.L.U64.HI R24, R2, 0x2, R24 ;  /* 0x0000000202187819 */ /* 0x000fe20000010218 */
[----:B------:R-:W-:-:S04]  /*06c0*/  IMAD.WIDE.U32 R10, R35, UR4, R74 ;  /* 0x00000004230a7c25 */ /* 0x000fc8000f8e004a */
[----:B------:R-:W-:Y:S01]  /*06d0*/  IMAD R2, R6, UR4, RZ ;  /* 0x0000000406027c24 */ /* 0x000fe2000f8e02ff */
[----:B------:R-:W-:Y:S01]  /*06e0*/  SHF.L.U32 R23, R10, 0x2, RZ ;  /* 0x000000020a177819 */ /* 0x000fe200000006ff */
[C---:B------:R-:W-:Y:S01]  /*06f0*/  IMAD.WIDE.U32 R8, R33.reuse, UR4, R74 ;  /* 0x0000000421087c25 */ /* 0x040fe2000f8e004a */
[----:B------:R-:W1:Y:S03]  /*0700*/  LDCU UR4, c[0x0][0x38c] ;  /* 0x00007180ff0477ac */ /* 0x000e660008000800 */
[----:B------:R-:W-:Y:S02]  /*0710*/  IMAD R3, R33, UR5, R2 ;  /* 0x0000000521037c24 */ /* 0x000fe4000f8e0202 */
[----:B------:R-:W-:Y:S02]  /*0720*/  IMAD R6, R6, UR10, RZ ;  /* 0x0000000a06067c24 */ /* 0x000fe4000f8e02ff */
[----:B------:R-:W-:Y:S01]  /*0730*/  IMAD R22, R35, UR5, R22 ;  /* 0x0000000523167c24 */ /* 0x000fe2000f8e0216 */
[----:B------:R-:W-:Y:S01]  /*0740*/  IADD3 R26, PT, PT, R9, R3, RZ ;  /* 0x00000003091a7210 */ /* 0x000fe20007ffe0ff */
[C---:B------:R-:W-:Y:S01]  /*0750*/  IMAD.WIDE.U32 R2, R33.reuse, UR10, R74 ;  /* 0x0000000a21027c25 */ /* 0x040fe2000f8e004a */
[----:B------:R-:W-:Y:S01]  /*0760*/  IADD3 R74, PT, PT, R74, 0x3, RZ ;  /* 0x000000034a4a7810 */ /* 0x000fe20007ffe0ff */
[----:B------:R-:W-:Y:S01]  /*0770*/  USHF.L.U64.HI UR5, UR28, 0x2, UR30 ;  /* 0x000000021c057899 */ /* 0x000fe2000801021e */
[----:B------:R-:W-:Y:S01]  /*0780*/  SHF.L.U64.HI R26, R8, 0x2, R26 ;  /* 0x00000002081a7819 */ /* 0x000fe2000001021a */
[----:B------:R-:W-:Y:S01]  /*0790*/  IMAD R5, R33, UR11, R6 ;  /* 0x0000000b21057c24 */ /* 0x000fe2000f8e0206 */
[----:B------:R-:W-:Y:S01]  /*07a0*/  SHF.L.U32 R29, R2, 0x2, RZ ;  /* 0x00000002021d7819 */ /* 0x000fe200000006ff */
[----:B------:R-:W-:Y:S01]  /*07b0*/  IMAD.IADD R22, R11, 0x1, R22 ;  /* 0x000000010b167824 */ /* 0x000fe200078e0216 */
[----:B------:R-:W2:Y:S01]  /*07c0*/  LDCU UR10, c[0x0][0x3e4] ;  /* 0x00007c80ff0a77ac */ /* 0x000ea20008000800 */
[----:B------:R-:W-:Y:S01]  /*07d0*/  IMAD.SHL.U32 R27, R8, 0x4, RZ ;  /* 0x00000004081b7824 */ /* 0x000fe200078e00ff */
[----:B------:R-:W-:Y:S01]  /*07e0*/  IADD3 R28, PT, PT, R3, R5, RZ ;  /* 0x00000005031c7210 */ /* 0x000fe20007ffe0ff */
[----:B-1----:R-:W-:Y:S01]  /*07f0*/  FMUL R0, R0, UR4 ;  /* 0x0000000400007c20 */ /* 0x002fe20008400000 */
[----:B------:R-:W-:-:S02]  /*0800*/  SHF.L.U64.HI R22, R10, 0x2, R22 ;  /* 0x000000020a167819 */ /* 0x000fc40000010216 */
[----:B--2---:R-:W-:-:S07]  /*0810*/  SHF.L.U64.HI R28, R2, 0x2, R28 ;  /* 0x00000002021c7819 */ /* 0x004fce000001021c */
.L_x_771:
[----:B------:R-:W-:Y:S01]  /*0820*/  ISETP.NE.AND P0, PT, R34, RZ, PT ;  /* 0x000000ff2200720c */ /* 0x000fe20003f05270 */
[----:B------:R-:W-:Y:S01]  /*0830*/  BSSY.RECONVERGENT B0, `(.L_x_739) ;  /* 0x0000021000007945 */ /* 0x000fe20003800200 */
[----:B------:R-:W-:Y:S02]  /*0840*/  ISETP.NE.AND P6, PT, R32, RZ, PT ;  /* 0x000000ff2000720c */ /* 0x000fe40003fc5270 */
[----:B------:R-:W-:Y:S02]  /*0850*/  ISETP.LT.AND P5, PT, R37, UR12, !P0 ;  /* 0x0000000c25007c0c */ /* 0x000fe4000c7a1270 */
[----:B------:R-:W-:Y:S02]  /*0860*/  ISETP.LT.AND P2, PT, R35, UR12, !P0 ;  /* 0x0000000c23007c0c */ /* 0x000fe4000c741270 */
[----:B------:R-:W-:Y:S02]  /*0870*/  IADD3 R12, P0, PT, R17, UR19, RZ ;  /* 0x00000013110c7c10 */ /* 0x000fe4000ff1e0ff */
[----:B01--4-:R-:W-:Y:S02]  /*0880*/  IADD3 R44, P1, PT, R15, UR21, RZ ;  /* 0x000000150f2c7c10 */ /* 0x013fe4000ff3e0ff */
[----:B------:R-:W-:Y:S02]  /*0890*/  IADD3.X R13, PT, PT, R16, UR18, RZ, P0, !PT ;  /* 0x00000012100d7c10 */ /* 0x000fe400087fe4ff */
[----:B------:R-:W-:Y:S02]  /*08a0*/  IADD3 R42, P4, PT, R19, UR21, RZ ;  /* 0x00000015132a7c10 */ /* 0x000fe4000ff9e0ff */
[----:B---3--:R-:W-:Y:S02]  /*08b0*/  IADD3 R38, P0, PT, R27, UR21, RZ ;  /* 0x000000151b267c10 */ /* 0x008fe4000ff1e0ff */
[----:B------:R-:W-:Y:S02]  /*08c0*/  P2R R36, PR, RZ, 0x4 ;  /* 0x00000004ff247803 */ /* 0x000fe40000000000 */
[----:B------:R-:W-:Y:S02]  /*08d0*/  IADD3.X R45, PT, PT, R14, UR20, RZ, P1, !PT ;  /* 0x000000140e2d7c10 */ /* 0x000fe40008ffe4ff */
[----:B------:R-:W-:Y:S02]  /*08e0*/  IADD3 R10, P3, PT, R21, UR19, RZ ;  /* 0x00000013150a7c10 */ /* 0x000fe4000ff7e0ff */
[----:B--2---:R-:W-:Y:S02]  /*08f0*/  IADD3 R40, P2, PT, R23, UR21, RZ ;  /* 0x0000001517287c10 */ /* 0x004fe4000ff5e0ff */
[----:B------:R-:W-:Y:S02]  /*0900*/  IADD3.X R43, PT, PT, R18, UR20, RZ, P4, !PT ;  /* 0x00000014122b7c10 */ /* 0x000fe4000a7fe4ff */
[----:B------:R-:W-:Y:S02]  /*0910*/  IADD3.X R39, PT, PT, R26, UR20, RZ, P0, !PT ;  /* 0x000000141a277c10 */ /* 0x000fe400087fe4ff */
[----:B------:R-:W-:Y:S02]  /*0920*/  ISETP.NE.AND P4, PT, R34, RZ, PT ;  /* 0x000000ff2200720c */ /* 0x000fe40003f85270 */
[----:B------:R-:W-:Y:S02]  /*0930*/  IADD3 R8, P1, PT, R25, UR19, RZ ;  /* 0x0000001319087c10 */ /* 0x000fe4000ff3e0ff */
[----:B------:R-:W-:Y:S02]  /*0940*/  IADD3 R6, P0, PT, R29, UR19, RZ ;  /* 0x000000131d067c10 */ /* 0x000fe4000ff1e0ff */
[----:B------:R-:W-:Y:S02]  /*0950*/  IADD3.X R11, PT, PT, R20, UR18, RZ, P3, !PT ;  /* 0x00000012140b7c10 */ /* 0x000fe40009ffe4ff */
[----:B------:R-:W-:Y:S02]  /*0960*/  IADD3.X R41, PT, PT, R22, UR20, RZ, P2, !PT ;  /* 0x0000001416297c10 */ /* 0x000fe400097fe4ff */
[----:B------:R-:W-:Y:S02]  /*0970*/  ISETP.GE.AND P3, PT, R31, UR13, PT ;  /* 0x0000000d1f007c0c */ /* 0x000fe4000bf66270 */
[----:B------:R-:W-:Y:S02]  /*0980*/  IADD3.X R9, PT, PT, R24, UR18, RZ, P1, !PT ;  /* 0x0000001218097c10 */ /* 0x000fe40008ffe4ff */
[----:B------:R-:W-:Y:S02]  /*0990*/  ISETP.LT.AND P2, PT, R33, UR12, !P4 ;  /* 0x0000000c21007c0c */ /* 0x000fe4000e741270 */
[----:B------:R-:W-:Y:S01]  /*09a0*/  IADD3.X R7, PT, PT, R28, UR18, RZ, P0, !PT ;  /* 0x000000121c077c10 */ /* 0x000fe200087fe4ff */
[----:B------:R-:W-:Y:S10]  /*09b0*/  @!P6 BRA `(.L_x_740) ;  /* 0x000000000020e947 */ /* 0x000ff40003800000 */
[----:B------:R-:W-:Y:S02]  /*09c0*/  ISETP.NE.U32.AND P0, PT, RZ, UR7, PT ;  /* 0x00000007ff007c0c */ /* 0x000fe4000bf05070 */
[----:B------:R-:W-:Y:S02]  /*09d0*/  MOV R2, R0 ;  /* 0x0000000000027202 */ /* 0x000fe40000000f00 */
[----:B------:R-:W-:Y:S11]  /*09e0*/  ISETP.NE.AND.EX P0, PT, RZ, UR6, PT, P0 ;  /* 0x00000006ff007c0c */ /* 0x000ff6000bf05300 */
[----:B------:R-:W-:Y:S02]  /*09f0*/  @!UPT UIADD3 URZ, UPT, UPT, URZ, URZ, URZ ;  /* 0x000000fffffff290 */ /* 0x000fe4000fffe0ff */
[----:B------:R-:W1:Y:S01]  /*0a00*/  @P0 LDC R5, c[0x0][0x3bc] ;  /* 0x0000ef00ff050b82 */ /* 0x000e620000000800 */
[----:B0-----:R-:W1:Y:S02]  /*0a10*/  @P0 LDG.E R3, desc[UR8][R12.64] ;  /* 0x000000080c030981 */ /* 0x001e64000c1e1900 */
[----:B-1----:R-:W-:Y:S05]  /*0a20*/  @P0 FFMA R2, R3, R5, R0 ;  /* 0x0000000503020223 */ /* 0x002fea0000000000 */
[----:B------:R1:W-:Y:S02]  /*0a30*/  STG.E desc[UR8][R44.64], R2 ;  /* 0x000000022c007986 */ /* 0x0003e4000c101908 */
.L_x_740:
[----:B0-----:R-:W-:Y:S05]  /*0a40*/  BSYNC.RECONVERGENT B0 ;  /* 0x0000000000007941 */ /* 0x001fea0003800200 */
.L_x_739:
[----:B------:R-:W-:Y:S01]  /*0a50*/  ISETP.GE.AND P4, PT, R30, UR13, PT ;  /* 0x0000000d1e007c0c */ /* 0x000fe2000bf86270 */
[----:B------:R-:W-:Y:S04]  /*0a60*/  BSSY.RECONVERGENT B0, `(.L_x_741) ;  /* 0x000000a000007945 */ /* 0x000fe80003800200 */
[----:B------:R-:W-:Y:S08]  /*0a70*/  @!P5 BRA `(.L_x_742) ;  /* 0x000000000020d947 */ /* 0x000ff00003800000 */
[----:B------:R-:W-:Y:S02]  /*0a80*/  ISETP.NE.U32.AND P0, PT, RZ, UR7, PT ;  /* 0x00000007ff007c0c */ /* 0x000fe4000bf05070 */
[----:B-1----:R-:W-:Y:S02]  /*0a90*/  MOV R2, R0 ;  /* 0x0000000000027202 */ /* 0x002fe40000000f00 */
[----:B------:R-:W-:Y:S11]  /*0aa0*/  ISETP.NE.AND.EX P0, PT, RZ, UR6, PT, P0 ;  /* 0x00000006ff007c0c */ /* 0x000ff6000bf05300 */
[----:B------:R-:W-:Y:S02]  /*0ab0*/  @!UPT UIADD3 URZ, UPT, UPT, URZ, URZ, URZ ;  /* 0x000000fffffff290 */ /* 0x000fe4000fffe0ff */
[----:B------:R-:W0:Y:S01]  /*0ac0*/  @P0 LDC R5, c[0x0][0x3bc] ;  /* 0x0000ef00ff050b82 */ /* 0x000e220000000800 */
[----:B------:R-:W0:Y:S02]  /*0ad0*/  @P0 LDG.E R3, desc[UR8][R10.64] ;  /* 0x000000080a030981 */ /* 0x000e24000c1e1900 */
[----:B0-----:R-:W-:Y:S05]  /*0ae0*/  @P0 FFMA R2, R3, R5, R0 ;  /* 0x0000000503020223 */ /* 0x001fea0000000000 */
[----:B------:R0:W-:Y:S02]  /*0af0*/  STG.E desc[UR8][R42.64], R2 ;  /* 0x000000022a007986 */ /* 0x0001e4000c101908 */
.L_x_742:
[----:B------:R-:W-:Y:S05]  /*0b00*/  BSYNC.RECONVERGENT B0 ;  /* 0x0000000000007941 */ /* 0x000fea0003800200 */
.L_x_741:
[----:B------:R-:W-:Y:S01]  /*0b10*/  ISETP.NE.AND P0, PT, R36, RZ, PT ;  /* 0x000000ff2400720c */ /* 0x000fe20003f05270 */
[----:B------:R-:W-:Y:S01]  /*0b20*/  BSSY.RECONVERGENT B0, `(.L_x_743) ;  /* 0x000000b000007945 */ /* 0x000fe20003800200 */
[----:B------:R-:W-:Y:S11]  /*0b30*/  ISETP.GE.AND P6, PT, R74, UR13, PT ;  /* 0x0000000d4a007c0c */ /* 0x000ff6000bfc6270 */
        /* <DEDUP_REMOVED lines=9> */
.L_x_744:
[----:B------:R-:W-:Y:S05]  /*0bd0*/  BSYNC.RECONVERGENT B0 ;  /* 0x0000000000007941 */ /* 0x000fea0003800200 */
.L_x_743:
        /* <DEDUP_REMOVED lines=11> */
.L_x_746:
[----:B------:R-:W-:Y:S05]  /*0c90*/  BSYNC.RECONVERGENT B0 ;  /* 0x0000000000007941 */ /* 0x000fea0003800200 */
.L_x_745:
        /* <DEDUP_REMOVED lines=11> */
.L_x_748:
[----:B------:R-:W-:Y:S05]  /*0d50*/  BSYNC.RECONVERGENT B0 ;  /* 0x0000000000007941 */ /* 0x000fea0003800200 */
.L_x_747:
        /* <DEDUP_REMOVED lines=12> */
.L_x_750:
[----:B------:R-:W-:Y:S05]  /*0e20*/  BSYNC.RECONVERGENT B0 ;  /* 0x0000000000007941 */ /* 0x000fea0003800200 */
.L_x_749:
        /* <DEDUP_REMOVED lines=11> */
.L_x_752:
[----:B------:R-:W-:Y:S05]  /*0ee0*/  BSYNC.RECONVERGENT B0 ;  /* 0x0000000000007941 */ /* 0x000fea0003800200 */
.L_x_751:
        /* <DEDUP_REMOVED lines=11> */
.L_x_754:
[----:B------:R-:W-:Y:S05]  /*0fa0*/  BSYNC.RECONVERGENT B0 ;  /* 0x0000000000007941 */ /* 0x000fea0003800200 */
.L_x_753:
        /* <DEDUP_REMOVED lines=12> */
.L_x_756:
[----:B------:R-:W-:Y:S05]  /*1070*/  BSYNC.RECONVERGENT B0 ;  /* 0x0000000000007941 */ /* 0x000fea0003800200 */
.L_x_755:
        /* <DEDUP_REMOVED lines=11> */
.L_x_758:
[----:B------:R-:W-:Y:S05]  /*1130*/  BSYNC.RECONVERGENT B0 ;  /* 0x0000000000007941 */ /* 0x000fea0003800200 */
.L_x_757:
        /* <DEDUP_REMOVED lines=11> */
.L_x_760:
[----:B------:R-:W-:Y:S05]  /*11f0*/  BSYNC.RECONVERGENT B0 ;  /* 0x0000000000007941 */ /* 0x000fea0003800200 */
.L_x_759:
        /* <DEDUP_REMOVED lines=12> */
.L_x_762:
[----:B------:R-:W-:Y:S05]  /*12c0*/  BSYNC.RECONVERGENT B0 ;  /* 0x0000000000007941 */ /* 0x000fea0003800200 */
.L_x_761:
        /* <DEDUP_REMOVED lines=10> */
.L_x_764:
[----:B------:R-:W-:Y:S05]  /*1370*/  BSYNC.RECONVERGENT B0 ;  /* 0x0000000000007941 */ /* 0x000fea0003800200 */
.L_x_763:
        /* <DEDUP_REMOVED lines=10> */
.L_x_766:
[----:B------:R-:W-:Y:S05]  /*1420*/  BSYNC.RECONVERGENT B0 ;  /* 0x0000000000007941 */ /* 0x000fea0003800200 */
.L_x_765:
        /* <DEDUP_REMOVED lines=10> */
.L_x_768:
[----:B------:R-:W-:Y:S05]  /*14d0*/  BSYNC.RECONVERGENT B0 ;  /* 0x0000000000007941 */ /* 0x000fea0003800200 */
.L_x_767:
        /* <DEDUP_REMOVED lines=10> */
.L_x_770:
[----:B------:R-:W-:Y:S05]  /*1580*/  BSYNC.RECONVERGENT B0 ;  /* 0x0000000000007941 */ /* 0x000fea0003800200 */
.L_x_769:
        /* <DEDUP_REMOVED lines=17> */
.L_x_738:
[----:B------:R-:W1:Y:S01]  /*16a0*/  LDCU.64 UR16, c[0x0][0x3b0] ;  /* 0x00007600ff1077ac */ /* 0x000e620008000a00 */
[C---:B------:R-:W-:Y:S01]  /*16b0*/  VIADD R7, R74.reuse, 0x3 ;  /* 0x000000034a077836 */ /* 0x040fe20000000000 */
[----:B------:R-:W-:Y:S01]  /*16c0*/  SHF.R.S32.HI R67, RZ, 0x1f, R4 ;  /* 0x0000001fff437819 */ /* 0x000fe20000011404 */
[----:B------:R-:W-:Y:S01]  /*16d0*/  VIADD R9, R74, 0x1 ;  /* 0x000000014a097836 */ /* 0x000fe20000000000 */
[----:B------:R-:W2:Y:S01]  /*16e0*/  LDCU.64 UR4, c[0x0][0x380] ;  /* 0x00007000ff0477ac */ /* 0x000ea20008000a00 */
[----:B------:R-:W-:Y:S02]  /*16f0*/  VIADD R0, R4, 0x3 ;  /* 0x0000000304007836 */ /* 0x000fe40000000000 */
[C---:B------:R-:W-:Y:S01]  /*1700*/  VIADD R8, R74.reuse, 0x2 ;  /* 0x000000024a087836 */ /* 0x040fe20000000000 */
[----:B------:R-:W3:Y:S01]  /*1710*/  LDCU.64 UR12, c[0x0][0x3c8] ;  /* 0x00007900ff0c77ac */ /* 0x000ee20008000a00 */
[----:B------:R-:W-:Y:S01]  /*1720*/  IMAD.MOV.U32 R76, RZ, RZ, R74 ;  /* 0x000000ffff4c7224 */ /* 0x000fe200078e004a */
[----:B------:R-:W-:Y:S01]  /*1730*/  SHF.R.S32.HI R64, RZ, 0x1f, R0 ;  /* 0x0000001fff407819 */ /* 0x000fe20000011400 */
[----:B------:R-:W-:Y:S01]  /*1740*/  IMAD.MOV.U32 R77, RZ, RZ, RZ ;  /* 0x000000ffff4d7224 */ /* 0x000fe200078e00ff */
[----:B------:R-:W4:Y:S01]  /*1750*/  LDCU.64 UR10, c[0x0][0x3d8] ;  /* 0x00007b00ff0a77ac */ /* 0x000f220008000a00 */
[----:B------:R-:W5:Y:S01]  /*1760*/  LDCU.64 UR14, c[0x0][0x398] ;  /* 0x00007300ff0e77ac */ /* 0x000f620008000a00 */
[C---:B-1----:R-:W-:Y:S01]  /*1770*/  IMAD.WIDE.U32 R2, R7.reuse, UR16, RZ ;  /* 0x0000001007027c25 */ /* 0x042fe2000f8e00ff */
[----:B------:R-:W1:Y:S03]  /*1780*/  LDCU UR29, c[0x0][0x388] ;  /* 0x00007100ff1d77ac */ /* 0x000e660008000800 */
[----:B------:R-:W-:Y:S01]  /*1790*/  IMAD R48, R7, UR17, R3 ;  /* 0x0000001107307c24 */ /* 0x000fe2000f8e0203 */
[----:B--2---:R-:W-:Y:S01]  /*17a0*/  ISETP.GE.AND P4, PT, R74, UR5, PT ;  /* 0x000000054a007c0c */ /* 0x004fe2000bf86270 */
[----:B------:R-:W-:Y:S01]  /*17b0*/  IMAD.SHL.U32 R49, R2, 0x2, RZ ;  /* 0x0000000202317824 */ /* 0x000fe200078e00ff */
[----:B------:R-:W-:Y:S01]  /*17c0*/  ISETP.GE.AND P0, PT, R9, UR5, PT ;  /* 0x0000000509007c0c */ /* 0x000fe2000bf06270 */
[----:B---3--:R-:W-:Y:S01]  /*17d0*/  IMAD.WIDE.U32 R78, R4, UR12, R76 ;  /* 0x0000000c044e7c25 */ /* 0x008fe2000f8e004c */
[----:B------:R-:W-:Y:S01]  /*17e0*/  SHF.L.U64.HI R48, R2, 0x1, R48 ;  /* 0x0000000102307819 */ /* 0x000fe20000010230 */
[----:B------:R-:W2:Y:S01]  /*17f0*/  LDCU UR28, c[0x0][0x3e0] ;  /* 0x00007c00ff1c77ac */ /* 0x000ea20008000800 */
[C---:B------:R-:W-:Y:S01]  /*1800*/  ISETP.LT.AND P1, PT, R4.reuse, UR4, !P4 ;  /* 0x0000000404007c0c */ /* 0x040fe2000e721270 */
[----:B------:R-:W-:Y:S01]  /*1810*/  IMAD.WIDE.U32 R2, R5, UR16, RZ ;  /* 0x0000001005027c25 */ /* 0x000fe2000f8e00ff */
[----:B------:R-:W-:-:S02]  /*1820*/  ISETP.LT.AND P5, PT, R4, UR4, !P0 ;  /* 0x0000000404007c0c */ /* 0x000fc4000c7a1270 */
[----:B------:R-:W-:Y:S01]  /*1830*/  P2R R6, PR, RZ, 0x2 ;  /* 0x00000002ff067803 */ /* 0x000fe20000000000 */
[----:B------:R-:W-:Y:S02]  /*1840*/  IMAD R54, R5, UR17, R3 ;  /* 0x0000001105367c24 */ /* 0x000fe4000f8e0203 */
[----:B------:R-:W-:Y:S02]  /*1850*/  IMAD.SHL.U32 R55, R2, 0x8, RZ ;  /* 0x0000000802377824 */ /* 0x000fe400078e00ff */
[----:B------:R-:W-:Y:S01]  /*1860*/  VIADD R3, R4, 0x1 ;  /* 0x0000000104037836 */ /* 0x000fe20000000000 */
[----:B------:R-:W-:Y:S01]  /*1870*/  SHF.L.U64.HI R54, R2, 0x3, R54 ;  /* 0x0000000302367819 */ /* 0x000fe20000010236 */
[----:B------:R-:W-:Y:S01]  /*1880*/  VIADD R2, R4, 0x2 ;  /* 0x0000000204027836 */ /* 0x000fe20000000000 */
[----:B-1----:R-:W-:Y:S01]  /*1890*/  UIADD3 UR29, UPT, UPT, -UR29, 0x1, URZ ;  /* 0x000000011d1d7890 */ /* 0x002fe2000fffe1ff */
[----:B------:R-:W-:Y:S01]  /*18a0*/  IMAD R5, R67, UR12, RZ ;  /* 0x0000000c43057c24 */ /* 0x000fe2000f8e02ff */
[----:B------:R-:W-:Y:S01]  /*18b0*/  ISETP.LT.AND P6, PT, R3, UR4, !P0 ;  /* 0x0000000403007c0c */ /* 0x000fe2000c7c1270 */
[C---:B----4-:R-:W-:Y:S01]  /*18c0*/  IMAD R63, R67.reuse, UR10, RZ ;  /* 0x0000000a433f7c24 */ /* 0x050fe2000f8e02ff */
[----:B------:R-:W-:Y:S01]  /*18d0*/  ISETP.LT.AND P1, PT, R2, UR4, !P0 ;  /* 0x0000000402007c0c */ /* 0x000fe2000c721270 */
[----:B-----5:R-:W-:Y:S01]  /*18e0*/  IMAD R67, R67, UR14, RZ ;  /* 0x0000000e43437c24 */ /* 0x020fe2000f8e02ff */
[----:B------:R-:W-:Y:S01]  /*18f0*/  ISETP.LT.AND P2, PT, R3, UR4, !P4 ;  /* 0x0000000403007c0c */ /* 0x000fe2000e741270 */
[----:B------:R-:W-:Y:S01]  /*1900*/  IMAD.WIDE.U32 R12, R8, UR16, RZ ;  /* 0x00000010080c7c25 */ /* 0x000fe2000f8e00ff */
[----:B------:R-:W-:Y:S01]  /*1910*/  P2R R61, PR, RZ, 0x2 ;  /* 0x00000002ff3d7803 */ /* 0x000fe20000000000 */
[----:B------:R-:W-:Y:S01]  /*1920*/  UISETP.NE.AND UP5, UPT, UR29, URZ, UPT ;  /* 0x000000ff1d00728c */ /* 0x000fe2000bfa5270 */
[----:B------:R-:W-:Y:S01]  /*1930*/  ISETP.LT.AND P1, PT, R0, UR4, !P0 ;  /* 0x0000000400007c0c */ /* 0x000fe2000c721270 */
[----:B------:R-:W-:Y:S01]  /*1940*/  IMAD.WIDE.U32 R10, R9, UR16, RZ ;  /* 0x00000010090a7c25 */ /* 0x000fe2000f8e00ff */
[----:B------:R-:W-:-:S02]  /*1950*/  ISETP.GE.AND P0, PT, R8, UR5, PT ;  /* 0x0000000508007c0c */ /* 0x000fc4000bf06270 */
[----:B------:R-:W-:Y:S01]  /*1960*/  P2R R60, PR, RZ, 0x2 ;  /* 0x00000002ff3c7803 */ /* 0x000fe20000000000 */
[C---:B------:R-:W-:Y:S01]  /*1970*/  IMAD R5, R4.reuse, UR13, R5 ;  /* 0x0000000d04057c24 */ /* 0x040fe2000f8e0205 */
[C---:B------:R-:W-:Y:S01]  /*1980*/  ISETP.LT.AND P1, PT, R4.reuse, UR4, !P0 ;  /* 0x0000000404007c0c */ /* 0x040fe2000c721270 */
[----:B------:R-:W-:Y:S01]  /*1990*/  IMAD.WIDE.U32 R76, R4, UR10, R76 ;  /* 0x0000000a044c7c25 */ /* 0x000fe2000f8e004c */
[----:B------:R-:W-:Y:S02]  /*19a0*/  ISETP.LT.AND P3, PT, R2, UR4, !P4 ;  /* 0x0000000402007c0c */ /* 0x000fe4000e761270 */
[----:B------:R-:W-:Y:S01]  /*19b0*/  P2R R59, PR, RZ, 0x2 ;  /* 0x00000002ff3b7803 */ /* 0x000fe20000000000 */
[C---:B------:R-:W-:Y:S01]  /*19c0*/  IMAD R63, R4.reuse, UR11, R63 ;  /* 0x0000000b043f7c24 */ /* 0x040fe2000f8e023f */
[----:B------:R-:W-:Y:S01]  /*19d0*/  ISETP.LT.AND P1, PT, R3, UR4, !P0 ;  /* 0x0000000403007c0c */ /* 0x000fe2000c721270 */
[----:B------:R-:W-:Y:S01]  /*19e0*/  IMAD.WIDE.U32 R80, R4, UR14, RZ ;  /* 0x0000000e04507c25 */ /* 0x000fe2000f8e00ff */
[----:B------:R-:W-:Y:S01]  /*19f0*/  ISETP.LT.AND P4, PT, R0, UR4, !P4 ;  /* 0x0000000400007c0c */ /* 0x000fe2000e781270 */
[----:B------:R-:W1:Y:S01]  /*1a00*/  LDCU.64 UR10, c[0x0][0x398] ;  /* 0x00007300ff0a77ac */ /* 0x000e620008000a00 */
[----:B------:R-:W-:Y:S01]  /*1a10*/  P2R R58, PR, RZ, 0x2 ;  /* 0x00000002ff3a7803 */ /* 0x000fe20000000000 */
[----:B------:R-:W-:Y:S01]  /*1a20*/  IMAD R67, R4, UR15, R67 ;  /* 0x0000000f04437c24 */ /* 0x000fe2000f8e0243 */
[----:B------:R-:W-:Y:S01]  /*1a30*/  ISETP.LT.AND P1, PT, R2, UR4, !P0 ;  /* 0x0000000402007c0c */ /* 0x000fe2000c721270 */
[----:B------:R-:W-:Y:S01]  /*1a40*/  IMAD R50, R8, UR17, R13 ;  /* 0x0000001108327c24 */ /* 0x000fe2000f8e020d */
[----:B------:R-:W-:Y:S01]  /*1a50*/  SHF.R.S32.HI R66, RZ, 0x1f, R3 ;  /* 0x0000001fff427819 */ /* 0x000fe20000011403 */
[----:B------:R-:W-:Y:S01]  /*1a60*/  IMAD R52, R9, UR17, R11 ;  /* 0x0000001109347c24 */ /* 0x000fe2000f8e020b */
[----:B------:R-:W-:Y:S01]  /*1a70*/  P2R R57, PR, RZ, 0x2 ;  /* 0x00000002ff397803 */ /* 0x000fe20000000000 */
[----:B------:R-:W-:Y:S01]  /*1a80*/  IMAD.IADD R5, R79, 0x1, R5 ;  /* 0x000000014f057824 */ /* 0x000fe200078e0205 */
[----:B------:R-:W-:Y:S01]  /*1a90*/  ISETP.LT.AND P1, PT, R0, UR4, !P0 ;  /* 0x0000000400007c0c */ /* 0x000fe2000c721270 */
[----:B------:R-:W-:Y:S01]  /*1aa0*/  IMAD.IADD R63, R77, 0x1, R63 ;  /* 0x000000014d3f7824 */ /* 0x000fe200078e023f */
[----:B------:R-:W-:Y:S01]  /*1ab0*/  ISETP.GE.AND P0, PT, R7, UR5, PT ;  /* 0x0000000507007c0c */ /* 0x000fe2000bf06270 */
[----:B------:R-:W-:Y:S01]  /*1ac0*/  IMAD.IADD R67, R81, 0x1, R67 ;  /* 0x0000000151437824 */ /* 0x000fe200078e0243 */
[----:B------:R-:W-:Y:S01]  /*1ad0*/  P2R R56, PR, RZ, 0x2 ;  /* 0x00000002ff387803 */ /* 0x000fe20000000000 */
[----:B------:R-:W-:Y:S01]  /*1ae0*/  IMAD.SHL.U32 R51, R12, 0x2, RZ ;  /* 0x000000020c337824 */ /* 0x000fe200078e00ff */
[----:B------:R-:W-:Y:S01]  /*1af0*/  ISETP.LT.AND P1, PT, R4, UR4, !P0 ;  /* 0x0000000404007c0c */ /* 0x000fe2000c721270 */
[----:B------:R-:W-:Y:S01]  /*1b00*/  IMAD.SHL.U32 R53, R10, 0x2, RZ ;  /* 0x000000020a357824 */ /* 0x000fe200078e00ff */
[----:B------:R-:W-:-:S02]  /*1b10*/  SHF.L.U64.HI R50, R12, 0x1, R50 ;  /* 0x000000010c327819 */ /* 0x000fc40000010232 */
[----:B------:R-:W-:Y:S02]  /*1b20*/  P2R R71, PR, RZ, 0x2 ;  /* 0x00000002ff477803 */ /* 0x000fe40000000000 */
[----:B------:R-:W-:Y:S02]  /*1b30*/  ISETP.LT.AND P1, PT, R3, UR4, !P0 ;  /* 0x0000000403007c0c */ /* 0x000fe4000c721270 */
[----:B------:R-:W-:Y:S02]  /*1b40*/  SHF.L.U64.HI R52, R10, 0x1, R52 ;  /* 0x000000010a347819 */ /* 0x000fe40000010234 */
[----:B------:R-:W-:Y:S02]  /*1b50*/  P2R R70, PR, RZ, 0x2 ;  /* 0x00000002ff467803 */ /* 0x000fe40000000000 */
[----:B------:R-:W-:Y:S02]  /*1b60*/  ISETP.LT.AND P1, PT, R2, UR4, !P0 ;  /* 0x0000000402007c0c */ /* 0x000fe4000c721270 */
[----:B------:R-:W-:-:S02]  /*1b70*/  ISETP.LT.AND P0, PT, R0, UR4, !P0 ;  /* 0x0000000400007c0c */ /* 0x000fc4000c701270 */
[----:B------:R-:W-:Y:S02]  /*1b80*/  P2R R69, PR, RZ, 0x2 ;  /* 0x00000002ff457803 */ /* 0x000fe40000000000 */
[----:B------:R-:W-:Y:S02]  /*1b90*/  ISETP.NE.AND P1, PT, R6, RZ, PT ;  /* 0x000000ff0600720c */ /* 0x000fe40003f25270 */
[----:B------:R-:W-:Y:S02]  /*1ba0*/  SHF.R.S32.HI R65, RZ, 0x1f, R2 ;  /* 0x0000001fff417819 */ /* 0x000fe40000011402 */
[----:B------:R-:W-:Y:S02]  /*1bb0*/  P2R R68, PR, RZ, 0x1 ;  /* 0x00000001ff447803 */ /* 0x000fe40000000000 */
[----:B------:R-:W-:Y:S02]  /*1bc0*/  SHF.L.U64.HI R62, R78, 0x2, R5 ;  /* 0x000000024e3e7819 */ /* 0x000fe40000010205 */
[----:B------:R-:W-:-:S02]  /*1bd0*/  SHF.L.U64.HI R63, R76, 0x2, R63 ;  /* 0x000000024c3f7819 */ /* 0x000fc4000001023f */
[----:B-12---:R-:W-:-:S07]  /*1be0*/  SHF.L.U64.HI R67, R80, 0x1, R67 ;  /* 0x0000000150437819 */ /* 0x006fce0000010243 */
.L_x_822:
[----:B------:R-:W-:Y:S01]  /*1bf0*/  IMAD R12, R66, UR10, RZ ;  /* 0x0000000a420c7c24 */ /* 0x000fe2000f8e02ff */
[----:B------:R-:W-:Y:S01]  /*1c00*/  P2R R4, PR, RZ, 0x10 ;  /* 0x00000010ff047803 */ /* 0x000fe20000000000 */
[----:B0-----:R-:W-:Y:S01]  /*1c10*/  IMAD.WIDE.U32 R14, R3, UR10, RZ ;  /* 0x0000000a030e7c25 */ /* 0x001fe2000f8e00ff */
[----:B------:R-:W-:-:S03]  /*1c20*/  ISETP.NE.AND P4, PT, R69, RZ, PT ;  /* 0x000000ff4500720c */ /* 0x000fc60003f85270 */
[----:B------:R-:W-:Y:S01]  /*1c30*/  IMAD R11, R3, UR11, R12 ;  /* 0x0000000b030b7c24 */ /* 0x000fe2000f8e020c */
[----:B------:R-:W-:Y:S01]  /*1c40*/  LEA R24, P0, R14, UR25, 0x1 ;  /* 0x000000190e187c11 */ /* 0x000fe2000f8008ff */
[----:B---3--:R-:W-:Y:S01]  /*1c50*/  IMAD.WIDE.U32 R12, R2, UR10, RZ ;  /* 0x0000000a020c7c25 */ /* 0x008fe2000f8e00ff */
[----:B------:R-:W-:Y:S02]  /*1c60*/  P2R R5, PR, RZ, 0x10 ;  /* 0x00000010ff057803 */ /* 0x000fe40000000000 */
[----:B------:R-:W-:Y:S01]  /*1c70*/  ISETP.NE.AND P4, PT, R70, RZ, PT ;  /* 0x000000ff4600720c */ /* 0x000fe20003f85270 */
[----:B------:R-:W-:-:S03]  /*1c80*/  IMAD.IADD R11, R15, 0x1, R11 ;  /* 0x000000010f0b7824 */ /* 0x000fc600078e020b */
[----:B------:R-:W-:Y:S02]  /*1c90*/  P2R R6, PR, RZ, 0x10 ;  /* 0x00000010ff067803 */ /* 0x000fe40000000000 */
[----:B------:R-:W-:Y:S01]  /*1ca0*/  LEA.HI.X R25, R14, UR24, R11, 0x1, P0 ;  /* 0x000000180e197c11 */ /* 0x000fe200080f0c0b */
[----:B------:R-:W-:Y:S01]  /*1cb0*/  IMAD R11, R65, UR10, RZ ;  /* 0x0000000a410b7c24 */ /* 0x000fe2000f8e02ff */
[----:B------:R-:W-:Y:S02]  /*1cc0*/  LEA R72, P0, R12, UR25, 0x1 ;  /* 0x000000190c487c11 */ /* 0x000fe4000f8008ff */
[----:B------:R-:W-:Y:S01]  /*1cd0*/  ISETP.NE.AND P4, PT, R71, RZ, PT ;  /* 0x000000ff4700720c */ /* 0x000fe20003f85270 */
[----:B------:R-:W-:-:S03]  /*1ce0*/  IMAD R11, R2, UR11, R11 ;  /* 0x0000000b020b7c24 */ /* 0x000fc6000f8e020b */
[----:B------:R-:W-:Y:S01]  /*1cf0*/  P2R R7, PR, RZ, 0x10 ;  /* 0x00000010ff077803 */ /* 0x000fe20000000000 */
[----:B------:R-:W-:Y:S01]  /*1d00*/  IMAD.IADD R11, R13, 0x1, R11 ;  /* 0x000000010d0b7824 */ /* 0x000fe200078e020b */
[----:B------:R-:W-:-:S04]  /*1d10*/  ISETP.NE.AND P4, PT, R57, RZ, PT ;  /* 0x000000ff3900720c */ /* 0x000fc80003f85270 */
[----:B------:R-:W-:Y:S01]  /*1d20*/  LEA.HI.X R73, R12, UR24, R11, 0x1, P0 ;  /* 0x000000180c497c11 */ /* 0x000fe200080f0c0b */
[----:B------:R-:W-:Y:S01]  /*1d30*/  IMAD R11, R64, UR10, RZ ;  /* 0x0000000a400b7c24 */ /* 0x000fe2000f8e02ff */
[----:B------:R-:W-:Y:S01]  /*1d40*/  P2R R8, PR, RZ, 0x10 ;  /* 0x00000010ff087803 */ /* 0x000fe20000000000 */
[----:B------:R-:W-:Y:S01]  /*1d50*/  IMAD.WIDE.U32 R12, R0, UR10, RZ ;  /* 0x0000000a000c7c25 */ /* 0x000fe2000f8e00ff */
[----:B------:R-:W-:Y:S01]  /*1d60*/  ISETP.NE.AND P4, PT, R58, RZ, PT ;  /* 0x000000ff3a00720c */ /* 0x000fe20003f85270 */
[----:B0-----:R-:W2:Y:S02]  /*1d70*/  @P3 LDG.E.U16 R14, desc[UR8][R72.64] ;  /* 0x00000008480e3981 */ /* 0x001ea4000c1e1500 */
[----:B------:R-:W-:Y:S01]  /*1d80*/  IMAD R11, R0, UR11, R11 ;  /* 0x0000000b000b7c24 */ /* 0x000fe2000f8e020b */
[----:B------:R-:W-:Y:S02]  /*1d90*/  LEA R38, P0, R12, UR25, 0x1 ;  /* 0x000000190c267c11 */ /* 0x000fe4000f8008ff */
[----:B------:R-:W-:Y:S01]  /*1da0*/  P2R R9, PR, RZ, 0x10 ;  /* 0x00000010ff097803 */ /* 0x000fe20000000000 */
[----:B------:R-:W-:Y:S01]  /*1db0*/  IMAD.IADD R11, R13, 0x1, R11 ;  /* 0x000000010d0b7824 */ /* 0x000fe200078e020b */
[----:B------:R-:W-:-:S04]  /*1dc0*/  ISETP.NE.AND P4, PT, R59, RZ, PT ;  /* 0x000000ff3b00720c */ /* 0x000fc80003f85270 */
[----:B------:R-:W-:Y:S02]  /*1dd0*/  LEA.HI.X R39, R12, UR24, R11, 0x1, P0 ;  /* 0x000000180c277c11 */ /* 0x000fe400080f0c0b */
[----:B------:R-:W-:Y:S02]  /*1de0*/  @P1 IADD3 R26, P0, PT, R55, UR27, RZ ;  /* 0x0000001b371a1c10 */ /* 0x000fe4000ff1e0ff */
[----:B------:R-:W-:Y:S02]  /*1df0*/  P2R R10, PR, RZ, 0x10 ;  /* 0x00000010ff0a7803 */ /* 0x000fe40000000000 */
[----:B------:R-:W-:Y:S02]  /*1e00*/  @P1 IADD3.X R27, PT, PT, R54, UR26, RZ, P0, !PT ;  /* 0x0000001a361b1c10 */ /* 0x000fe400087fe4ff */
[----:B------:R-:W-:Y:S02]  /*1e10*/  LEA RZ, P0, R80, UR25, 0x1 ;  /* 0x0000001950ff7c11 */ /* 0x000fe4000f8008ff */
[----:B------:R-:W-:-:S02]  /*1e20*/  ISETP.NE.AND P4, PT, R61, RZ, PT ;  /* 0x000000ff3d00720c */ /* 0x000fc40003f85270 */
[----:B------:R-:W-:Y:S02]  /*1e30*/  IADD3.X R41, PT, PT, R67, UR24, RZ, P0, !PT ;  /* 0x0000001843297c10 */ /* 0x000fe400087fe4ff */
[----:B------:R-:W-:-:S04]  /*1e40*/  @P5 IADD3 R22, P0, PT, R53, UR27, RZ ;  /* 0x0000001b35165c10 */ /* 0x000fc8000ff1e0ff */
[----:B------:R-:W-:Y:S02]  /*1e50*/  @P5 IADD3.X R23, PT, PT, R52, UR26, RZ, P0, !PT ;  /* 0x0000001a34175c10 */ /* 0x000fe400087fe4ff */
[----:B------:R-:W-:-:S04]  /*1e60*/  @P2 IADD3 R18, P0, PT, R55, UR27, RZ ;  /* 0x0000001b37122c10 */ /* 0x000fc8000ff1e0ff */
[----:B------:R-:W-:Y:S02]  /*1e70*/  @P2 IADD3.X R19, PT, PT, R54, UR26, RZ, P0, !PT ;  /* 0x0000001a36132c10 */ /* 0x000fe400087fe4ff */
[----:B------:R-:W-:-:S04]  /*1e80*/  @P6 IADD3 R16, P0, PT, R53, UR27, RZ ;  /* 0x0000001b35106c10 */ /* 0x000fc8000ff1e0ff */
[----:B----4-:R-:W-:Y:S02]  /*1e90*/  @P6 IADD3.X R17, PT, PT, R52, UR26, RZ, P0, !PT ;  /* 0x0000001a34116c10 */ /* 0x010fe400087fe4ff */
[----:B------:R-:W-:-:S04]  /*1ea0*/  @P3 IADD3 R12, P0, PT, R55, UR27, RZ ;  /* 0x0000001b370c3c10 */ /* 0x000fc8000ff1e0ff */
[----:B------:R-:W-:Y:S02]  /*1eb0*/  @P3 IADD3.X R13, PT, PT, R54, UR26, RZ, P0, !PT ;  /* 0x0000001a360d3c10 */ /* 0x000fe400087fe4ff */
[----:B------:R-:W-:-:S04]  /*1ec0*/  @P4 IADD3 R20, P0, PT, R53, UR27, RZ ;  /* 0x0000001b35144c10 */ /* 0x000fc8000ff1e0ff */
[----:B------:R-:W-:Y:S01]  /*1ed0*/  @P4 IADD3.X R21, PT, PT, R52, UR26, RZ, P0, !PT ;  /* 0x0000001a34154c10 */ /* 0x000fe200087fe4ff */
[----:B------:R-:W3:Y:S01]  /*1ee0*/  @P3 LDG.E.U16 R13, desc[UR8][R12.64] ;  /* 0x000000080c0d3981 */ /* 0x000ee2000c1e1500 */
[----:B------:R-:W-:-:S13]  /*1ef0*/  ISETP.NE.AND P4, PT, R10, RZ, PT ;  /* 0x000000ff0a00720c */ /* 0x000fda0003f85270 */
[----:B------:R-:W-:-:S04]  /*1f00*/  @P4 IADD3 R88, P0, PT, R51, UR27, RZ ;  /* 0x0000001b33584c10 */ /* 0x000fc8000ff1e0ff */
[----:B------:R-:W-:Y:S02]  /*1f10*/  @P4 IADD3.X R89, PT, PT, R50, UR26, RZ, P0, !PT ;  /* 0x0000001a32594c10 */ /* 0x000fe400087fe4ff */
[----:B------:R-:W-:Y:S02]  /*1f20*/  ISETP.NE.AND P4, PT, R9, RZ, PT ;  /* 0x000000ff0900720c */ /* 0x000fe40003f85270 */
[----:B------:R-:W-:Y:S01]  /*1f30*/  LEA R40, R80, UR25, 0x1 ;  /* 0x0000001950287c11 */ /* 0x000fe2000f8e08ff */
[----:B------:R-:W4:Y:S04]  /*1f40*/  @P2 LDG.E.U16 R9, desc[UR8][R18.64] ;  /* 0x0000000812092981 */ /* 0x000f28000c1e1500 */
[----:B------:R-:W5:Y:S04]  /*1f50*/  @P1 LDG.E.U16 R10, desc[UR8][R40.64] ;  /* 0x00000008280a1981 */ /* 0x000f68000c1e1500 */
[----:B------:R-:W2:Y:S02]  /*1f60*/  @P5 LDG.E.U16 R11, desc[UR8][R40.64] ;  /* 0x00000008280b5981 */ /* 0x000ea4000c1e1500 */
[----:B------:R-:W-:-:S04]  /*1f70*/  @P4 IADD3 R42, P0, PT, R51, UR27, RZ ;  /* 0x0000001b332a4c10 */ /* 0x000fc8000ff1e0ff */
[----:B------:R-:W-:Y:S02]  /*1f80*/  @P4 IADD3.X R43, PT, PT, R50, UR26, RZ, P0, !PT ;  /* 0x0000001a322b4c10 */ /* 0x000fe400087fe4ff */
[----:B------:R-:W-:Y:S02]  /*1f90*/  ISETP.NE.AND P4, PT, R8, RZ, PT ;  /* 0x000000ff0800720c */ /* 0x000fe40003f85270 */
[----:B------:R-:W3:Y:S11]  /*1fa0*/  @P5 LDG.E.U16 R8, desc[UR8][R22.64] ;  /* 0x0000000816085981 */ /* 0x000ef6000c1e1500 */
[----:B------:R-:W-:-:S04]  /*1fb0*/  @P4 IADD3 R86, P0, PT, R51, UR27, RZ ;  /* 0x0000001b33564c10 */ /* 0x000fc8000ff1e0ff */
[----:B------:R-:W-:Y:S02]  /*1fc0*/  @P4 IADD3.X R87, PT, PT, R50, UR26, RZ, P0, !PT ;  /* 0x0000001a32574c10 */ /* 0x000fe400087fe4ff */
[----:B------:R-:W-:Y:S02]  /*1fd0*/  ISETP.NE.AND P4, PT, R7, RZ, PT ;  /* 0x000000ff0700720c */ /* 0x000fe40003f85270 */
[----:B------:R-:W4:Y:S11]  /*1fe0*/  @P6 LDG.E.U16 R7, desc[UR8][R16.64] ;  /* 0x0000000810076981 */ /* 0x000f36000c1e1500 */
[----:B------:R-:W-:-:S04]  /*1ff0*/  @P4 IADD3 R82, P0, PT, R49, UR27, RZ ;  /* 0x0000001b31524c10 */ /* 0x000fc8000ff1e0ff */
[----:B------:R-:W-:Y:S02]  /*2000*/  @P4 IADD3.X R83, PT, PT, R48, UR26, RZ, P0, !PT ;  /* 0x0000001a30534c10 */ /* 0x000fe400087fe4ff */
[----:B------:R-:W-:Y:S02]  /*2010*/  ISETP.NE.AND P4, PT, R6, RZ, PT ;  /* 0x000000ff0600720c */ /* 0x000fe40003f85270 */
[----:B------:R-:W2:Y:S04]  /*2020*/  @P1 LDG.E.U16 R6, desc[UR8][R26.64] ;  /* 0x000000081a061981 */ /* 0x000ea8000c1e1500 */
[----:B------:R-:W4:Y:S07]  /*2030*/  @P6 LDG.E.U16 R17, desc[UR8][R24.64] ;  /* 0x0000000818116981 */ /* 0x000f2e000c1e1500 */
[----:B------:R-:W-:-:S04]  /*2040*/  @P4 IADD3 R28, P0, PT, R49, UR27, RZ ;  /* 0x0000001b311c4c10 */ /* 0x000fc8000ff1e0ff */
[----:B------:R-:W-:Y:S02]  /*2050*/  @P4 IADD3.X R29, PT, PT, R48, UR26, RZ, P0, !PT ;  /* 0x0000001a301d4c10 */ /* 0x000fe400087fe4ff */
[----:B------:R-:W-:Y:S02]  /*2060*/  ISETP.NE.AND P4, PT, R5, RZ, PT ;  /* 0x000000ff0500720c */ /* 0x000fe40003f85270 */
[----:B------:R-:W0:Y:S11]  /*2070*/  @P1 LDC R5, c[0x0][0x3e0] ;  /* 0x0000f800ff051b82 */ /* 0x000e360000000800 */
[----:B------:R-:W-:-:S04]  /*2080*/  @P4 IADD3 R84, P0, PT, R49, UR27, RZ ;  /* 0x0000001b31544c10 */ /* 0x000fc8000ff1e0ff */
[----:B------:R-:W-:Y:S02]  /*2090*/  @P4 IADD3.X R85, PT, PT, R48, UR26, RZ, P0, !PT ;  /* 0x0000001a30554c10 */ /* 0x000fe400087fe4ff */
[----:B------:R-:W-:Y:S01]  /*20a0*/  ISETP.NE.AND P4, PT, R4, RZ, PT ;  /* 0x000000ff0400720c */ /* 0x000fe20003f85270 */
[----:B------:R-:W-:-:S03]  /*20b0*/  IMAD.U32 R4, RZ, RZ, UR28 ;  /* 0x0000001cff047e24 */ /* 0x000fc6000f8e00ff */
[----:B------:R-:W-:-:S09]  /*20c0*/  P2R R15, PR, RZ, 0x10 ;  /* 0x00000010ff0f7803 */ /* 0x000fd20000000000 */
[----:B------:R-:W-:-:S04]  /*20d0*/  @P4 IADD3 R46, P0, PT, R55, UR27, RZ ;  /* 0x0000001b372e4c10 */ /* 0x000fc8000ff1e0ff */
[----:B------:R-:W-:Y:S02]  /*20e0*/  @P4 IADD3.X R47, PT, PT, R54, UR26, RZ, P0, !PT ;  /* 0x0000001a362f4c10 */ /* 0x000fe400087fe4ff */
[----:B------:R-:W-:Y:S01]  /*20f0*/  ISETP.NE.AND P4, PT, R60, RZ, PT ;  /* 0x000000ff3c00720c */ /* 0x000fe20003f85270 */
[----:B-----5:R-:W-:Y:S02]  /*2100*/  @P1 HADD2.F32 R10, -RZ, R10.H0_H0 ;  /* 0x2000000aff0a1230 */ /* 0x020fe40000004100 */
[----:B--2---:R-:W-:-:S05]  /*2110*/  @P1 HADD2.F32 R6, -RZ, R6.H0_H0 ;  /* 0x20000006ff061230 */ /* 0x004fca0000004100 */
[----:B0-----:R-:W-:Y:S02]  /*2120*/  @P1 FFMA R4, R10, R6, R5 ;  /* 0x000000060a041223 */ /* 0x001fe40000000005 */
[----:B------:R-:W2:Y:S01]  /*2130*/  @P2 LDG.E.U16 R10, desc[UR8][R24.64] ;  /* 0x00000008180a2981 */ /* 0x000ea2000c1e1500 */
[----:B------:R-:W0:Y:S01]  /*2140*/  @P5 LDC R6, c[0x0][0x3e0] ;  /* 0x0000f800ff065b82 */ /* 0x000e220000000800 */
[----:B---3--:R-:W-:Y:S02]  /*2150*/  @P5 HADD2.F32 R8, -RZ, R8.H0_H0 ;  /* 0x20000008ff085230 */ /* 0x008fe40000004100 */
[----:B------:R-:W-:Y:S02]  /*2160*/  @P5 HADD2.F32 R11, -RZ, R11.H0_H0 ;  /* 0x2000000bff0b5230 */ /* 0x000fe40000004100 */
[----:B------:R-:W-:-:S03]  /*2170*/  IMAD.U32 R5, RZ, RZ, UR28 ;  /* 0x0000001cff057e24 */ /* 0x000fc6000f8e00ff */
[----:B0-----:R-:W-:Y:S02]  /*2180*/  @P5 FFMA R5, R11, R8, R6 ;  /* 0x000000080b055223 */ /* 0x001fe40000000006 */
[----:B------:R-:W0:Y:S01]  /*2190*/  @P2 LDC R6, c[0x0][0x3e0] ;  /* 0x0000f800ff062b82 */ /* 0x000e220000000800 */
[----:B----4-:R-:W-:Y:S02]  /*21a0*/  @P2 HADD2.F32 R9, -RZ, R9.H0_H0 ;  /* 0x20000009ff092230 */ /* 0x010fe40000004100 */
[----:B------:R-:W-:Y:S01]  /*21b0*/  IMAD.U32 R8, RZ, RZ, UR28 ;  /* 0x0000001cff087e24 */ /* 0x000fe2000f8e00ff */
[----:B------:R-:W-:Y:S01]  /*21c0*/  P2R R22, PR, RZ, 0x2 ;  /* 0x00000002ff167803 */ /* 0x000fe20000000000 */
[----:B------:R-:W-:Y:S01]  /*21d0*/  @P6 HADD2.F32 R7, -RZ, R7.H0_H0 ;  /* 0x20000007ff076230 */ /* 0x000fe20000004100 */
[----:B------:R-:W-:Y:S01]  /*21e0*/  ISETP.NE.AND P1, PT, R61, RZ, PT ;  /* 0x000000ff3d00720c */ /* 0x000fe20003f25270 */
[----:B------:R-:W-:Y:S01]  /*21f0*/  @P6 HADD2.F32 R17, -RZ, R17.H0_H0 ;  /* 0x20000011ff116230 */ /* 0x000fe20000004100 */
[----:B------:R-:W-:-:S02]  /*2200*/  P2R R36, PR, RZ, 0x40 ;  /* 0x00000040ff247803 */ /* 0x000fc40000000000 */
[----:B------:R-:W-:-:S04]  /*2210*/  @P4 IADD3 R44, P0, PT, R53, UR27, RZ ;  /* 0x0000001b352c4c10 */ /* 0x000fc8000ff1e0ff */
[----:B------:R-:W-:Y:S02]  /*2220*/  @P4 IADD3.X R45, PT, PT, R52, UR26, RZ, P0, !PT ;  /* 0x0000001a342d4c10 */ /* 0x000fe400087fe4ff */
[----:B------:R-:W-:-:S03]  /*2230*/  IADD3 R32, P0, PT, R40, 0x2, RZ ;  /* 0x0000000228207810 */ /* 0x000fc60007f1e0ff */
[----:B------:R1:W3:Y:S02]  /*2240*/  @P1 LDG.E.U16 R11, desc[UR8][R20.64] ;  /* 0x00000008140b1981 */ /* 0x0002e4000c1e1500 */
[----:B------:R-:W-:Y:S01]  /*2250*/  IMAD.X R33, RZ, RZ, R41, P0 ;  /* 0x000000ffff217224 */ /* 0x000fe200000e0629 */
[----:B------:R-:W-:-:S05]  /*2260*/  IADD3 R30, P0, PT, R24, 0x2, RZ ;  /* 0x00000002181e7810 */ /* 0x000fca0007f1e0ff */
[----:B------:R-:W-:Y:S01]  /*2270*/  IMAD.X R31, RZ, RZ, R25, P0 ;  /* 0x000000ffff1f7224 */ /* 0x000fe200000e0619 */
[----:B------:R-:W-:Y:S01]  /*2280*/  ISETP.NE.AND P0, PT, R59, RZ, PT ;  /* 0x000000ff3b00720c */ /* 0x000fe20003f05270 */
[----:B------:R-:W4:Y:S01]  /*2290*/  @P1 LDG.E.U16 R21, desc[UR8][R72.64] ;  /* 0x0000000848151981 */ /* 0x000f22000c1e1500 */
[----:B------:R-:W-:Y:S02]  /*22a0*/  @P3 HADD2.F32 R13, -RZ, R13.H0_H0 ;  /* 0x2000000dff0d3230 */ /* 0x000fe40000004100 */
[----:B------:R-:W-:Y:S02]  /*22b0*/  @P3 HADD2.F32 R14, -RZ, R14.H0_H0 ;  /* 0x2000000eff0e3230 */ /* 0x000fe40000004100 */
[----:B------:R-:W-:Y:S02]  /*22c0*/  IMAD.U32 R12, RZ, RZ, UR28 ;  /* 0x0000001cff0c7e24 */ /* 0x000fe4000f8e00ff */
[----:B--2---:R-:W-:-:S05]  /*22d0*/  @P2 HADD2.F32 R10, -RZ, R10.H0_H0 ;  /* 0x2000000aff0a2230 */ /* 0x004fca0000004100 */
[----:B0-----:R-:W-:Y:S02]  /*22e0*/  @P2 FFMA R8, R9, R10, R6 ;  /* 0x0000000a09082223 */ /* 0x001fe40000000006 */
[----:B------:R-:W0:Y:S01]  /*22f0*/  @P6 LDC R6, c[0x0][0x3e0] ;  /* 0x0000f800ff066b82 */ /* 0x000e220000000800 */
[----:B------:R-:W-:Y:S02]  /*2300*/  IMAD.U32 R9, RZ, RZ, UR28 ;  /* 0x0000001cff097e24 */ /* 0x000fe4000f8e00ff */
[----:B0-----:R-:W-:Y:S01]  /*2310*/  @P6 FFMA R9, R17, R7, R6 ;  /* 0x0000000711096223 */ /* 0x001fe20000000006 */
[----:B------:R-:W-:-:S04]  /*2320*/  ISETP.NE.AND P6, PT, R70, RZ, PT ;  /* 0x000000ff4600720c */ /* 0x000fc80003fc5270 */
[----:B------:R-:W0:Y:S01]  /*2330*/  @P3 LDC R6, c[0x0][0x3e0] ;  /* 0x0000f800ff063b82 */ /* 0x000e220000000800 */
[----:B------:R-:W2:Y:S01]  /*2340*/  @P0 LDG.E.U16 R17, desc[UR8][R88.64] ;  /* 0x0000000858110981 */ /* 0x000ea2000c1e1500 */
[----:B------:R-:W-:Y:S02]  /*2350*/  P2R R7, PR, RZ, 0x40 ;  /* 0x00000040ff077803 */ /* 0x000fe40000000000 */
[----:B------:R-:W-:-:S04]  /*2360*/  ISETP.NE.AND P6, PT, R58, RZ, PT ;  /* 0x000000ff3a00720c */ /* 0x000fc80003fc5270 */
[----:B-1----:R-:W-:-:S09]  /*2370*/  P2R R20, PR, RZ, 0x40 ;  /* 0x00000040ff147803 */ /* 0x002fd20000000000 */
[----:B------:R-:W5:Y:S01]  /*2380*/  @P6 LDG.E.U16 R10, desc[UR8][R42.64] ;  /* 0x000000082a0a6981 */ /* 0x000f62000c1e1500 */
[----:B------:R-:W-:Y:S01]  /*2390*/  ISETP.NE.AND P6, PT, R59, RZ, PT ;  /* 0x000000ff3b00720c */ /* 0x000fe20003fc5270 */
[----:B0-----:R-:W-:Y:S02]  /*23a0*/  @P3 FFMA R12, R13, R14, R6 ;  /* 0x0000000e0d0c3223 */ /* 0x001fe40000000006 */
[----:B------:R-:W0:Y:S10]  /*23b0*/  @P1 LDC R6, c[0x0][0x3e0] ;  /* 0x0000f800ff061b82 */ /* 0x000e340000000800 */
[----:B------:R-:W5:Y:S01]  /*23c0*/  @P6 LDG.E.U16 R14, desc[UR8][R40.64] ;  /* 0x00000008280e6981 */ /* 0x000f62000c1e1500 */
[----:B---3--:R-:W-:-:S02]  /*23d0*/  @P1 HADD2.F32 R11, -RZ, R11.H0_H0 ;  /* 0x2000000bff0b1230 */ /* 0x008fc40000004100 */
[----:B----4-:R-:W-:Y:S02]  /*23e0*/  @P1 HADD2.F32 R21, -RZ, R21.H0_H0 ;  /* 0x20000015ff151230 */ /* 0x010fe40000004100 */
[----:B------:R-:W-:-:S03]  /*23f0*/  IMAD.U32 R13, RZ, RZ, UR28 ;  /* 0x0000001cff0d7e24 */ /* 0x000fc6000f8e00ff */
[----:B0-----:R-:W-:Y:S02]  /*2400*/  @P1 FFMA R13, R21, R11, R6 ;  /* 0x0000000b150d1223 */ /* 0x001fe40000000006 */
[----:B------:R-:W0:Y:S01]  /*2410*/  @P6 LDC R11, c[0x0][0x3e0] ;  /* 0x0000f800ff0b6b82 */ /* 0x000e220000000800 */
[----:B------:R-:W-:Y:S02]  /*2420*/  IMAD.U32 R6, RZ, RZ, UR28 ;  /* 0x0000001cff067e24 */ /* 0x000fe4000f8e00ff */
[----:B--2---:R-:W-:Y:S02]  /*2430*/  @P6 HADD2.F32 R17, -RZ, R17.H0_H0 ;  /* 0x20000011ff116230 */ /* 0x004fe40000004100 */
[----:B-----5:R-:W-:-:S05]  /*2440*/  @P6 HADD2.F32 R14, -RZ, R14.H0_H0 ;  /* 0x2000000eff0e6230 */ /* 0x020fca0000004100 */
[----:B0-----:R-:W-:Y:S01]  /*2450*/  @P6 FFMA R6, R14, R17, R11 ;  /* 0x000000110e066223 */ /* 0x001fe2000000000b */
[----:B------:R-:W-:-:S13]  /*2460*/  ISETP.NE.AND P6, PT, R20, RZ, PT ;  /* 0x000000ff1400720c */ /* 0x000fda0003fc5270 */
[----:B------:R-:W2:Y:S01]  /*2470*/  @P6 LDG.E.U16 R20, desc[UR8][R24.64] ;  /* 0x0000000818146981 */ /* 0x000ea2000c1e1500 */
[----:B------:R-:W0:Y:S01]  /*2480*/  @P6 LDC R11, c[0x0][0x3e0] ;  /* 0x0000f800ff0b6b82 */ /* 0x000e220000000800 */
[----:B------:R-:W-:Y:S02]  /*2490*/  ISETP.NE.AND P4, PT, R57, RZ, PT ;  /* 0x000000ff3900720c */ /* 0x000fe40003f85270 */
[----:B------:R-:W-:Y:S01]  /*24a0*/  IADD3 R26, P0, PT, R72, 0x2, RZ ;  /* 0x00000002481a7810 */ /* 0x000fe20007f1e0ff */
[----:B------:R-:W-:Y:S01]  /*24b0*/  @P6 HADD2.F32 R14, -RZ, R10.H0_H0 ;  /* 0x2000000aff0e6230 */ /* 0x000fe20000004100 */
[----:B------:R-:W-:-:S03]  /*24c0*/  P2R R19, PR, RZ, 0x20 ;  /* 0x00000020ff137803 */ /* 0x000fc60000000000 */
[----:B------:R-:W-:Y:S01]  /*24d0*/  IMAD.X R27, RZ, RZ, R73, P0 ;  /* 0x000000ffff1b7224 */ /* 0x000fe200000e0649 */
[----:B------:R-:W-:Y:S02]  /*24e0*/  ISETP.NE.AND P0, PT, R71, RZ, PT ;  /* 0x000000ff4700720c */ /* 0x000fe40003f05270 */
[----:B------:R-:W-:Y:S01]  /*24f0*/  ISETP.NE.AND P5, PT, R56, RZ, PT ;  /* 0x000000ff3800720c */ /* 0x000fe20003fa5270 */
[----:B------:R-:W-:Y:S02]  /*2500*/  IMAD.U32 R10, RZ, RZ, UR28 ;  /* 0x0000001cff0a7e24 */ /* 0x000fe4000f8e00ff */
[----:B------:R-:W3:Y:S08]  /*2510*/  @P4 LDG.E.U16 R18, desc[UR8][R86.64] ;  /* 0x0000000856124981 */ /* 0x000ef0000c1e1500 */
[----:B------:R1:W4:Y:S02]  /*2520*/  @P0 LDG.E.U16 R16, desc[UR8][R40.64] ;  /* 0x0000000828100981 */ /* 0x000324000c1e1500 */
[----:B------:R-:W-:-:S02]  /*2530*/  @P5 IADD3 R42, P0, PT, R51, UR27, RZ ;  /* 0x0000001b332a5c10 */ /* 0x000fc4000ff1e0ff */
[----:B------:R-:W-:Y:S01]  /*2540*/  ISETP.NE.AND P1, PT, R68, RZ, PT ;  /* 0x000000ff4400720c */ /* 0x000fe20003f25270 */
[----:B------:R-:W5:Y:S01]  /*2550*/  @P5 LDG.E.U16 R23, desc[UR8][R38.64] ;  /* 0x0000000826175981 */ /* 0x000f62000c1e1500 */
[----:B------:R-:W-:Y:S02]  /*2560*/  @P5 IADD3.X R43, PT, PT, R50, UR26, RZ, P0, !PT ;  /* 0x0000001a322b5c10 */ /* 0x000fe400087fe4ff */
[----:B------:R-:W-:Y:S02]  /*2570*/  ISETP.NE.AND P0, PT, R71, RZ, PT ;  /* 0x000000ff4700720c */ /* 0x000fe40003f05270 */
[----:B------:R-:W-:-:S07]  /*2580*/  P2R R34, PR, RZ, 0x4 ;  /* 0x00000004ff227803 */ /* 0x000fce0000000000 */
[----:B------:R-:W5:Y:S04]  /*2590*/  @P1 LDG.E.U16 R21, desc[UR8][R38.64] ;  /* 0x0000000826151981 */ /* 0x000f68000c1e1500 */
[----:B------:R1:W5:Y:S01]  /*25a0*/  @P0 LDG.E.U16 R17, desc[UR8][R82.64] ;  /* 0x0000000852110981 */ /* 0x000362000c1e1500 */
[----:B--2---:R-:W-:-:S05]  /*25b0*/  @P6 HADD2.F32 R20, -RZ, R20.H0_H0 ;  /* 0x20000014ff146230 */ /* 0x004fca0000004100 */
[----:B0-----:R-:W-:Y:S02]  /*25c0*/  @P6 FFMA R10, R20, R14, R11 ;  /* 0x0000000e140a6223 */ /* 0x001fe4000000000b */
[----:B------:R-:W2:Y:S01]  /*25d0*/  @P4 LDG.E.U16 R20, desc[UR8][R72.64] ;  /* 0x0000000848144981 */ /* 0x000ea2000c1e1500 */
[----:B------:R-:W-:Y:S02]  /*25e0*/  ISETP.NE.AND P6, PT, R7, RZ, PT ;  /* 0x000000ff0700720c */ /* 0x000fe40003fc5270 */
[----:B------:R-:W0:Y:S01]  /*25f0*/  @P4 LDC R7, c[0x0][0x3e0] ;  /* 0x0000f800ff074b82 */ /* 0x000e220000000800 */
[----:B-1----:R-:W-:-:S04]  /*2600*/  @P1 IADD3 R40, P0, PT, R49, UR27, RZ ;  /* 0x0000001b31281c10 */ /* 0x002fc8000ff1e0ff */
[----:B------:R-:W-:Y:S02]  /*2610*/  @P1 IADD3.X R41, PT, PT, R48, UR26, RZ, P0, !PT ;  /* 0x0000001a30291c10 */ /* 0x000fe400087fe4ff */
[----:B------:R-:W-:-:S04]  /*2620*/  LEA R82, P0, R76, UR21, 0x2 ;  /* 0x000000154c527c11 */ /* 0x000fc8000f8010ff */
[----:B------:R-:W-:Y:S01]  /*2630*/  IADD3.X R83, PT, PT, R63, UR20, RZ, P0, !PT ;  /* 0x000000143f537c10 */ /* 0x000fe200087fe4ff */
[----:B---3--:R-:W-:Y:S01]  /*2640*/  @P4 HADD2.F32 R18, -RZ, R18.H0_H0 ;  /* 0x20000012ff124230 */ /* 0x008fe20000004100 */
[----:B------:R-:W-:Y:S01]  /*2650*/  ISETP.NE.AND P0, PT, R71, RZ, PT ;  /* 0x000000ff4700720c */ /* 0x000fe20003f05270 */
[----:B------:R-:W-:Y:S01]  /*2660*/  IMAD.U32 R14, RZ, RZ, UR28 ;  /* 0x0000001cff0e7e24 */ /* 0x000fe2000f8e00ff */
[----:B------:R-:W3:Y:S04]  /*2670*/  @P6 LDG.E.U16 R11, desc[UR8][R28.64] ;  /* 0x000000081c0b6981 */ /* 0x000ee8000c1e1500 */
[----:B------:R-:W3:Y:S01]  /*2680*/  @P6 LDG.E.U16 R37, desc[UR8][R24.64] ;  /* 0x0000000818256981 */ /* 0x000ee2000c1e1500 */
[----:B------:R-:W-:-:S06]  /*2690*/  ISETP.NE.AND P2, PT, R69, RZ, PT ;  /* 0x000000ff4500720c */ /* 0x000fcc0003f45270 */
[----:B----4-:R-:W-:-:S07]  /*26a0*/  @P0 HADD2.F32 R16, -RZ, R16.H0_H0 ;  /* 0x20000010ff100230 */ /* 0x010fce0000004100 */
[----:B------:R1:W4:Y:S01]  /*26b0*/  @P2 LDG.E.U16 R35, desc[UR8][R72.64] ;  /* 0x0000000848232981 */ /* 0x000322000c1e1500 */
[----:B-----5:R-:W-:Y:S01]  /*26c0*/  @P0 HADD2.F32 R17, -RZ, R17.H0_H0 ;  /* 0x20000011ff110230 */ /* 0x020fe20000004100 */
[----:B-1----:R-:W1:Y:S01]  /*26d0*/  @P6 LDC R72, c[0x0][0x3e0] ;  /* 0x0000f800ff486b82 */ /* 0x002e620000000800 */
[----:B--2---:R-:W-:-:S05]  /*26e0*/  @P4 HADD2.F32 R20, -RZ, R20.H0_H0 ;  /* 0x20000014ff144230 */ /* 0x004fca0000004100 */
[----:B0-----:R-:W-:Y:S01]  /*26f0*/  @P4 FFMA R14, R20, R18, R7 ;  /* 0x00000012140e4223 */ /* 0x001fe20000000007 */
[----:B------:R-:W-:Y:S01]  /*2700*/  ISETP.NE.AND P4, PT, R15, RZ, PT ;  /* 0x000000ff0f00720c */ /* 0x000fe20003f85270 */
[----:B------:R-:W2:Y:S01]  /*2710*/  @P5 LDG.E.U16 R18, desc[UR8][R42.64] ;  /* 0x000000082a125981 */ /* 0x000ea2000c1e1500 */
[----:B------:R-:W0:Y:S01]  /*2720*/  @P0 LDC R15, c[0x0][0x3e0] ;  /* 0x0000f800ff0f0b82 */ /* 0x000e220000000800 */
[----:B------:R-:W-:Y:S02]  /*2730*/  IMAD.U32 R7, RZ, RZ, UR28 ;  /* 0x0000001cff077e24 */ /* 0x000fe4000f8e00ff */
[----:B------:R-:W5:Y:S08]  /*2740*/  @P1 LDG.E.U16 R20, desc[UR8][R40.64] ;  /* 0x0000000828141981 */ /* 0x000f70000c1e1500 */
[----:B------:R-:W2:Y:S01]  /*2750*/  @P4 LDG.E.U16 R25, desc[UR8][R38.64] ;  /* 0x0000000826194981 */ /* 0x000ea2000c1e1500 */
[----:B0-----:R-:W-:-:S03]  /*2760*/  @P0 FFMA R7, R16, R17, R15 ;  /* 0x0000001110070223 */ /* 0x001fc6000000000f */
[----:B------:R-:W5:Y:S01]  /*2770*/  @P2 LDG.E.U16 R15, desc[UR8][R84.64] ;  /* 0x00000008540f2981 */ /* 0x000f62000c1e1500 */
[----:B------:R-:W-:-:S03]  /*2780*/  IADD3 R28, P0, PT, R38, 0x2, RZ ;  /* 0x00000002261c7810 */ /* 0x000fc60007f1e0ff */
[----:B------:R-:W5:Y:S02]  /*2790*/  @P4 LDG.E.U16 R16, desc[UR8][R46.64] ;  /* 0x000000082e104981 */ /* 0x000f64000c1e1500 */
[----:B------:R-:W-:Y:S01]  /*27a0*/  IMAD.X R29, RZ, RZ, R39, P0 ;  /* 0x000000ffff1d7224 */ /* 0x000fe200000e0627 */
[----:B------:R-:W-:-:S13]  /*27b0*/  ISETP.NE.AND P0, PT, R60, RZ, PT ;  /* 0x000000ff3c00720c */ /* 0x000fda0003f05270 */
[----:B------:R4:W5:Y:S04]  /*27c0*/  @P0 LDG.E.U16 R17, desc[UR8][R44.64] ;  /* 0x000000082c110981 */ /* 0x000968000c1e1500 */
[----:B------:R-:W5:Y:S01]  /*27d0*/  @P0 LDG.E.U16 R24, desc[UR8][R38.64] ;  /* 0x0000000826180981 */ /* 0x000f62000c1e1500 */
[----:B---3--:R-:W-:Y:S02]  /*27e0*/  @P6 HADD2.F32 R73, -RZ, R11.H0_H0 ;  /* 0x2000000bff496230 */ /* 0x008fe40000004100 */
[----:B------:R-:W-:Y:S02]  /*27f0*/  @P6 HADD2.F32 R37, -RZ, R37.H0_H0 ;  /* 0x20000025ff256230 */ /* 0x000fe40000004100 */
[----:B------:R-:W-:-:S03]  /*2800*/  IMAD.U32 R11, RZ, RZ, UR28 ;  /* 0x0000001cff0b7e24 */ /* 0x000fc6000f8e00ff */
[----:B-1----:R-:W-:Y:S02]  /*2810*/  @P6 FFMA R11, R37, R73, R72 ;  /* 0x00000049250b6223 */ /* 0x002fe40000000048 */
[----:B------:R-:W0:Y:S01]  /*2820*/  @P2 LDC R37, c[0x0][0x3e0] ;  /* 0x0000f800ff252b82 */ /* 0x000e220000000800 */
[----:B------:R-:W-:-:S07]  /*2830*/  ISETP.NE.AND P6, PT, R36, RZ, PT ;  /* 0x000000ff2400720c */ /* 0x000fce0003fc5270 */
[----:B------:R-:W1:Y:S01]  /*2840*/  @P4 LDC R36, c[0x0][0x3e0] ;  /* 0x0000f800ff244b82 */ /* 0x000e620000000800 */
[----:B----4-:R-:W-:-:S07]  /*2850*/  @P2 HADD2.F32 R44, -RZ, R35.H0_H0 ;  /* 0x20000023ff2c2230 */ /* 0x010fce0000004100 */
[----:B------:R-:W3:Y:S01]  /*2860*/  @P0 LDC R35, c[0x0][0x3e0] ;  /* 0x0000f800ff230b82 */ /* 0x000ee20000000800 */
[----:B------:R-:W-:Y:S01]  /*2870*/  @P5 HADD2.F32 R23, -RZ, R23.H0_H0 ;  /* 0x20000017ff175230 */ /* 0x000fe20000004100 */
[----:B------:R-:W-:Y:S01]  /*2880*/  UIADD3 UR5, UP0, UPT, UR27, 0x2, URZ ;  /* 0x000000021b057890 */ /* 0x000fe2000ff1e0ff */
[----:B------:R-:W-:-:S03]  /*2890*/  UMOV UR12, UR29 ;  /* 0x0000001d000c7c82 */ /* 0x000fc60008000000 */
[----:B------:R-:W-:Y:S01]  /*28a0*/  UIADD3.X UR4, UPT, UPT, URZ, UR26, URZ, UP0, !UPT ;  /* 0x0000001aff047290 */ /* 0x000fe200087fe4ff */
[----:B--2---:R-:W-:Y:S02]  /*28b0*/  @P4 HADD2.F32 R25, -RZ, R25.H0_H0 ;  /* 0x20000019ff194230 */ /* 0x004fe40000004100 */
[----:B-----5:R-:W-:Y:S02]  /*28c0*/  @P2 HADD2.F32 R42, -RZ, R15.H0_H0 ;  /* 0x2000000fff2a2230 */ /* 0x020fe40000004100 */
[----:B------:R-:W-:-:S03]  /*28d0*/  IMAD.U32 R15, RZ, RZ, UR28 ;  /* 0x0000001cff0f7e24 */ /* 0x000fc6000f8e00ff */
[----:B0-----:R-:W-:Y:S01]  /*28e0*/  @P2 FFMA R15, R44, R42, R37 ;  /* 0x0000002a2c0f2223 */ /* 0x001fe20000000025 */
[----:B------:R-:W-:Y:S01]  /*28f0*/  @P4 HADD2.F32 R37, -RZ, R16.H0_H0 ;  /* 0x20000010ff254230 */ /* 0x000fe20000004100 */
[----:B------:R-:W-:Y:S01]  /*2900*/  ISETP.NE.AND P2, PT, R34, RZ, PT ;  /* 0x000000ff2200720c */ /* 0x000fe20003f45270 */
[----:B------:R-:W-:Y:S01]  /*2910*/  IMAD.U32 R16, RZ, RZ, UR28 ;  /* 0x0000001cff107e24 */ /* 0x000fe2000f8e00ff */
[----:B------:R-:W0:Y:S02]  /*2920*/  @P5 LDC R34, c[0x0][0x3e0] ;  /* 0x0000f800ff225b82 */ /* 0x000e240000000800 */
[----:B-1----:R-:W-:-:S06]  /*2930*/  @P4 FFMA R16, R37, R25, R36 ;  /* 0x0000001925104223 */ /* 0x002fcc0000000024 */
[----:B------:R-:W1:Y:S01]  /*2940*/  @P1 LDC R25, c[0x0][0x3e0] ;  /* 0x0000f800ff191b82 */ /* 0x000e620000000800 */
[----:B------:R-:W-:Y:S02]  /*2950*/  @P0 HADD2.F32 R36, -RZ, R17.H0_H0 ;  /* 0x20000011ff240230 */ /* 0x000fe40000004100 */
[----:B------:R-:W-:Y:S02]  /*2960*/  @P0 HADD2.F32 R24, -RZ, R24.H0_H0 ;  /* 0x20000018ff180230 */ /* 0x000fe40000004100 */
[----:B------:R-:W-:-:S03]  /*2970*/  IMAD.U32 R17, RZ, RZ, UR28 ;  /* 0x0000001cff117e24 */ /* 0x000fc6000f8e00ff */
[----:B---3--:R-:W-:Y:S01]  /*2980*/  @P0 FFMA R17, R24, R36, R35 ;  /* 0x0000002418110223 */ /* 0x008fe20000000023 */
[----:B------:R-:W-:Y:S02]  /*2990*/  @P5 HADD2.F32 R35, -RZ, R18.H0_H0 ;  /* 0x20000012ff235230 */ /* 0x000fe40000004100 */
[----:B------:R-:W-:Y:S02]  /*29a0*/  @P1 HADD2.F32 R20, -RZ, R20.H0_H0 ;  /* 0x20000014ff141230 */ /* 0x000fe40000004100 */
[----:B------:R-:W-:Y:S02]  /*29b0*/  @P1 HADD2.F32 R24, -RZ, R21.H0_H0 ;  /* 0x20000015ff181230 */ /* 0x000fe40000004100 */
[----:B------:R-:W-:Y:S02]  /*29c0*/  IMAD.U32 R18, RZ, RZ, UR28 ;  /* 0x0000001cff127e24 */ /* 0x000fe4000f8e00ff */
[----:B0-----:R-:W-:Y:S01]  /*29d0*/  @P5 FFMA R18, R23, R35, R34 ;  /* 0x0000002317125223 */ /* 0x001fe20000000022 */
[----:B------:R-:W-:Y:S01]  /*29e0*/  ISETP.NE.AND P5, PT, R19, RZ, PT ;  /* 0x000000ff1300720c */ /* 0x000fe20003fa5270 */
[----:B------:R-:W-:-:S02]  /*29f0*/  IMAD.U32 R19, RZ, RZ, UR28 ;  /* 0x0000001cff137e24 */ /* 0x000fc4000f8e00ff */
[----:B-1----:R-:W-:Y:S01]  /*2a00*/  @P1 FFMA R19, R24, R20, R25 ;  /* 0x0000001418131223 */ /* 0x002fe20000000019 */
[----:B------:R-:W-:Y:S01]  /*2a10*/  ISETP.NE.AND P1, PT, R22, RZ, PT ;  /* 0x000000ff1600720c */ /* 0x000fe20003f25270 */
[----:B------:R-:W-:-:S12]  /*2a20*/  BRA.U !UP5, `(.L_x_772) ;  /* 0x000000090db07547 */ /* 0x000fd8000b800000 */
.L_x_773:
[C---:B------:R-:W-:Y:S01]  /*2a30*/  @P1 IADD3 R44, P0, PT, R55.reuse, UR5, RZ ;  /* 0x00000005372c1c10 */ /* 0x040fe2000ff1e0ff */
[----:B------:R-:W-:Y:S01]  /*2a40*/  UIADD3 UR12, UPT, UPT, UR12, 0x1, URZ ;  /* 0x000000010c0c7890 */ /* 0x000fe2000fffe0ff */
[----:B------:R-:W-:Y:S02]  /*2a50*/  P2R R73, PR, RZ, 0x4 ;  /* 0x00000004ff497803 */ /* 0x000fe40000000000 */
[C---:B------:R-:W-:Y:S02]  /*2a60*/  @P1 IADD3.X R45, PT, PT, R54.reuse, UR4, RZ, P0, !PT ;  /* 0x00000004362d1c10 */ /* 0x040fe400087fe4ff */
[C---:B------:R-:W-:Y:S02]  /*2a70*/  @P2 IADD3 R42, P0, PT, R55.reuse, UR5, RZ ;  /* 0x00000005372a2c10 */ /* 0x040fe4000ff1e0ff */
[----:B------:R-:W-:Y:S01]  /*2a80*/  P2R R72, PR, RZ, 0x2 ;  /* 0x00000002ff487803 */ /* 0x000fe20000000000 */
[----:B------:R-:W2:Y:S01]  /*2a90*/  @P1 LDG.E.U16 R20, desc[UR8][R44.64] ;  /* 0x000000082c141981 */ /* 0x000ea2000c1e1500 */
[C---:B------:R-:W-:Y:S02]  /*2aa0*/  @P2 IADD3.X R43, PT, PT, R54.reuse, UR4, RZ, P0, !PT ;  /* 0x00000004362b2c10 */ /* 0x040fe400087fe4ff */
[C---:B------:R-:W-:Y:S02]  /*2ab0*/  @P3 IADD3 R22, P0, PT, R55.reuse, UR5, RZ ;  /* 0x0000000537163c10 */ /* 0x040fe4000ff1e0ff */
[----:B------:R-:W-:Y:S01]  /*2ac0*/  P2R R86, PR, RZ, 0x40 ;  /* 0x00000040ff567803 */ /* 0x000fe20000000000 */
[----:B------:R-:W3:Y:S01]  /*2ad0*/  @P2 LDG.E.U16 R35, desc[UR8][R42.64] ;  /* 0x000000082a232981 */ /* 0x000ee2000c1e1500 */
[C---:B------:R-:W-:Y:S02]  /*2ae0*/  @P3 IADD3.X R23, PT, PT, R54.reuse, UR4, RZ, P0, !PT ;  /* 0x0000000436173c10 */ /* 0x040fe400087fe4ff */
[----:B------:R-:W-:Y:S02]  /*2af0*/  @P4 IADD3 R38, P0, PT, R55, UR5, RZ ;  /* 0x0000000537264c10 */ /* 0x000fe4000ff1e0ff */
[----:B------:R-:W-:Y:S01]  /*2b00*/  ISETP.NE.AND P2, PT, R61, RZ, PT ;  /* 0x000000ff3d00720c */ /* 0x000fe20003f45270 */
[----:B------:R0:W4:Y:S01]  /*2b10*/  @P3 LDG.E.U16 R34, desc[UR8][R22.64] ;  /* 0x0000000816223981 */ /* 0x000122000c1e1500 */
[----:B------:R-:W-:Y:S02]  /*2b20*/  @P4 IADD3.X R39, PT, PT, R54, UR4, RZ, P0, !PT ;  /* 0x0000000436274c10 */ /* 0x000fe400087fe4ff */
[C---:B------:R-:W-:Y:S02]  /*2b30*/  @P5 IADD3 R40, P0, PT, R53.reuse, UR5, RZ ;  /* 0x0000000535285c10 */ /* 0x040fe4000ff1e0ff */
[----:B------:R-:W-:Y:S01]  /*2b40*/  P2R R84, PR, RZ, 0x8 ;  /* 0x00000008ff547803 */ /* 0x000fe20000000000 */
[----:B------:R-:W5:Y:S01]  /*2b50*/  @P4 LDG.E.U16 R38, desc[UR8][R38.64] ;  /* 0x0000000826264981 */ /* 0x000f62000c1e1500 */
[C---:B------:R-:W-:Y:S02]  /*2b60*/  @P5 IADD3.X R41, PT, PT, R52.reuse, UR4, RZ, P0, !PT ;  /* 0x0000000434295c10 */ /* 0x040fe400087fe4ff */
[----:B------:R-:W-:Y:S02]  /*2b70*/  @P6 IADD3 R24, P0, PT, R53, UR5, RZ ;  /* 0x0000000535186c10 */ /* 0x000fe4000ff1e0ff */
[----:B------:R-:W-:Y:S01]  /*2b80*/  P2R R85, PR, RZ, 0x10 ;  /* 0x00000010ff557803 */ /* 0x000fe20000000000 */
[----:B------:R-:W5:Y:S01]  /*2b90*/  @P5 LDG.E.U16 R37, desc[UR8][R40.64] ;  /* 0x0000000828255981 */ /* 0x000f62000c1e1500 */
[C---:B------:R-:W-:Y:S05]  /*2ba0*/  @P6 IADD3.X R25, PT, PT, R52.reuse, UR4, RZ, P0, !PT ;  /* 0x0000000434196c10 */ /* 0x040fea00087fe4ff */
[----:B------:R1:W5:Y:S01]  /*2bb0*/  @P6 LDG.E.U16 R36, desc[UR8][R24.64] ;  /* 0x0000000818246981 */ /* 0x000362000c1e1500 */
[----:B------:R-:W-:Y:S01]  /*2bc0*/  ISETP.NE.AND P6, PT, R59, RZ, PT ;  /* 0x000000ff3b00720c */ /* 0x000fe20003fc5270 */
[----:B0-----:R-:W-:Y:S01]  /*2bd0*/  IMAD.MOV.U32 R22, RZ, RZ, R32 ;  /* 0x000000ffff167224 */ /* 0x001fe200078e0020 */
[----:B------:R-:W-:Y:S01]  /*2be0*/  @P2 IADD3 R32, P0, PT, R53, UR5, RZ ;  /* 0x0000000535202c10 */ /* 0x000fe2000ff1e0ff */
[----:B------:R-:W-:Y:S03]  /*2bf0*/  IMAD.MOV.U32 R23, RZ, RZ, R33 ;  /* 0x000000ffff177224 */ /* 0x000fe600078e0021 */
[----:B------:R-:W-:Y:S02]  /*2c00*/  @P2 IADD3.X R33, PT, PT, R52, UR4, RZ, P0, !PT ;  /* 0x0000000434212c10 */ /* 0x000fe400087fe4ff */
[----:B------:R-:W2:Y:S01]  /*2c10*/  @P1 LDG.E.U16 R21, desc[UR8][R22.64] ;  /* 0x0000000816151981 */ /* 0x000ea2000c1e1500 */
[----:B------:R-:W-:Y:S04]  /*2c20*/  ISETP.NE.AND P2, PT, R73, RZ, PT ;  /* 0x000000ff4900720c */ /* 0x000fe80003f45270 */
[----:B------:R-:W-:Y:S01]  /*2c30*/  P2R R73, PR, RZ, 0x4 ;  /* 0x00000004ff497803 */ /* 0x000fe20000000000 */
[----:B-1----:R-:W-:Y:S02]  /*2c40*/  IMAD.MOV.U32 R24, RZ, RZ, R30 ;  /* 0x000000ffff187224 */ /* 0x002fe400078e001e */
[----:B------:R-:W-:Y:S02]  /*2c50*/  IMAD.MOV.U32 R25, RZ, RZ, R31 ;  /* 0x000000ffff197224 */ /* 0x000fe400078e001f */
[----:B--2---:R-:W-:Y:S02]  /*2c60*/  @P1 HADD2.F32 R21, -RZ, R21.H0_H0 ;  /* 0x20000015ff151230 */ /* 0x004fe40000004100 */
[----:B------:R-:W-:Y:S05]  /*2c70*/  @P1 HADD2.F32 R20, -RZ, R20.H0_H0 ;  /* 0x20000014ff141230 */ /* 0x000fea0000004100 */
[----:B------:R-:W-:Y:S01]  /*2c80*/  @P1 FFMA R4, R21, R20, R4 ;  /* 0x0000001415041223 */ /* 0x000fe20000000004 */
[----:B------:R-:W-:Y:S01]  /*2c90*/  ISETP.NE.AND P1, PT, R60, RZ, PT ;  /* 0x000000ff3c00720c */ /* 0x000fe20003f25270 */
[----:B------:R-:W2:Y:S01]  /*2ca0*/  @P2 LDG.E.U16 R21, desc[UR8][R24.64] ;  /* 0x0000000818152981 */ /* 0x000ea2000c1e1500 */
[----:B---3--:R-:W-:Y:S02]  /*2cb0*/  @P2 HADD2.F32 R20, -RZ, R35.H0_H0 ;  /* 0x20000023ff142230 */ /* 0x008fe40000004100 */
[----:B------:R-:W-:Y:S09]  /*2cc0*/  IMAD.MOV.U32 R35, RZ, RZ, R29 ;  /* 0x000000ffff237224 */ /* 0x000ff200078e001d */
[----:B------:R-:W-:Y:S04]  /*2cd0*/  @P1 IADD3 R40, P0, PT, R53, UR5, RZ ;  /* 0x0000000535281c10 */ /* 0x000fe8000ff1e0ff */
[----:B------:R-:W-:Y:S02]  /*2ce0*/  @P1 IADD3.X R41, PT, PT, R52, UR4, RZ, P0, !PT ;  /* 0x0000000434291c10 */ /* 0x000fe400087fe4ff */
[----:B------:R-:W-:Y:S04]  /*2cf0*/  @P6 IADD3 R42, P0, PT, R51, UR5, RZ ;  /* 0x00000005332a6c10 */ /* 0x000fe8000ff1e0ff */
[----:B------:R-:W-:Y:S05]  /*2d00*/  @P6 IADD3.X R43, PT, PT, R50, UR4, RZ, P0, !PT ;  /* 0x00000004322b6c10 */ /* 0x000fea00087fe4ff */
[----:B------:R-:W3:Y:S01]  /*2d10*/  @P6 LDG.E.U16 R29, desc[UR8][R42.64] ;  /* 0x000000082a1d6981 */ /* 0x000ee2000c1e1500 */
[----:B------:R-:W-:Y:S02]  /*2d20*/  ISETP.NE.AND P6, PT, R86, RZ, PT ;  /* 0x000000ff5600720c */ /* 0x000fe40003fc5270 */
[----:B------:R-:W-:Y:S01]  /*2d30*/  P2R R86, PR, RZ, 0x20 ;  /* 0x00000020ff567803 */ /* 0x000fe20000000000 */
[----:B--2---:R-:W-:Y:S05]  /*2d40*/  @P2 HADD2.F32 R21, -RZ, R21.H0_H0 ;  /* 0x20000015ff152230 */ /* 0x004fea0000004100 */
[----:B------:R-:W-:Y:S01]  /*2d50*/  @P2 FFMA R8, R21, R20, R8 ;  /* 0x0000001415082223 */ /* 0x000fe20000000008 */
[----:B------:R-:W-:Y:S01]  /*2d60*/  ISETP.NE.AND P2, PT, R61, RZ, PT ;  /* 0x000000ff3d00720c */ /* 0x000fe20003f45270 */
[----:B----4-:R-:W-:Y:S02]  /*2d70*/  @P3 HADD2.F32 R20, -RZ, R34.H0_H0 ;  /* 0x20000022ff143230 */ /* 0x010fe40000004100 */
[----:B------:R-:W-:Y:S01]  /*2d80*/  IMAD.MOV.U32 R34, RZ, RZ, R28 ;  /* 0x000000ffff227224 */ /* 0x000fe200078e001c */
[----:B------:R-:W-:Y:S09]  /*2d90*/  P2R R87, PR, RZ, 0x4 ;  /* 0x00000004ff577803 */ /* 0x000ff20000000000 */
[----:B------:R0:W2:Y:S01]  /*2da0*/  @P2 LDG.E.U16 R30, desc[UR8][R32.64] ;  /* 0x00000008201e2981 */ /* 0x0000a2000c1e1500 */
[----:B------:R-:W-:Y:S01]  /*2db0*/  ISETP.NE.AND P2, PT, R58, RZ, PT ;  /* 0x000000ff3a00720c */ /* 0x000fe20003f45270 */
[----:B0-----:R-:W-:Y:S02]  /*2dc0*/  IMAD.MOV.U32 R32, RZ, RZ, R26 ;  /* 0x000000ffff207224 */ /* 0x001fe400078e001a */
[----:B------:R0:W4:Y:S01]  /*2dd0*/  @P1 LDG.E.U16 R26, desc[UR8][R40.64] ;  /* 0x00000008281a1981 */ /* 0x000122000c1e1500 */
[----:B------:R-:W-:Y:S05]  /*2de0*/  IMAD.MOV.U32 R33, RZ, RZ, R27 ;  /* 0x000000ffff217224 */ /* 0x000fea00078e001b */
[----:B------:R-:W5:Y:S02]  /*2df0*/  @P3 LDG.E.U16 R21, desc[UR8][R32.64] ;  /* 0x0000000820153981 */ /* 0x000f64000c1e1500 */
[----:B-----5:R-:W-:Y:S05]  /*2e00*/  @P3 HADD2.F32 R21, -RZ, R21.H0_H0 ;  /* 0x20000015ff153230 */ /* 0x020fea0000004100 */
[----:B------:R-:W-:Y:S01]  /*2e10*/  @P3 FFMA R12, R21, R20, R12 ;  /* 0x00000014150c3223 */ /* 0x000fe2000000000c */
[----:B------:R-:W-:Y:S01]  /*2e20*/  @P4 HADD2.F32 R20, -RZ, R38.H0_H0 ;  /* 0x20000026ff144230 */ /* 0x000fe20000004100 */
[----:B------:R-:W5:Y:S01]  /*2e30*/  @P4 LDG.E.U16 R21, desc[UR8][R34.64] ;  /* 0x0000000822154981 */ /* 0x000f62000c1e1500 */
[----:B------:R-:W-:Y:S02]  /*2e40*/  @P2 IADD3 R38, P0, PT, R51, UR5, RZ ;  /* 0x0000000533262c10 */ /* 0x000fe4000ff1e0ff */
[----:B------:R-:W-:Y:S02]  /*2e50*/  ISETP.NE.AND P3, PT, R57, RZ, PT ;  /* 0x000000ff3900720c */ /* 0x000fe40003f65270 */
[C---:B------:R-:W-:Y:S05]  /*2e60*/  @P2 IADD3.X R39, PT, PT, R50.reuse, UR4, RZ, P0, !PT ;  /* 0x0000000432272c10 */ /* 0x040fea00087fe4ff */
[----:B------:R1:W3:Y:S01]  /*2e70*/  @P2 LDG.E.U16 R28, desc[UR8][R38.64] ;  /* 0x00000008261c2981 */ /* 0x0002e2000c1e1500 */
[----:B------:R-:W-:Y:S02]  /*2e80*/  ISETP.NE.AND P2, PT, R87, RZ, PT ;  /* 0x000000ff5700720c */ /* 0x000fe40003f45270 */
[----:B------:R-:W-:Y:S03]  /*2e90*/  P2R R87, PR, RZ, 0x40 ;  /* 0x00000040ff577803 */ /* 0x000fe60000000000 */
[----:B------:R-:W-:Y:S04]  /*2ea0*/  @P3 IADD3 R44, P0, PT, R51, UR5, RZ ;  /* 0x00000005332c3c10 */ /* 0x000fe8000ff1e0ff */
[----:B------:R-:W-:Y:S01]  /*2eb0*/  @P3 IADD3.X R45, PT, PT, R50, UR4, RZ, P0, !PT ;  /* 0x00000004322d3c10 */ /* 0x000fe200087fe4ff */
[----:B-----5:R-:W-:Y:S05]  /*2ec0*/  @P4 HADD2.F32 R21, -RZ, R21.H0_H0 ;  /* 0x20000015ff154230 */ /* 0x020fea0000004100 */
[----:B------:R-:W-:Y:S01]  /*2ed0*/  @P4 FFMA R16, R21, R20, R16 ;  /* 0x0000001415104223 */ /* 0x000fe20000000010 */
[----:B------:R-:W-:Y:S01]  /*2ee0*/  @P5 HADD2.F32 R21, -RZ, R37.H0_H0 ;  /* 0x20000025ff155230 */ /* 0x000fe20000004100 */
[----:B------:R-:W5:Y:S01]  /*2ef0*/  @P5 LDG.E.U16 R20, desc[UR8][R22.64] ;  /* 0x0000000816145981 */ /* 0x000f62000c1e1500 */
[----:B------:R-:W-:Y:S03]  /*2f00*/  ISETP.NE.AND P4, PT, R71, RZ, PT ;  /* 0x000000ff4700720c */ /* 0x000fe60003f85270 */
[----:B------:R-:W3:Y:S01]  /*2f10*/  @P3 LDG.E.U16 R37, desc[UR8][R44.64] ;  /* 0x000000082c253981 */ /* 0x000ee2000c1e1500 */
[----:B------:R-:W-:Y:S01]  /*2f20*/  ISETP.NE.AND P3, PT, R70, RZ, PT ;  /* 0x000000ff4600720c */ /* 0x000fe20003f65270 */
[----:B-----5:R-:W-:Y:S05]  /*2f30*/  @P5 HADD2.F32 R20, -RZ, R20.H0_H0 ;  /* 0x20000014ff145230 */ /* 0x020fea0000004100 */
[----:B------:R-:W-:Y:S01]  /*2f40*/  @P5 FFMA R5, R20, R21, R5 ;  /* 0x0000001514055223 */ /* 0x000fe20000000005 */
[----:B------:R-:W-:Y:S01]  /*2f50*/  @P6 HADD2.F32 R21, -RZ, R36.H0_H0 ;  /* 0x20000024ff156230 */ /* 0x000fe20000004100 */
[----:B------:R-:W5:Y:S01]  /*2f60*/  @P6 LDG.E.U16 R20, desc[UR8][R24.64] ;  /* 0x0000000818146981 */ /* 0x000f62000c1e1500 */
[----:B------:R-:W-:Y:S11]  /*2f70*/  ISETP.NE.AND P5, PT, R56, RZ, PT ;  /* 0x000000ff3800720c */ /* 0x000ff60003fa5270 */
[----:B------:R-:W-:Y:S02]  /*2f80*/  @!UPT UIADD3 URZ, UPT, UPT, URZ, URZ, URZ ;  /* 0x000000fffffff290 */ /* 0x000fe4000fffe0ff */
[----:B0-----:R-:W-:Y:S04]  /*2f90*/  @P5 IADD3 R40, P0, PT, R51, UR5, RZ ;  /* 0x0000000533285c10 */ /* 0x001fe8000ff1e0ff */
[----:B------:R-:W-:Y:S02]  /*2fa0*/  @P5 IADD3.X R41, PT, PT, R50, UR4, RZ, P0, !PT ;  /* 0x0000000432295c10 */ /* 0x000fe400087fe4ff */
[----:B-1----:R-:W-:Y:S03]  /*2fb0*/  @P4 IADD3 R38, P0, PT, R49, UR5, RZ ;  /* 0x0000000531264c10 */ /* 0x002fe6000ff1e0ff */
[----:B------:R-:W3:Y:S01]  /*2fc0*/  @P5 LDG.E.U16 R36, desc[UR8][R40.64] ;  /* 0x0000000828245981 */ /* 0x000ee2000c1e1500 */
[----:B------:R-:W-:Y:S03]  /*2fd0*/  @P4 IADD3.X R39, PT, PT, R48, UR4, RZ, P0, !PT ;  /* 0x0000000430274c10 */ /* 0x000fe600087fe4ff */
[----:B------:R0:W3:Y:S01]  /*2fe0*/  @P3 LDG.E.U16 R40, desc[UR8][R24.64] ;  /* 0x0000000818283981 */ /* 0x0000e2000c1e1500 */
[----:B-----5:R-:W-:Y:S05]  /*2ff0*/  @P6 HADD2.F32 R20, -RZ, R20.H0_H0 ;  /* 0x20000014ff146230 */ /* 0x020fea0000004100 */
[----:B------:R-:W-:Y:S01]  /*3000*/  @P6 FFMA R9, R20, R21, R9 ;  /* 0x0000001514096223 */ /* 0x000fe20000000009 */
[----:B--2---:R-:W-:Y:S01]  /*3010*/  @P2 HADD2.F32 R21, -RZ, R30.H0_H0 ;  /* 0x2000001eff152230 */ /* 0x004fe20000004100 */
[----:B------:R-:W2:Y:S01]  /*3020*/  @P2 LDG.E.U16 R20, desc[UR8][R32.64] ;  /* 0x0000000820142981 */ /* 0x000ea2000c1e1500 */
[----:B------:R-:W-:Y:S04]  /*3030*/  ISETP.NE.AND P6, PT, R58, RZ, PT ;  /* 0x000000ff3a00720c */ /* 0x000fe80003fc5270 */
[----:B------:R-:W-:Y:S02]  /*3040*/  P2R R88, PR, RZ, 0x40 ;  /* 0x00000040ff587803 */ /* 0x000fe40000000000 */
[----:B------:R-:W-:Y:S01]  /*3050*/  ISETP.NE.AND P6, PT, R59, RZ, PT ;  /* 0x000000ff3b00720c */ /* 0x000fe20003fc5270 */
[----:B--2---:R-:W-:Y:S05]  /*3060*/  @P2 HADD2.F32 R20, -RZ, R20.H0_H0 ;  /* 0x20000014ff142230 */ /* 0x004fea0000004100 */
[----:B------:R-:W-:Y:S01]  /*3070*/  @P2 FFMA R13, R20, R21, R13 ;  /* 0x00000015140d2223 */ /* 0x000fe2000000000d */
[----:B----4-:R-:W-:Y:S01]  /*3080*/  @P1 HADD2.F32 R21, -RZ, R26.H0_H0 ;  /* 0x2000001aff151230 */ /* 0x010fe20000004100 */
[----:B------:R-:W2:Y:S01]  /*3090*/  @P1 LDG.E.U16 R20, desc[UR8][R34.64] ;  /* 0x0000000822141981 */ /* 0x000ea2000c1e1500 */
[----:B------:R-:W-:Y:S02]  /*30a0*/  IADD3 R26, P0, PT, R32, 0x2, RZ ;  /* 0x00000002201a7810 */ /* 0x000fe40007f1e0ff */
[----:B------:R-:W-:Y:S03]  /*30b0*/  ISETP.NE.AND P2, PT, R69, RZ, PT ;  /* 0x000000ff4500720c */ /* 0x000fe60003f45270 */
[----:B------:R-:W-:Y:S01]  /*30c0*/  IMAD.X R27, RZ, RZ, R33, P0 ;  /* 0x000000ffff1b7224 */ /* 0x000fe200000e0621 */
[----:B------:R-:W-:Y:S05]  /*30d0*/  IADD3 R30, P0, PT, R24, 0x2, RZ ;  /* 0x00000002181e7810 */ /* 0x000fea0007f1e0ff */
[----:B------:R-:W-:Y:S01]  /*30e0*/  IMAD.X R31, RZ, RZ, R25, P0 ;  /* 0x000000ffff1f7224 */ /* 0x000fe200000e0619 */
[----:B------:R-:W-:Y:S03]  /*30f0*/  ISETP.NE.AND P0, PT, R57, RZ, PT ;  /* 0x000000ff3900720c */ /* 0x000fe60003f05270 */
[----:B------:R1:W4:Y:S01]  /*3100*/  @P2 LDG.E.U16 R41, desc[UR8][R32.64] ;  /* 0x0000000820292981 */ /* 0x000322000c1e1500 */
[----:B--2---:R-:W-:Y:S05]  /*3110*/  @P1 HADD2.F32 R20, -RZ, R20.H0_H0 ;  /* 0x20000014ff141230 */ /* 0x004fea0000004100 */
[----:B------:R-:W-:Y:S01]  /*3120*/  @P1 FFMA R17, R20, R21, R17 ;  /* 0x0000001514111223 */ /* 0x000fe20000000011 */
[----:B------:R-:W-:Y:S01]  /*3130*/  ISETP.NE.AND P1, PT, R68, RZ, PT ;  /* 0x000000ff4400720c */ /* 0x000fe20003f25270 */
[----:B------:R-:W2:Y:S01]  /*3140*/  @P6 LDG.E.U16 R21, desc[UR8][R22.64] ;  /* 0x0000000816156981 */ /* 0x000ea2000c1e1500 */
[----:B---3--:R-:W-:Y:S02]  /*3150*/  @P6 HADD2.F32 R20, -RZ, R29.H0_H0 ;  /* 0x2000001dff146230 */ /* 0x008fe40000004100 */
[----:B--2---:R-:W-:Y:S05]  /*3160*/  @P6 HADD2.F32 R21, -RZ, R21.H0_H0 ;  /* 0x20000015ff156230 */ /* 0x004fea0000004100 */
[----:B------:R-:W-:Y:S01]  /*3170*/  @P6 FFMA R6, R21, R20, R6 ;  /* 0x0000001415066223 */ /* 0x000fe20000000006 */
[----:B------:R-:W-:Y:S11]  /*3180*/  ISETP.NE.AND P6, PT, R88, RZ, PT ;  /* 0x000000ff5800720c */ /* 0x000ff60003fc5270 */
[----:B------:R-:W-:Y:S02]  /*3190*/  @!UPT UIADD3 URZ, UPT, UPT, URZ, URZ, URZ ;  /* 0x000000fffffff290 */ /* 0x000fe4000fffe0ff */
[----:B------:R-:W2:Y:S01]  /*31a0*/  @P6 LDG.E.U16 R21, desc[UR8][R24.64] ;  /* 0x0000000818156981 */ /* 0x000ea2000c1e1500 */
[----:B------:R-:W-:Y:S02]  /*31b0*/  @P6 HADD2.F32 R20, -RZ, R28.H0_H0 ;  /* 0x2000001cff146230 */ /* 0x000fe40000004100 */
[----:B--2---:R-:W-:Y:S05]  /*31c0*/  @P6 HADD2.F32 R21, -RZ, R21.H0_H0 ;  /* 0x20000015ff156230 */ /* 0x004fea0000004100 */
[----:B------:R-:W-:Y:S01]  /*31d0*/  @P6 FFMA R10, R21, R20, R10 ;  /* 0x00000014150a6223 */ /* 0x000fe2000000000a */
[----:B------:R-:W-:Y:S01]  /*31e0*/  ISETP.NE.AND P6, PT, R87, RZ, PT ;  /* 0x000000ff5700720c */ /* 0x000fe20003fc5270 */
[----:B------:R-:W2:Y:S01]  /*31f0*/  @P0 LDG.E.U16 R21, desc[UR8][R32.64] ;  /* 0x0000000820150981 */ /* 0x000ea2000c1e1500 */
[----:B------:R-:W-:Y:S05]  /*3200*/  IADD3 R28, P0, PT, R34, 0x2, RZ ;  /* 0x00000002221c7810 */ /* 0x000fea0007f1e0ff */
[----:B------:R-:W-:Y:S01]  /*3210*/  IMAD.X R29, RZ, RZ, R35, P0 ;  /* 0x000000ffff1d7224 */ /* 0x000fe200000e0623 */
[----:B------:R-:W-:Y:S11]  /*3220*/  ISETP.NE.AND P0, PT, R57, RZ, PT ;  /* 0x000000ff3900720c */ /* 0x000ff60003f05270 */
[----:B------:R-:W-:Y:S02]  /*3230*/  @!UPT UIADD3 URZ, UPT, UPT, URZ, URZ, URZ ;  /* 0x000000fffffff290 */ /* 0x000fe4000fffe0ff */
[----:B------:R-:W-:Y:S02]  /*3240*/  @P0 HADD2.F32 R20, -RZ, R37.H0_H0 ;  /* 0x20000025ff140230 */ /* 0x000fe40000004100 */
[----:B------:R-:W0:Y:S01]  /*3250*/  @P1 LDG.E.U16 R37, desc[UR8][R34.64] ;  /* 0x0000000822251981 */ /* 0x000e22000c1e1500 */
[----:B--2---:R-:W-:Y:S05]  /*3260*/  @P0 HADD2.F32 R21, -RZ, R21.H0_H0 ;  /* 0x20000015ff150230 */ /* 0x004fea0000004100 */
[----:B------:R-:W-:Y:S01]  /*3270*/  @P0 FFMA R14, R21, R20, R14 ;  /* 0x00000014150e0223 */ /* 0x000fe2000000000e */
[----:B------:R-:W-:Y:S01]  /*3280*/  @P5 HADD2.F32 R20, -RZ, R36.H0_H0 ;  /* 0x20000024ff145230 */ /* 0x000fe20000004100 */
[----:B------:R-:W2:Y:S01]  /*3290*/  @P5 LDG.E.U16 R21, desc[UR8][R34.64] ;  /* 0x0000000822155981 */ /* 0x000ea2000c1e1500 */
[C---:B------:R-:W-:Y:S04]  /*32a0*/  @P3 IADD3 R42, P0, PT, R49.reuse, UR5, RZ ;  /* 0x00000005312a3c10 */ /* 0x040fe8000ff1e0ff */
[C---:B------:R-:W-:Y:S02]  /*32b0*/  @P3 IADD3.X R43, PT, PT, R48.reuse, UR4, RZ, P0, !PT ;  /* 0x00000004302b3c10 */ /* 0x040fe400087fe4ff */
[C---:B------:R-:W-:Y:S04]  /*32c0*/  @P2 IADD3 R44, P0, PT, R49.reuse, UR5, RZ ;  /* 0x00000005312c2c10 */ /* 0x040fe8000ff1e0ff */
[C---:B------:R-:W-:Y:S02]  /*32d0*/  @P2 IADD3.X R45, PT, PT, R48.reuse, UR4, RZ, P0, !PT ;  /* 0x00000004302d2c10 */ /* 0x040fe400087fe4ff */
[----:B------:R-:W-:Y:S01]  /*32e0*/  @P1 IADD3 R46, P0, PT, R49, UR5, RZ ;  /* 0x00000005312e1c10 */ /* 0x000fe2000ff1e0ff */
[----:B------:R-:W-:Y:S01]  /*32f0*/  UIADD3 UR5, UP0, UPT, UR5, 0x2, URZ ;  /* 0x0000000205057890 */ /* 0x000fe2000ff1e0ff */
[----:B0-----:R-:W-:Y:S02]  /*3300*/  @P1 HADD2.F32 R24, -RZ, R37.H0_H0 ;  /* 0x20000025ff181230 */ /* 0x001fe40000004100 */
[----:B------:R-:W-:Y:S01]  /*3310*/  @P1 IADD3.X R47, PT, PT, R48, UR4, RZ, P0, !PT ;  /* 0x00000004302f1c10 */ /* 0x000fe200087fe4ff */
[----:B------:R-:W-:Y:S01]  /*3320*/  UIADD3.X UR4, UPT, UPT, URZ, UR4, URZ, UP0, !UPT ;  /* 0x00000004ff047290 */ /* 0x000fe200087fe4ff */
[----:B-1----:R-:W-:Y:S01]  /*3330*/  IADD3 R32, P0, PT, R22, 0x2, RZ ;  /* 0x0000000216207810 */ /* 0x002fe20007f1e0ff */
[----:B------:R-:W-:Y:S02]  /*3340*/  UISETP.NE.AND UP0, UPT, UR12, URZ, UPT ;  /* 0x000000ff0c00728c */ /* 0x000fe4000bf05270 */
[----:B------:R-:W3:Y:S02]  /*3350*/  @P1 LDG.E.U16 R25, desc[UR8][R46.64] ;  /* 0x000000082e191981 */ /* 0x000ee4000c1e1500 */
[----:B------:R-:W-:Y:S02]  /*3360*/  IMAD.X R33, RZ, RZ, R23, P0 ;  /* 0x000000ffff217224 */ /* 0x000fe400000e0617 */
[----:B------:R-:W5:Y:S01]  /*3370*/  @P2 LDG.E.U16 R34, desc[UR8][R44.64] ;  /* 0x000000082c222981 */ /* 0x000f62000c1e1500 */
[----:B--2---:R-:W-:Y:S05]  /*3380*/  @P5 HADD2.F32 R21, -RZ, R21.H0_H0 ;  /* 0x20000015ff155230 */ /* 0x004fea0000004100 */
[----:B------:R-:W-:Y:S01]  /*3390*/  @P5 FFMA R18, R21, R20, R18 ;  /* 0x0000001415125223 */ /* 0x000fe20000000012 */
[----:B------:R-:W-:Y:S01]  /*33a0*/  ISETP.NE.AND P5, PT, R86, RZ, PT ;  /* 0x000000ff5600720c */ /* 0x000fe20003fa5270 */
[----:B------:R-:W2:Y:S04]  /*33b0*/  @P4 LDG.E.U16 R21, desc[UR8][R38.64] ;  /* 0x0000000826154981 */ /* 0x000ea8000c1e1500 */
[----:B------:R4:W2:Y:S01]  /*33c0*/  @P4 LDG.E.U16 R20, desc[UR8][R22.64] ;  /* 0x0000000816144981 */ /* 0x0008a2000c1e1500 */
[----:B---3--:R-:W-:Y:S02]  /*33d0*/  @P1 HADD2.F32 R25, -RZ, R25.H0_H0 ;  /* 0x20000019ff191230 */ /* 0x008fe40000004100 */
[----:B----4-:R-:W-:Y:S02]  /*33e0*/  @P2 HADD2.F32 R22, -RZ, R41.H0_H0 ;  /* 0x20000029ff162230 */ /* 0x010fe40000004100 */
[----:B-----5:R-:W-:Y:S02]  /*33f0*/  @P2 HADD2.F32 R23, -RZ, R34.H0_H0 ;  /* 0x20000022ff172230 */ /* 0x020fe40000004100 */
[----:B--2---:R-:W-:Y:S02]  /*3400*/  @P4 HADD2.F32 R21, -RZ, R21.H0_H0 ;  /* 0x20000015ff154230 */ /* 0x004fe40000004100 */
[----:B------:R-:W-:Y:S05]  /*3410*/  @P4 HADD2.F32 R20, -RZ, R20.H0_H0 ;  /* 0x20000014ff144230 */ /* 0x000fea0000004100 */
[----:B------:R-:W-:Y:S01]  /*3420*/  @P4 FFMA R7, R20, R21, R7 ;  /* 0x0000001514074223 */ /* 0x000fe20000000007 */
[----:B------:R-:W-:Y:S01]  /*3430*/  ISETP.NE.AND P4, PT, R85, RZ, PT ;  /* 0x000000ff5500720c */ /* 0x000fe20003f85270 */
[----:B------:R-:W2:Y:S01]  /*3440*/  @P3 LDG.E.U16 R21, desc[UR8][R42.64] ;  /* 0x000000082a153981 */ /* 0x000ea2000c1e1500 */
[----:B------:R-:W-:Y:S02]  /*3450*/  @P3 HADD2.F32 R20, -RZ, R40.H0_H0 ;  /* 0x20000028ff143230 */ /* 0x000fe40000004100 */
[----:B--2---:R-:W-:Y:S05]  /*3460*/  @P3 HADD2.F32 R21, -RZ, R21.H0_H0 ;  /* 0x20000015ff153230 */ /* 0x004fea0000004100 */
[----:B------:R-:W-:Y:S01]  /*3470*/  @P3 FFMA R11, R20, R21, R11 ;  /* 0x00000015140b3223 */ /* 0x000fe2000000000b */
[----:B------:R-:W-:Y:S01]  /*3480*/  ISETP.NE.AND P3, PT, R84, RZ, PT ;  /* 0x000000ff5400720c */ /* 0x000fe20003f65270 */
[----:B------:R-:W-:Y:S01]  /*3490*/  @P2 FFMA R15, R22, R23, R15 ;  /* 0x00000017160f2223 */ /* 0x000fe2000000000f */
[----:B------:R-:W-:Y:S01]  /*34a0*/  ISETP.NE.AND P2, PT, R73, RZ, PT ;  /* 0x000000ff4900720c */ /* 0x000fe20003f45270 */
[----:B------:R-:W-:Y:S01]  /*34b0*/  @P1 FFMA R19, R24, R25, R19 ;  /* 0x0000001918131223 */ /* 0x000fe20000000013 */
[----:B------:R-:W-:Y:S01]  /*34c0*/  ISETP.NE.AND P1, PT, R72, RZ, PT ;  /* 0x000000ff4800720c */ /* 0x000fe20003f25270 */
[----:B------:R-:W-:Y:S04]  /*34d0*/  @!UPT UIADD3 URZ, UPT, UPT, URZ, URZ, URZ ;  /* 0x000000fffffff290 */ /* 0x000fe8000fffe0ff */
[----:B------:R-:W-:Y:S11]  /*34e0*/  BRA.U UP0, `(.L_x_773) ;  /* 0xfffffff500507547 */ /* 0x000ff6000b83ffff */
.L_x_772:
[----:B------:R-:W-:Y:S01]  /*34f0*/  LEA R22, P0, R78, UR19, 0x2 ;  /* 0x000000134e167c11 */ /* 0x000fe2000f8010ff */
[----:B------:R-:W-:Y:S03]  /*3500*/  BSSY.RECONVERGENT B0, `(.L_x_774) ;  /* 0x000000c000007945 */ /* 0x000fe60003800200 */
[----:B------:R-:W-:Y:S01]  /*3510*/  IADD3.X R23, PT, PT, R62, UR18, RZ, P0, !PT ;  /* 0x000000123e177c10 */ /* 0x000fe200087fe4ff */
        /* <DEDUP_REMOVED lines=9> */
.L_x_776:
[----:B------:R0:W-:Y:S02]  /*35b0*/  STG.E desc[UR8][R82.64], R21 ;  /* 0x0000001552007986 */ /* 0x0001e4000c101908 */
.L_x_775:
[----:B------:R-:W-:Y:S05]  /*35c0*/  BSYNC.RECONVERGENT B0 ;  /* 0x0000000000007941 */ /* 0x000fea0003800200 */
.L_x_774:
[----:B------:R-:W1:Y:S01]  /*35d0*/  LDCU.64 UR12, c[0x0][0x3d8] ;  /* 0x00007b00ff0c77ac */ /* 0x000e620008000a00 */
[----:B------:R-:W-:Y:S01]  /*35e0*/  HFMA2 R25, -RZ, RZ, 0, 0 ;  /* 0x00000000ff197431 */ /* 0x000fe200000001ff */
[----:B------:R-:W-:Y:S01]  /*35f0*/  MOV R24, R74 ;  /* 0x0000004a00187202 */ /* 0x000fe20000000f00 */
[----:B------:R-:W-:Y:S01]  /*3600*/  BSSY.RECONVERGENT B0, `(.L_x_777) ;  /* 0x0000018000007945 */ /* 0x000fe20003800200 */
[----:B------:R-:W2:Y:S01]  /*3610*/  LDCU.64 UR4, c[0x0][0x3c8] ;  /* 0x00007900ff0477ac */ /* 0x000ea20008000a00 */
[----:B-1----:R-:W-:Y:S02]  /*3620*/  IMAD R4, R66, UR12, RZ ;  /* 0x0000000c42047c24 */ /* 0x002fe4000f8e02ff */
[----:B0-----:R-:W-:-:S04]  /*3630*/  IMAD.WIDE.U32 R20, R3, UR12, R24 ;  /* 0x0000000c03147c25 */ /* 0x001fc8000f8e0018 */
[----:B------:R-:W-:Y:S01]  /*3640*/  IMAD R4, R3, UR13, R4 ;  /* 0x0000000d03047c24 */ /* 0x000fe2000f8e0204 */
[----:B------:R-:W-:-:S04]  /*3650*/  LEA R28, P0, R20, UR21, 0x2 ;  /* 0x00000015141c7c11 */ /* 0x000fc8000f8010ff */
[----:B------:R-:W-:-:S04]  /*3660*/  IADD3 R4, PT, PT, R21, R4, RZ ;  /* 0x0000000415047210 */ /* 0x000fc80007ffe0ff */
[----:B------:R-:W-:Y:S01]  /*3670*/  LEA.HI.X R29, R20, UR20, R4, 0x2, P0 ;  /* 0x00000014141d7c11 */ /* 0x000fe200080f1404 */
[----:B--2---:R-:W-:Y:S02]  /*3680*/  IMAD R4, R66, UR4, RZ ;  /* 0x0000000442047c24 */ /* 0x004fe4000f8e02ff */
        /* <DEDUP_REMOVED lines=14> */
.L_x_779:
[----:B------:R0:W-:Y:S02]  /*3770*/  STG.E desc[UR8][R28.64], R21 ;  /* 0x000000151c007986 */ /* 0x0001e4000c101908 */
.L_x_778:
[----:B------:R-:W-:Y:S05]  /*3780*/  BSYNC.RECONVERGENT B0 ;  /* 0x0000000000007941 */ /* 0x000fea0003800200 */
.L_x_777:
[----:B0-----:R-:W-:Y:S01]  /*3790*/  IMAD R21, R65, UR12, RZ ;  /* 0x0000000c41157c24 */ /* 0x001fe2000f8e02ff */
[----:B------:R-:W-:Y:S01]  /*37a0*/  BSSY.RECONVERGENT B0, `(.L_x_780) ;  /* 0x0000016000007945 */ /* 0x000fe20003800200 */
[----:B------:R-:W-:-:S04]  /*37b0*/  IMAD.WIDE.U32 R32, R2, UR12, R24 ;  /* 0x0000000c02207c25 */ /* 0x000fc8000f8e0018 */
[----:B------:R-:W-:Y:S01]  /*37c0*/  IMAD R4, R2, UR13, R21 ;  /* 0x0000000d02047c24 */ /* 0x000fe2000f8e0215 */
        /* <DEDUP_REMOVED lines=18> */
.L_x_782:
[----:B------:R0:W-:Y:S02]  /*38f0*/  STG.E desc[UR8][R30.64], R21 ;  /* 0x000000151e007986 */ /* 0x0001e4000c101908 */
.L_x_781:
[----:B------:R-:W-:Y:S05]  /*3900*/  BSYNC.RECONVERGENT B0 ;  /* 0x0000000000007941 */ /* 0x000fea0003800200 */
.L_x_780:
[----:B0-----:R-:W-:Y:S01]  /*3910*/  IMAD R21, R64, UR12, RZ ;  /* 0x0000000c40157c24 */ /* 0x001fe2000f8e02ff */
[----:B------:R-:W-:Y:S01]  /*3920*/  BSSY.RECONVERGENT B0, `(.L_x_783) ;  /* 0x0000016000007945 */ /* 0x000fe20003800200 */
[----:B------:R-:W-:-:S04]  /*3930*/  IMAD.WIDE.U32 R36, R0, UR12, R24 ;  /* 0x0000000c00247c25 */ /* 0x000fc8000f8e0018 */
[----:B------:R-:W-:Y:S01]  /*3940*/  IMAD R4, R0, UR13, R21 ;  /* 0x0000000d00047c24 */ /* 0x000fe2000f8e0215 */
        /* <DEDUP_REMOVED lines=18> */
.L_x_785:
[----:B------:R0:W-:Y:S02]  /*3a70*/  STG.E desc[UR8][R34.64], R21 ;  /* 0x0000001522007986 */ /* 0x0001e4000c101908 */
.L_x_784:
[----:B------:R-:W-:Y:S05]  /*3a80*/  BSYNC.RECONVERGENT B0 ;  /* 0x0000000000007941 */ /* 0x000fea0003800200 */
.L_x_783:
[----:B------:R-:W-:Y:S04]  /*3a90*/  BSSY.RECONVERGENT B0, `(.L_x_786) ;  /* 0x000000b000007945 */ /* 0x000fe80003800200 */
        /* <DEDUP_REMOVED lines=9> */
.L_x_788:
[----:B------:R1:W-:Y:S02]  /*3b30*/  STG.E desc[UR8][R82.64+0x4], R5 ;  /* 0x0000040552007986 */ /* 0x0003e4000c101908 */
.L_x_787:
[----:B------:R-:W-:Y:S05]  /*3b40*/  BSYNC.RECONVERGENT B0 ;  /* 0x0000000000007941 */ /* 0x000fea0003800200 */
.L_x_786:
[----:B------:R-:W-:Y:S04]  /*3b50*/  BSSY.RECONVERGENT B0, `(.L_x_789) ;  /* 0x000000b000007945 */ /* 0x000fe80003800200 */
        /* <DEDUP_REMOVED lines=9> */
.L_x_791:
[----:B------:R2:W-:Y:S02]  /*3bf0*/  STG.E desc[UR8][R28.64+0x4], R9 ;  /* 0x000004091c007986 */ /* 0x0005e4000c101908 */
.L_x_790:
[----:B------:R-:W-:Y:S05]  /*3c00*/  BSYNC.RECONVERGENT B0 ;  /* 0x0000000000007941 */ /* 0x000fea0003800200 */
.L_x_789:
        /* <DEDUP_REMOVED lines=11> */
.L_x_794:
[----:B------:R3:W-:Y:S02]  /*3cc0*/  STG.E desc[UR8][R30.64+0x4], R13 ;  /* 0x0000040d1e007986 */ /* 0x0007e4000c101908 */
.L_x_793:
[----:B------:R-:W-:Y:S05]  /*3cd0*/  BSYNC.RECONVERGENT B0 ;  /* 0x0000000000007941 */ /* 0x000fea0003800200 */
.L_x_792:
        /* <DEDUP_REMOVED lines=11> */
.L_x_797:
[----:B------:R4:W-:Y:S02]  /*3d90*/  STG.E desc[UR8][R34.64+0x4], R17 ;  /* 0x0000041122007986 */ /* 0x0009e4000c101908 */
.L_x_796:
[----:B------:R-:W-:Y:S05]  /*3da0*/  BSYNC.RECONVERGENT B0 ;  /* 0x0000000000007941 */ /* 0x000fea0003800200 */
.L_x_795:
[----:B------:R-:W-:Y:S01]  /*3db0*/  ISETP.NE.AND P0, PT, R59, RZ, PT ;  /* 0x000000ff3b00720c */ /* 0x000fe20003f05270 */
        /* <DEDUP_REMOVED lines=10> */
.L_x_800:
[----:B------:R1:W-:Y:S02]  /*3e60*/  STG.E desc[UR8][R82.64+0x8], R5 ;  /* 0x0000080552007986 */ /* 0x0003e4000c101908 */
.L_x_799:
[----:B------:R-:W-:Y:S05]  /*3e70*/  BSYNC.RECONVERGENT B0 ;  /* 0x0000000000007941 */ /* 0x000fea0003800200 */
.L_x_798:
        /* <DEDUP_REMOVED lines=11> */
.L_x_803:
[----:B------:R1:W-:Y:S02]  /*3f30*/  STG.E desc[UR8][R28.64+0x8], R5 ;  /* 0x000008051c007986 */ /* 0x0003e4000c101908 */
.L_x_802:
[----:B------:R-:W-:Y:S05]  /*3f40*/  BSYNC.RECONVERGENT B0 ;  /* 0x0000000000007941 */ /* 0x000fea0003800200 */
.L_x_801:
        /* <DEDUP_REMOVED lines=11> */
.L_x_806:
[----:B------:R1:W-:Y:S02]  /*4000*/  STG.E desc[UR8][R30.64+0x8], R5 ;  /* 0x000008051e007986 */ /* 0x0003e4000c101908 */
.L_x_805:
[----:B------:R-:W-:Y:S05]  /*4010*/  BSYNC.RECONVERGENT B0 ;  /* 0x0000000000007941 */ /* 0x000fea0003800200 */
.L_x_804:
        /* <DEDUP_REMOVED lines=11> */
.L_x_809:
[----:B------:R1:W-:Y:S02]  /*40d0*/  STG.E desc[UR8][R34.64+0x8], R5 ;  /* 0x0000080522007986 */ /* 0x0003e4000c101908 */
.L_x_808:
[----:B------:R-:W-:Y:S05]  /*40e0*/  BSYNC.RECONVERGENT B0 ;  /* 0x0000000000007941 */ /* 0x000fea0003800200 */
.L_x_807:
        /* <DEDUP_REMOVED lines=11> */
.L_x_812:
[----:B------:R0:W-:Y:S02]  /*41a0*/  STG.E desc[UR8][R82.64+0xc], R7 ;  /* 0x00000c0752007986 */ /* 0x0001e4000c101908 */
.L_x_811:
[----:B------:R-:W-:Y:S05]  /*41b0*/  BSYNC.RECONVERGENT B0 ;  /* 0x0000000000007941 */ /* 0x000fea0003800200 */
.L_x_810:
        /* <DEDUP_REMOVED lines=11> */
.L_x_815:
[----:B------:R0:W-:Y:S02]  /*4270*/  STG.E desc[UR8][R28.64+0xc], R11 ;  /* 0x00000c0b1c007986 */ /* 0x0001e4000c101908 */
.L_x_814:
[----:B------:R-:W-:Y:S05]  /*4280*/  BSYNC.RECONVERGENT B0 ;  /* 0x0000000000007941 */ /* 0x000fea0003800200 */
.L_x_813:
        /* <DEDUP_REMOVED lines=11> */
.L_x_818:
[----:B------:R0:W-:Y:S02]  /*4340*/  STG.E desc[UR8][R30.64+0xc], R15 ;  /* 0x00000c0f1e007986 */ /* 0x0001e4000c101908 */
.L_x_817:
[----:B------:R-:W-:Y:S05]  /*4350*/  BSYNC.RECONVERGENT B0 ;  /* 0x0000000000007941 */ /* 0x000fea0003800200 */
.L_x_816:
        /* <DEDUP_REMOVED lines=11> */
.L_x_821:
[----:B------:R0:W-:Y:S02]  /*4410*/  STG.E desc[UR8][R34.64+0xc], R19 ;  /* 0x00000c1322007986 */ /* 0x0001e4000c101908 */
.L_x_820:
[----:B------:R-:W-:Y:S05]  /*4420*/  BSYNC.RECONVERGENT B0 ;  /* 0x0000000000007941 */ /* 0x000fea0003800200 */
.L_x_819:
[----:B------:R-:W5:Y:S01]  /*4430*/  LDCU.64 UR4, c[0x0][0x3e8] ;  /* 0x00007d00ff0477ac */ /* 0x000f620008000a00 */
[----:B------:R-:W1:Y:S01]  /*4440*/  LDCU.128 UR12, c[0x0][0x3f0] ;  /* 0x00007e00ff0c77ac */ /* 0x000e620008000c00 */
[----:B------:R-:W2:Y:S01]  /*4450*/  LDCU.64 UR16, c[0x0][0x400] ;  /* 0x00008000ff1077ac */ /* 0x000ea20008000a00 */
[----:B------:R-:W-:Y:S02]  /*4460*/  UISETP.NE.U32.AND UP0, UPT, UR7, URZ, UPT ;  /* 0x000000ff0700728c */ /* 0x000fe4000bf05070 */
[----:B------:R-:W-:Y:S02]  /*4470*/  UIADD3 UR23, UPT, UPT, UR22, UR23, URZ ;  /* 0x0000001716177290 */ /* 0x000fe4000fffe0ff */
[----:B------:R-:W-:Y:S02]  /*4480*/  UISETP.NE.AND.EX UP0, UPT, UR6, URZ, UPT, UP0 ;  /* 0x000000ff0600728c */ /* 0x000fe4000bf05300 */
[----:B-----5:R-:W-:-:S04]  /*4490*/  UIMAD.WIDE.U32 UR36, UR22, UR4, URZ ;  /* 0x00000004162472a5 */ /* 0x020fc8000f8e00ff */
[----:B------:R-:W-:Y:S01]  /*44a0*/  UIMAD UR4, UR22, UR5, UR37 ;  /* 0x00000005160472a4 */ /* 0x000fe2000f8e0225 */
[----:B------:R-:W5:Y:S01]  /*44b0*/  LDCU UR5, c[0x0][0x3e4] ;  /* 0x00007c80ff0577ac */ /* 0x000f620008000800 */
[----:B-1----:R-:W-:Y:S02]  /*44c0*/  UIMAD.WIDE.U32 UR30, UR22, UR14, URZ ;  /* 0x0000000e161e72a5 */ /* 0x002fe4000f8e00ff */
[----:B------:R-:W-:Y:S02]  /*44d0*/  UIMAD.WIDE.U32 UR32, UR22, UR12, URZ ;  /* 0x0000000c162072a5 */ /* 0x000fe4000f8e00ff */
[----:B------:R-:W-:Y:S02]  /*44e0*/  UIMAD UR15, UR22, UR15, UR31 ;  /* 0x0000000f160f72a4 */ /* 0x000fe4000f8e021f */
[----:B------:R-:W-:Y:S02]  /*44f0*/  ULEA UR7, UP2, UR30, UR7, 0x2 ;  /* 0x000000071e077291 */ /* 0x000fe4000f8410ff */
[----:B------:R-:W-:-:S02]  /*4500*/  USEL UR12, UR30, URZ, UP0 ;  /* 0x000000ff1e0c7287 */ /* 0x000fc40008000000 */
[----:B------:R-:W-:Y:S02]  /*4510*/  ULEA.HI.X UR6, UR30, UR6, UR15, 0x2, UP2 ;  /* 0x000000061e067291 */ /* 0x000fe400090f140f */
[----:B------:R-:W-:Y:S02]  /*4520*/  USEL UR15, UR15, URZ, UP0 ;  /* 0x000000ff0f0f7287 */ /* 0x000fe40008000000 */
[----:B------:R-:W-:Y:S02]  /*4530*/  USEL UR7, UR7, URZ, UP0 ;  /* 0x000000ff07077287 */ /* 0x000fe40008000000 */
[----:B------:R-:W-:Y:S02]  /*4540*/  USEL UR6, UR6, URZ, UP0 ;  /* 0x000000ff06067287 */ /* 0x000fe40008000000 */
[----:B-----5:R-:W-:Y:S02]  /*4550*/  UISETP.GE.AND UP0, UPT, UR23, UR5, UPT ;  /* 0x000000051700728c */ /* 0x020fe4000bf06270 */
[----:B--2---:R-:W-:-:S02]  /*4560*/  UIMAD.WIDE.U32 UR34, UR22, UR16, URZ ;  /* 0x00000010162272a5 */ /* 0x004fc4000f8e00ff */
[----:B------:R-:W-:Y:S02]  /*4570*/  UIMAD UR13, UR22, UR13, UR33 ;  /* 0x0000000d160d72a4 */ /* 0x000fe4000f8e0221 */
[----:B------:R-:W-:Y:S02]  /*4580*/  UIMAD UR17, UR22, UR17, UR35 ;  /* 0x00000011161172a4 */ /* 0x000fe4000f8e0223 */
[----:B------:R-:W-:Y:S02]  /*4590*/  ULEA UR25, UP4, UR36, UR25, 0x1 ;  /* 0x0000001924197291 */ /* 0x000fe4000f8808ff */
[----:B------:R-:W-:Y:S02]  /*45a0*/  ULEA UR27, UP3, UR32, UR27, 0x1 ;  /* 0x0000001b201b7291 */ /* 0x000fe4000f8608ff */
[----:B------:R-:W-:Y:S02]  /*45b0*/  ULEA UR21, UP1, UR34, UR21, 0x2 ;  /* 0x0000001522157291 */ /* 0x000fe4000f8210ff */
[----:B------:R-:W-:-:S02]  /*45c0*/  USHF.L.U64.HI UR4, UR36, 0x1, UR4 ;  /* 0x0000000124047899 */ /* 0x000fc40008010204 */
[----:B------:R-:W-:Y:S02]  /*45d0*/  USHF.L.U64.HI UR13, UR32, 0x1, UR13 ;  /* 0x00000001200d7899 */ /* 0x000fe4000801020d */
        /* <DEDUP_REMOVED lines=8> */
.L_x_823:
        /* <DEDUP_REMOVED lines=10> */
.L_x_1197:


//--------------------- .text._ZN7cutlass9reference6device6kernel13TensorForEachINS1_6detail20TensorFillLinearFuncINS_6half_tENS_6layout18PackedVectorLayoutEEELi1ENS9_6ParamsEEEvNS_5CoordIXT0_EilEET1_ --------------------------
	.section	.text._ZN7cutlass9reference6device6kernel13TensorForEachINS1_6detail20TensorFillLinearFuncINS_6half_tENS_6layout18PackedVectorLayoutEEELi1ENS9_6ParamsEEEvNS_5CoordIXT0_EilEET1_,"ax",@progbits
	.align	128
        .global         _ZN7cutlass9reference6device6kernel13TensorForEachINS1_6detail20TensorFillLinearFuncINS_6half_tENS_6layout18PackedVectorLayoutEEELi1ENS9_6ParamsEEEvNS_5CoordIXT0_EilEET1_
        .type           _ZN7cutlass9reference6device6kernel13TensorForEachINS1_6detail20TensorFillLinearFuncINS_6half_tENS_6layout18PackedVectorLayoutEEELi1ENS9_6ParamsEEEvNS_5CoordIXT0_EilEET1_,@function
        .size           _ZN7cutlass9reference6device6kernel13TensorForEachINS1_6detail20TensorFillLinearFuncINS_6half_tENS_6layout18PackedVectorLayoutEEELi1ENS9_6ParamsEEEvNS_5CoordIXT0_EilEET1_,(.L_x_1198 - _ZN7cutlass9reference6device6kernel13TensorForEachINS1_6detail20TensorFillLinearFuncINS_6half_tENS_6layout18PackedVectorLayoutEEELi1ENS9_6ParamsEEEvNS_5CoordIXT0_EilEET1_)
        .other          _ZN7cutlass9reference6device6kernel13TensorForEachINS1_6detail20TensorFillLinearFuncINS_6half_tENS_6layout18PackedVectorLayoutEEELi1ENS9_6ParamsEEEvNS_5CoordIXT0_EilEET1_,@"STO_CUDA_ENTRY STV_DEFAULT"
_ZN7cutlass9reference6device6kernel13TensorForEachINS1_6detail20TensorFillLinearFuncINS_6half_tENS_6layout18PackedVectorLayoutEEELi1ENS9_6ParamsEEEvNS_5CoordIXT0_EilEET1_:
.text._ZN7cutlass9reference6device6kernel13TensorForEachINS1_6detail20TensorFillLinearFuncINS_6half_tENS_6layout18PackedVectorLayoutEEELi1ENS9_6ParamsEEEvNS_5CoordIXT0_EilEET1_:
[----:B------:R-:W-:Y:S01]  /*0000*/  LDC R1, c[0x0][0x37c] ;  /* 0x0000df00ff017b82 */ /* 0x000fe20000000800 */
[----:B------:R-:W0:Y:S07]  /*0010*/  S2R R0, SR_TID.X ;  /* 0x0000000000007919 */ /* 0x000e2e0000002100 */
[----:B------:R-:W0:Y:S01]  /*0020*/  S2UR UR5, SR_CTAID.X ;  /* 0x00000000000579c3 */ /* 0x000e220000002500 */
[----:B------:R-:W1:Y:S07]  /*0030*/  LDCU UR4, c[0x0][0x380] ;  /* 0x00007000ff0477ac */ /* 0x000e6e0008000800 */
[----:B------:R-:W0:Y:S02]  /*0040*/  LDC R11, c[0x0][0x360] ;  /* 0x0000d800ff0b7b82 */ /* 0x000e240000000800 */
[----:B0-----:R-:W-:Y:S01]  /*0050*/  IMAD R3, R11, UR5, R0 ;  /* 0x000000050b037c24 */ /* 0x001fe2000f8e0200 */
[----:B-1----:R-:W-:-:S04]  /*0060*/  USHF.R.S32.HI UR5, URZ, 0x1f, UR4 ;  /* 0x0000001fff057899 */ /* 0x002fc80008011404 */
[----:B------:R-:W-:-:S04]  /*0070*/  ISETP.GE.U32.AND P0, PT, R3, UR4, PT ;  /* 0x0000000403007c0c */ /* 0x000fc8000bf06070 */
[----:B------:R-:W-:-:S13]  /*0080*/  ISETP.GE.AND.EX P0, PT, RZ, UR5, PT, P0 ;  /* 0x00000005ff007c0c */ /* 0x000fda000bf06300 */
[----:B------:R-:W-:Y:S05]  /*0090*/  @P0 EXIT ;  /* 0x000000000000094d */ /* 0x000fea0003800000 */
[----:B------:R-:W0:Y:S01]  /*00a0*/  LDC.U16 R2, c[0x0][0x39a] ;  /* 0x0000e680ff027b82 */ /* 0x000e220000000400 */
[----:B------:R-:W1:Y:S01]  /*00b0*/  LDCU UR6, c[0x0][0x370] ;  /* 0x00006e00ff0677ac */ /* 0x000e620008000800 */
[----:B------:R-:W-:Y:S01]  /*00c0*/  HFMA2 R8, -RZ, RZ, 0, 0 ;  /* 0x00000000ff087431 */ /* 0x000fe200000001ff */
[----:B------:R-:W2:Y:S01]  /*00d0*/  LDCU.64 UR8, c[0x0][0x358] ;  /* 0x00006b00ff0877ac */ /* 0x000ea20008000a00 */
[----:B------:R-:W3:Y:S01]  /*00e0*/  LDCU UR4, c[0x0][0x380] ;  /* 0x00007000ff0477ac */ /* 0x000ee20008000800 */
[----:B-1----:R-:W-:Y:S01]  /*00f0*/  IMAD R11, R11, UR6, RZ ;  /* 0x000000060b0b7c24 */ /* 0x002fe2000f8e02ff */
[----:B------:R-:W-:Y:S02]  /*0100*/  MOV R9, RZ ;  /* 0x000000ff00097202 */ /* 0x000fe40000000f00 */
[----:B--23--:R-:W-:-:S07]  /*0110*/  MOV R10, R3 ;  /* 0x00000003000a7202 */ /* 0x00cfce0000000f00 */
.L_x_824:
[----:B------:R-:W-:Y:S11]  /*0120*/  ISETP.LT.AND P0, PT, R3, UR4, PT ;  /* 0x0000000403007c0c */ /* 0x000ff6000bf01270 */
[----:B------:R-:W-:Y:S02]  /*0130*/  @!UPT UIADD3 URZ, UPT, UPT, URZ, URZ, URZ ;  /* 0x000000fffffff290 */ /* 0x000fe4000fffe0ff */
[----:B------:R-:W-:Y:S01]  /*0140*/  @P0 I2FP.F32.S32 R4, R3 ;  /* 0x0000000300040245 */ /* 0x000fe20000201400 */
[----:B-1----:R-:W1:Y:S01]  /*0150*/  @P0 LDC.U16 R5, c[0x0][0x398] ;  /* 0x0000e600ff050b82 */ /* 0x002e620000000400 */
[----:B------:R-:W-:Y:S01]  /*0160*/  @P0 SHF.R.S64 R13, R9, 0x1f, R10 ;  /* 0x0000001f090d0819 */ /* 0x000fe2000000100a */
[----:B0-----:R-:W-:Y:S06]  /*0170*/  @P0 HADD2.F32 R0, -RZ, R2.H0_H0 ;  /* 0x20000002ff000230 */ /* 0x001fec0000004100 */
[----:B------:R-:W0:Y:S02]  /*0180*/  @P0 LDC.64 R6, c[0x0][0x388] ;  /* 0x0000e200ff060b82 */ /* 0x000e240000000a00 */
[----:B0-----:R-:W-:Y:S01]  /*0190*/  @P0 IADD3 R14, P1, PT, R13, R6, RZ ;  /* 0x000000060d0e0210 */ /* 0x001fe20007f3e0ff */
[----:B-1----:R-:W-:Y:S03]  /*01a0*/  @P0 HADD2.F32 R5, -RZ, R5.H0_H0 ;  /* 0x20000005ff050230 */ /* 0x002fe60000004100 */
[----:B------:R-:W-:Y:S02]  /*01b0*/  @P0 LEA.HI.X.SX32 R15, R10, R7, 0x1, P1 ;  /* 0x000000070a0f0211 */ /* 0x000fe400008f0eff */
[----:B------:R-:W-:Y:S01]  /*01c0*/  IADD3 R9, P1, PT, RZ, R9, RZ ;  /* 0x00000009ff097210 */ /* 0x000fe20007f3e0ff */
[----:B------:R-:W-:Y:S04]  /*01d0*/  @P0 FFMA R0, R5, R4, R0 ;  /* 0x0000000405000223 */ /* 0x000fe80000000000 */
[C---:B------:R-:W-:Y:S01]  /*01e0*/  IMAD.X R10, R11.reuse, 0x1, R10, P1 ;  /* 0x000000010b0a7824 */ /* 0x040fe200008e060a */
[----:B------:R-:W-:Y:S05]  /*01f0*/  @P0 F2FP.F16.F32.PACK_AB R6, RZ, R0 ;  /* 0x00000000ff06023e */ /* 0x000fea00000000ff */
[----:B------:R1:W-:Y:S01]  /*0200*/  @P0 STG.E.U16 desc[UR8][R14.64], R6 ;  /* 0x000000060e000986 */ /* 0x0003e2000c101508 */
[----:B------:R-:W-:Y:S05]  /*0210*/  IADD3 R3, P0, PT, R11, R3, RZ ;  /* 0x000000030b037210 */ /* 0x000fea0007f1e0ff */
[----:B------:R-:W-:Y:S01]  /*0220*/  IMAD.X R8, RZ, RZ, R8, P0 ;  /* 0x000000ffff087224 */ /* 0x000fe200000e0608 */
[----:B------:R-:W-:Y:S04]  /*0230*/  ISETP.GE.U32.AND P0, PT, R3, UR4, PT ;  /* 0x0000000403007c0c */ /* 0x000fe8000bf06070 */
[----:B------:R-:W-:Y:S11]  /*0240*/  ISETP.GE.AND.EX P0, PT, R8, UR5, PT, P0 ;  /* 0x0000000508007c0c */ /* 0x000ff6000bf06300 */
[----:B------:R-:W-:Y:S02]  /*0250*/  @!UPT UIADD3 URZ, UPT, UPT, URZ, URZ, URZ ;  /* 0x000000fffffff290 */ /* 0x000fe4000fffe0ff */
[----:B------:R-:W-:Y:S08]  /*0260*/  @!P0 BRA `(.L_x_824) ;  /* 0xfffffffc00ac8947 */ /* 0x000ff0000383ffff */
[----:B------:R-:W-:Y:S05]  /*0270*/  EXIT ;  /* 0x000000000000794d */ /* 0x000fea0003800000 */
.L_x_825:
        /* <DEDUP_REMOVED lines=16> */
.L_x_1198:


//--------------------- .text._ZN7cutlass9reference6device6kernel12BlockForEachINS_6half_tENS1_6detail18RandomGaussianFuncIS4_EEEEvPT_mNT0_6ParamsE --------------------------
	.section	.text._ZN7cutlass9reference6device6kernel12BlockForEachINS_6half_tENS1_6detail18RandomGaussianFuncIS4_EEEEvPT_mNT0_6ParamsE,"ax",@progbits
	.align	128
        .global         _ZN7cutlass9reference6device6kernel12BlockForEachINS_6half_tENS1_6detail18RandomGaussianFuncIS4_EEEEvPT_mNT0_6ParamsE
        .type           _ZN7cutlass9reference6device6kernel12BlockForEachINS_6half_tENS1_6detail18RandomGaussianFuncIS4_EEEEvPT_mNT0_6ParamsE,@function
        .size           _ZN7cutlass9reference6device6kernel12BlockForEachINS_6half_tENS1_6detail18RandomGaussianFuncIS4_EEEEvPT_mNT0_6ParamsE,(.L_x_1187 - _ZN7cutlass9reference6device6kernel12BlockForEachINS_6half_tENS1_6detail18RandomGaussianFuncIS4_EEEEvPT_mNT0_6ParamsE)
        .other          _ZN7cutlass9reference6device6kernel12BlockForEachINS_6half_tENS1_6detail18RandomGaussianFuncIS4_EEEEvPT_mNT0_6ParamsE,@"STO_CUDA_ENTRY STV_DEFAULT"
_ZN7cutlass9reference6device6kernel12BlockForEachINS_6half_tENS1_6detail18RandomGaussianFuncIS4_EEEEvPT_mNT0_6ParamsE:
.text._ZN7cutlass9reference6device6kernel12BlockForEachINS_6half_tENS1_6detail18RandomGaussianFuncIS4_EEEEvPT_mNT0_6ParamsE:
[----:B------:R-:W0:Y:S08]  /*0000*/  LDC R1, c[0x0][0x37c] ;  /* 0x0000df00ff017b82 */ /* 0x000e300000000800 */
[----:B------:R-:W1:Y:S01]  /*0010*/  LDC.64 R8, c[0x0][0x390] ;  /* 0x0000e400ff087b82 */ /* 0x000e620000000a00 */
[----:B------:R-:W2:Y:S01]  /*0020*/  S2R R25, SR_TID.X ;  /* 0x0000000000197919 */ /* 0x000ea20000002100 */
[----:B0-----:R-:W-:Y:S01]  /*0030*/  VIADD R1, R1, 0xffffffb0 ;  /* 0xffffffb001017836 */ /* 0x001fe20000000000 */
[----:B------:R-:W0:Y:S01]  /*0040*/  LDCU.64 UR14, c[0x0][0x358] ;  /* 0x00006b00ff0e77ac */ /* 0x000e220008000a00 */
[----:B------:R-:W-:Y:S01]  /*0050*/  BSSY.RECONVERGENT B1, `(.L_x_826) ;  /* 0x000026c000017945 */ /* 0x000fe20003800200 */
[----:B------:R-:W-:-:S03]  /*0060*/  HFMA2 R14, -RZ, RZ, 0, 0 ;  /* 0x00000000ff0e7431 */ /* 0x000fc600000001ff */
[----:B------:R-:W3:Y:S08]  /*0070*/  LDC.64 R12, c[0x0][0x390] ;  /* 0x0000e400ff0c7b82 */ /* 0x000ef00000000a00 */
[----:B------:R-:W4:Y:S08]  /*0080*/  LDC.64 R6, c[0x0][0x398] ;  /* 0x0000e600ff067b82 */ /* 0x000f300000000a00 */
[----:B------:R-:W5:Y:S01]  /*0090*/  LDC.64 R4, c[0x0][0x3a0] ;  /* 0x0000e800ff047b82 */ /* 0x000f620000000a00 */
[----:B-1----:R-:W-:-:S02]  /*00a0*/  LOP3.LUT R8, R8, 0xaad26b49, RZ, 0x3c, !PT ;  /* 0xaad26b4908087812 */ /* 0x002fc400078e3cff */
[----:B------:R-:W-:-:S03]  /*00b0*/  LOP3.LUT R9, R9, 0xf7dcefdd, RZ, 0x3c, !PT ;  /* 0xf7dcefdd09097812 */ /* 0x000fc600078e3cff */
[----:B------:R-:W-:Y:S02]  /*00c0*/  IMAD R23, R8, 0x4182bed5, RZ ;  /* 0x4182bed508177824 */ /* 0x000fe400078e02ff */
[----:B------:R-:W1:Y:S01]  /*00d0*/  LDC.64 R2, c[0x0][0x3a8] ;  /* 0x0000ea00ff027b82 */ /* 0x000e620000000a00 */
[----:B------:R-:W-:Y:S01]  /*00e0*/  IMAD R22, R9, -0x658354e5, RZ ;  /* 0x9a7cab1b09167824 */ /* 0x000fe200078e02ff */
[----:B---3--:R3:W-:Y:S01]  /*00f0*/  STL.64 [R1], R12 ;  /* 0x0000000c01007387 */ /* 0x0087e20000100a00 */
[C---:B------:R-:W-:Y:S02]  /*0100*/  IADD3 R11, PT, PT, R23.reuse, 0x75bcd15, RZ ;  /* 0x075bcd15170b7810 */ /* 0x040fe40007ffe0ff */
[C---:B------:R-:W-:Y:S01]  /*0110*/  VIADD R17, R22.reuse, 0x1f123bb5 ;  /* 0x1f123bb516117836 */ /* 0x040fe20000000000 */
[C---:B------:R-:W-:Y:S02]  /*0120*/  IADD3 R10, PT, PT, R23.reuse, 0x64f0c9, R22 ;  /* 0x0064f0c9170a7810 */ /* 0x040fe40007ffe016 */
[----:B------:R-:W2:Y:S01]  /*0130*/  S2UR UR4, SR_CTAID.X ;  /* 0x00000000000479c3 */ /* 0x000ea20000002500 */
[C---:B------:R-:W-:Y:S01]  /*0140*/  LOP3.LUT R16, R23.reuse, 0x159a55e5, RZ, 0x3c, !PT ;  /* 0x159a55e517107812 */ /* 0x040fe200078e3cff */
[----:B------:R-:W-:Y:S01]  /*0150*/  VIADD R23, R23, 0x583f19 ;  /* 0x00583f1917177836 */ /* 0x000fe20000000000 */
[----:B------:R-:W-:Y:S01]  /*0160*/  LOP3.LUT R22, R22, 0x5491333, RZ, 0x3c, !PT ;  /* 0x0549133316167812 */ /* 0x000fe200078e3cff */
[----:B----4-:R3:W-:Y:S04]  /*0170*/  STL.64 [R1+0x8], R6 ;  /* 0x0000080601007387 */ /* 0x0107e80000100a00 */
[----:B------:R-:W2:Y:S01]  /*0180*/  LDC R18, c[0x0][0x360] ;  /* 0x0000d800ff127b82 */ /* 0x000ea20000000800 */
[----:B-----5:R3:W-:Y:S04]  /*0190*/  STL.64 [R1+0x10], R4 ;  /* 0x0000100401007387 */ /* 0x0207e80000100a00 */
[----:B------:R3:W-:Y:S04]  /*01a0*/  STL.64 [R1+0x20], R10 ;  /* 0x0000200a01007387 */ /* 0x0007e80000100a00 */
[----:B-1----:R3:W-:Y:S04]  /*01b0*/  STL.64 [R1+0x18], R2 ;  /* 0x0000180201007387 */ /* 0x0027e80000100a00 */
[----:B------:R3:W-:Y:S04]  /*01c0*/  STL.64 [R1+0x28], R16 ;  /* 0x0000281001007387 */ /* 0x0007e80000100a00 */
[----:B------:R3:W-:Y:S01]  /*01d0*/  STL.64 [R1+0x30], R22 ;  /* 0x0000301601007387 */ /* 0x0007e20000100a00 */
[----:B--2---:R-:W-:-:S05]  /*01e0*/  IMAD R25, R18, UR4, R25 ;  /* 0x0000000412197c24 */ /* 0x004fca000f8e0219 */
[----:B------:R-:W-:-:S13]  /*01f0*/  ISETP.NE.AND P0, PT, R25, RZ, PT ;  /* 0x000000ff1900720c */ /* 0x000fda0003f05270 */
[----:B0--3--:R-:W-:Y:S05]  /*0200*/  @!P0 BRA `(.L_x_827) ;  /* 0x0000002400408947 */ /* 0x009fea0003800000 */
[----:B------:R-:W-:Y:S02]  /*0210*/  MOV R13, RZ ;  /* 0x000000ff000d7202 */ /* 0x000fe40000000f00 */
[----:B------:R-:W-:Y:S02]  /*0220*/  MOV R4, R25 ;  /* 0x0000001900047202 */ /* 0x000fe40000000f00 */
[----:B------:R-:W-:-:S07]  /*0230*/  MOV R3, R14 ;  /* 0x0000000e00037202 */ /* 0x000fce0000000f00 */
.L_x_836:
[----:B------:R-:W-:Y:S01]  /*0240*/  LOP3.LUT R5, R4, 0x3, RZ, 0xc0, !PT ;  /* 0x0000000304057812 */ /* 0x000fe200078ec0ff */
[----:B------:R-:W-:Y:S03]  /*0250*/  BSSY.RECONVERGENT B0, `(.L_x_828) ;  /* 0x0000245000007945 */ /* 0x000fe60003800200 */
[----:B------:R-:W-:-:S04]  /*0260*/  ISETP.NE.U32.AND P0, PT, R5, RZ, PT ;  /* 0x000000ff0500720c */ /* 0x000fc80003f05070 */
[----:B------:R-:W-:-:S13]  /*0270*/  ISETP.NE.AND.EX P0, PT, RZ, RZ, PT, P0 ;  /* 0x000000ffff00720c */ /* 0x000fda0003f05300 */
[----:B012---:R-:W-:Y:S05]  /*0280*/  @!P0 BRA `(.L_x_829) ;  /* 0x0000002400048947 */ /* 0x007fea0003800000 */
[----:B------:R-:W0:Y:S01]  /*0290*/  LDC.64 R28, c[0x4][RZ] ;  /* 0x01000000ff1c7b82 */ /* 0x000e220000000a00 */
[----:B------:R-:W-:Y:S01]  /*02a0*/  IMAD.MOV.U32 R24, RZ, RZ, RZ ;  /* 0x000000ffff187224 */ /* 0x000fe200078e00ff */
[----:B------:R-:W-:Y:S02]  /*02b0*/  CS2R R22, SRZ ;  /* 0x0000000000167805 */ /* 0x000fe4000001ff00 */
[----:B------:R-:W-:Y:S02]  /*02c0*/  CS2R R16, SRZ ;  /* 0x0000000000107805 */ /* 0x000fe4000001ff00 */
[----:B------:R-:W-:Y:S01]  /*02d0*/  MOV R11, RZ ;  /* 0x000000ff000b7202 */ /* 0x000fe20000000f00 */
[----:B0-----:R-:W-:-:S07]  /*02e0*/  IMAD.WIDE.U32 R28, R13, 0xc80, R28 ;  /* 0x00000c800d1c7825 */ /* 0x001fce00078e001c */
.L_x_831:
[----:B------:R-:W-:-:S06]  /*02f0*/  LEA R2, R24, R1, 0x2 ;  /* 0x0000000118027211 */ /* 0x000fcc00078e10ff */
[----:B------:R-:W5:Y:S01]  /*0300*/  LDL R2, [R2+0x24] ;  /* 0x0000240002027983 */ /* 0x000f620000100800 */
[----:B------:R-:W-:Y:S01]  /*0310*/  SHF.L.U32 R0, R24, 0x5, RZ ;  /* 0x0000000518007819 */ /* 0x000fe200000006ff */
[----:B------:R-:W-:-:S06]  /*0320*/  UMOV UR4, URZ ;  /* 0x000000ff00047c82 */ /* 0x000fcc0008000000 */
.L_x_830:
[----:B-----5:R-:W-:Y:S01]  /*0330*/  SHF.R.U32.HI R6, RZ, UR4, R2 ;  /* 0x00000004ff067c19 */ /* 0x020fe20008011602 */
[----:B------:R-:W-:-:S03]  /*0340*/  VIADD R7, R0, UR4 ;  /* 0x0000000400077c36 */ /* 0x000fc60008000000 */
[----:B------:R-:W-:Y:S01]  /*0350*/  LOP3.LUT R8, R6, 0x1, RZ, 0xc0, !PT ;  /* 0x0000000106087812 */ /* 0x000fe200078ec0ff */
[----:B------:R-:W-:-:S03]  /*0360*/  IMAD R7, R7, 0x5, RZ ;  /* 0x0000000507077824 */ /* 0x000fc600078e02ff */
[----:B------:R-:W-:Y:S01]  /*0370*/  ISETP.NE.U32.AND P0, PT, R8, 0x1, PT ;  /* 0x000000010800780c */ /* 0x000fe20003f05070 */
[----:B------:R-:W-:-:S03]  /*0380*/  IMAD.WIDE.U32 R26, R7, 0x4, R28 ;  /* 0x00000004071a7825 */ /* 0x000fc600078e001c */
[----:B------:R-:W-:-:S09]  /*0390*/  R2P PR, R6, 0x7e ;  /* 0x0000007e06007804 */ /* 0x000fd20000000000 */
[----:B------:R-:W2:Y:S04]  /*03a0*/  @!P0 LDG.E R7, desc[UR14][R26.64+0x10] ;  /* 0x0000100e1a078981 */ /* 0x000ea8000c1e1900 */
[----:B------:R-:W3:Y:S04]  /*03b0*/  @P1 LDG.E R20, desc[UR14][R26.64+0x24] ;  /* 0x0000240e1a141981 */ /* 0x000ee8000c1e1900 */
[----:B------:R-:W4:Y:S04]  /*03c0*/  @P2 LDG.E R12, desc[UR14][R26.64+0x38] ;  /* 0x0000380e1a0c2981 */ /* 0x000f28000c1e1900 */
[----:B------:R-:W4:Y:S04]  /*03d0*/  @P3 LDG.E R8, desc[UR14][R26.64+0x4c] ;  /* 0x00004c0e1a083981 */ /* 0x000f28000c1e1900 */
[----:B------:R-:W4:Y:S01]  /*03e0*/  @P1 LDG.E R9, desc[UR14][R26.64+0x18] ;  /* 0x0000180e1a091981 */ /* 0x000f22000c1e1900 */
[----:B--2---:R-:W-:-:S03]  /*03f0*/  @!P0 LOP3.LUT R23, R23, R7, RZ, 0x3c, !PT ;  /* 0x0000000717178212 */ /* 0x004fc600078e3cff */
[----:B------:R-:W2:Y:S01]  /*0400*/  @!P0 LDG.E R7, desc[UR14][R26.64+0x4] ;  /* 0x0000040e1a078981 */ /* 0x000ea2000c1e1900 */
[----:B---3--:R-:W-:-:S03]  /*0410*/  @P1 LOP3.LUT R23, R23, R20, RZ, 0x3c, !PT ;  /* 0x0000001417171212 */ /* 0x008fc600078e3cff */
[----:B------:R-:W3:Y:S01]  /*0420*/  @!P0 LDG.E R20, desc[UR14][R26.64] ;  /* 0x0000000e1a148981 */ /* 0x000ee2000c1e1900 */
[----:B----4-:R-:W-:-:S03]  /*0430*/  @P2 LOP3.LUT R23, R23, R12, RZ, 0x3c, !PT ;  /* 0x0000000c17172212 */ /* 0x010fc600078e3cff */
[----:B------:R-:W4:Y:S01]  /*0440*/  @P4 LDG.E R12, desc[UR14][R26.64+0x60] ;  /* 0x0000600e1a0c4981 */ /* 0x000f22000c1e1900 */
[----:B------:R-:W-:-:S03]  /*0450*/  @P3 LOP3.LUT R23, R23, R8, RZ, 0x3c, !PT ;  /* 0x0000000817173212 */ /* 0x000fc600078e3cff */
[----:B------:R-:W3:Y:S01]  /*0460*/  @P5 LDG.E R8, desc[UR14][R26.64+0x74] ;  /* 0x0000740e1a085981 */ /* 0x000ee2000c1e1900 */
[----:B--2---:R-:W-:-:S03]  /*0470*/  @!P0 LOP3.LUT R16, R16, R7, RZ, 0x3c, !PT ;  /* 0x0000000710108212 */ /* 0x004fc600078e3cff */
[----:B------:R-:W2:Y:S01]  /*0480*/  @!P0 LDG.E R7, desc[UR14][R26.64+0xc] ;  /* 0x00000c0e1a078981 */ /* 0x000ea2000c1e1900 */
[----:B----4-:R-:W-:-:S03]  /*0490*/  @P4 LOP3.LUT R23, R23, R12, RZ, 0x3c, !PT ;  /* 0x0000000c17174212 */ /* 0x010fc600078e3cff */
[----:B------:R-:W4:Y:S01]  /*04a0*/  @P1 LDG.E R12, desc[UR14][R26.64+0x14] ;  /* 0x0000140e1a0c1981 */ /* 0x000f22000c1e1900 */
[----:B---3--:R-:W-:-:S03]  /*04b0*/  @P5 LOP3.LUT R23, R23, R8, RZ, 0x3c, !PT ;  /* 0x0000000817175212 */ /* 0x008fc600078e3cff */
[----:B------:R-:W3:Y:S01]  /*04c0*/  @P6 LDG.E R8, desc[UR14][R26.64+0x88] ;  /* 0x0000880e1a086981 */ /* 0x000ee2000c1e1900 */
[----:B------:R-:W-:-:S03]  /*04d0*/  @!P0 LOP3.LUT R11, R11, R20, RZ, 0x3c, !PT ;  /* 0x000000140b0b8212 */ /* 0x000fc600078e3cff */
[----:B------:R-:W3:Y:S01]  /*04e0*/  @!P0 LDG.E R20, desc[UR14][R26.64+0x8] ;  /* 0x0000080e1a148981 */ /* 0x000ee2000c1e1900 */
[----:B--2---:R-:W-:-:S03]  /*04f0*/  @!P0 LOP3.LUT R22, R22, R7, RZ, 0x3c, !PT ;  /* 0x0000000716168212 */ /* 0x004fc600078e3cff */
[----:B------:R-:W2:Y:S01]  /*0500*/  @P1 LDG.E R7, desc[UR14][R26.64+0x20] ;  /* 0x0000200e1a071981 */ /* 0x000ea2000c1e1900 */
[----:B----4-:R-:W-:-:S03]  /*0510*/  @P1 LOP3.LUT R11, R11, R12, RZ, 0x3c, !PT ;  /* 0x0000000c0b0b1212 */ /* 0x010fc600078e3cff */
[----:B------:R-:W4:Y:S01]  /*0520*/  @P1 LDG.E R12, desc[UR14][R26.64+0x1c] ;  /* 0x00001c0e1a0c1981 */ /* 0x000f22000c1e1900 */
[----:B---3--:R-:W-:-:S03]  /*0530*/  @P6 LOP3.LUT R23, R23, R8, RZ, 0x3c, !PT ;  /* 0x0000000817176212 */ /* 0x008fc600078e3cff */
[----:B------:R-:W3:Y:S01]  /*0540*/  @P2 LDG.E R8, desc[UR14][R26.64+0x28] ;  /* 0x0000280e1a082981 */ /* 0x000ee2000c1e1900 */
[----:B------:R-:W-:Y:S02]  /*0550*/  @!P0 LOP3.LUT R17, R17, R20, RZ, 0x3c, !PT ;  /* 0x0000001411118212 */ /* 0x000fe400078e3cff */
[----:B------:R-:W-:Y:S02]  /*0560*/  @P1 LOP3.LUT R16, R16, R9, RZ, 0x3c, !PT ;  /* 0x0000000910101212 */ /* 0x000fe400078e3cff */
[----:B------:R-:W3:Y:S01]  /*0570*/  @P2 LDG.E R9, desc[UR14][R26.64+0x2c] ;  /* 0x00002c0e1a092981 */ /* 0x000ee2000c1e1900 */
[----:B--2---:R-:W-:-:S03]  /*0580*/  @P1 LOP3.LUT R22, R22, R7, RZ, 0x3c, !PT ;  /* 0x0000000716161212 */ /* 0x004fc600078e3cff */
[----:B------:R-:W2:Y:S01]  /*0590*/  @P2 LDG.E R7, desc[UR14][R26.64+0x34] ;  /* 0x0000340e1a072981 */ /* 0x000ea2000c1e1900 */
[----:B----4-:R-:W-:-:S03]  /*05a0*/  @P1 LOP3.LUT R17, R17, R12, RZ, 0x3c, !PT ;  /* 0x0000000c11111212 */ /* 0x010fc600078e3cff */
[----:B------:R-:W4:Y:S01]  /*05b0*/  @P2 LDG.E R12, desc[UR14][R26.64+0x30] ;  /* 0x0000300e1a0c2981 */ /* 0x000f22000c1e1900 */
[----:B---3--:R-:W-:-:S03]  /*05c0*/  @P2 LOP3.LUT R11, R11, R8, RZ, 0x3c, !PT ;  /* 0x000000080b0b2212 */ /* 0x008fc600078e3cff */
[----:B------:R-:W3:Y:S01]  /*05d0*/  @P3 LDG.E R8, desc[UR14][R26.64+0x3c] ;  /* 0x00003c0e1a083981 */ /* 0x000ee2000c1e1900 */
[----:B------:R-:W-:-:S03]  /*05e0*/  @P2 LOP3.LUT R16, R16, R9, RZ, 0x3c, !PT ;  /* 0x0000000910102212 */ /* 0x000fc600078e3cff */
        /* <DEDUP_REMOVED lines=23> */
[----:B------:R-:W-:Y:S02]  /*0760*/  LOP3.LUT P0, RZ, R6, 0x80, RZ, 0xc0, !PT ;  /* 0x0000008006ff7812 */ /* 0x000fe4000780c0ff */
        /* <DEDUP_REMOVED lines=16> */
[----:B------:R-:W-:Y:S02]  /*0870*/  @P0 LOP3.LUT R16, R16, R9, RZ, 0x3c, !PT ;  /* 0x0000000910100212 */ /* 0x000fe400078e3cff */
[----:B--2---:R-:W-:Y:S02]  /*0880*/  @P0 LOP3.LUT R22, R22, R7, RZ, 0x3c, !PT ;  /* 0x0000000716160212 */ /* 0x004fe400078e3cff */
[----:B----4-:R-:W-:Y:S02]  /*0890*/  @P0 LOP3.LUT R17, R17, R12, RZ, 0x3c, !PT ;  /* 0x0000000c11110212 */ /* 0x010fe400078e3cff */
[----:B---3--:R-:W-:Y:S02]  /*08a0*/  @P0 LOP3.LUT R23, R23, R8, RZ, 0x3c, !PT ;  /* 0x0000000817170212 */ /* 0x008fe400078e3cff */
[----:B------:R-:W-:-:S13]  /*08b0*/  R2P PR, R6.B1, 0x7f ;  /* 0x0000007f06007804 */ /* 0x000fda0000001000 */
[----:B------:R-:W2:Y:S04]  /*08c0*/  @P0 LDG.E R8, desc[UR14][R26.64+0xa0] ;  /* 0x0000a00e1a080981 */ /* 0x000ea8000c1e1900 */
[----:B------:R-:W3:Y:S04]  /*08d0*/  @P0 LDG.E R9, desc[UR14][R26.64+0xa4] ;  /* 0x0000a40e1a090981 */ /* 0x000ee8000c1e1900 */
[----:B------:R-:W4:Y:S04]  /*08e0*/  @P0 LDG.E R12, desc[UR14][R26.64+0xa8] ;  /* 0x0000a80e1a0c0981 */ /* 0x000f28000c1e1900 */
[----:B------:R-:W4:Y:S04]  /*08f0*/  @P0 LDG.E R7, desc[UR14][R26.64+0xac] ;  /* 0x0000ac0e1a070981 */ /* 0x000f28000c1e1900 */
[----:B------:R-:W4:Y:S01]  /*0900*/  @P6 LDG.E R20, desc[UR14][R26.64+0x128] ;  /* 0x0001280e1a146981 */ /* 0x000f22000c1e1900 */
[----:B--2---:R-:W-:-:S03]  /*0910*/  @P0 LOP3.LUT R11, R11, R8, RZ, 0x3c, !PT ;  /* 0x000000080b0b0212 */ /* 0x004fc600078e3cff */
[----:B------:R-:W2:Y:S01]  /*0920*/  @P0 LDG.E R8, desc[UR14][R26.64+0xb0] ;  /* 0x0000b00e1a080981 */ /* 0x000ea2000c1e1900 */
[----:B---3--:R-:W-:-:S03]  /*0930*/  @P0 LOP3.LUT R16, R16, R9, RZ, 0x3c, !PT ;  /* 0x0000000910100212 */ /* 0x008fc600078e3cff */
[----:B------:R-:W3:Y:S01]  /*0940*/  @P1 LDG.E R9, desc[UR14][R26.64+0xb8] ;  /* 0x0000b80e1a091981 */ /* 0x000ee2000c1e1900 */
[----:B----4-:R-:W-:-:S03]  /*0950*/  @P0 LOP3.LUT R17, R17, R12, RZ, 0x3c, !PT ;  /* 0x0000000c11110212 */ /* 0x010fc600078e3cff */
[----:B------:R-:W4:Y:S01]  /*0960*/  @P1 LDG.E R12, desc[UR14][R26.64+0xb4] ;  /* 0x0000b40e1a0c1981 */ /* 0x000f22000c1e1900 */
[----:B------:R-:W-:-:S03]  /*0970*/  @P0 LOP3.LUT R22, R22, R7, RZ, 0x3c, !PT ;  /* 0x0000000716160212 */ /* 0x000fc600078e3cff */
[----:B------:R-:W4:Y:S01]  /*0980*/  @P1 LDG.E R7, desc[UR14][R26.64+0xc0] ;  /* 0x0000c00e1a071981 */ /* 0x000f22000c1e1900 */
[----:B--2---:R-:W-:-:S03]  /*0990*/  @P0 LOP3.LUT R23, R23, R8, RZ, 0x3c, !PT ;  /* 0x0000000817170212 */ /* 0x004fc600078e3cff */
[----:B------:R-:W2:Y:S01]  /*09a0*/  @P1 LDG.E R8, desc[UR14][R26.64+0xbc] ;  /* 0x0000bc0e1a081981 */ /* 0x000ea2000c1e1900 */
[----:B------:R-:W-:Y:S02]  /*09b0*/  LOP3.LUT P0, RZ, R6, 0x8000, RZ, 0xc0, !PT ;  /* 0x0000800006ff7812 */ /* 0x000fe4000780c0ff */
[----:B---3--:R-:W-:Y:S01]  /*09c0*/  @P1 LOP3.LUT R16, R16, R9, RZ, 0x3c, !PT ;  /* 0x0000000910101212 */ /* 0x008fe200078e3cff */
[----:B------:R-:W3:Y:S01]  /*09d0*/  @P2 LDG.E R6, desc[UR14][R26.64+0xd0] ;  /* 0x0000d00e1a062981 */ /* 0x000ee2000c1e1900 */
[----:B----4-:R-:W-:-:S03]  /*09e0*/  @P1 LOP3.LUT R11, R11, R12, RZ, 0x3c, !PT ;  /* 0x0000000c0b0b1212 */ /* 0x010fc600078e3cff */
[----:B------:R-:W4:Y:S01]  /*09f0*/  @P1 LDG.E R12, desc[UR14][R26.64+0xc4] ;  /* 0x0000c40e1a0c1981 */ /* 0x000f22000c1e1900 */
[----:B------:R-:W-:-:S03]  /*0a00*/  @P1 LOP3.LUT R22, R22, R7, RZ, 0x3c, !PT ;  /* 0x0000000716161212 */ /* 0x000fc600078e3cff */
        /* <DEDUP_REMOVED lines=10> */
[----:B------:R-:W-:-:S03]  /*0ab0*/  @P2 LOP3.LUT R22, R22, R7, RZ, 0x3c, !PT ;  /* 0x0000000716162212 */ /* 0x000fc600078e3cff */
        /* <DEDUP_REMOVED lines=38> */
[----:B------:R-:W3:Y:S01]  /*0d20*/  @P0 LDG.E R9, desc[UR14][R26.64+0x138] ;  /* 0x0001380e1a090981 */ /* 0x000ee2000c1e1900 */
[----:B------:R-:W-:-:S03]  /*0d30*/  @P6 LOP3.LUT R22, R22, R7, RZ, 0x3c, !PT ;  /* 0x0000000716166212 */ /* 0x000fc600078e3cff */
[----:B------:R-:W3:Y:S01]  /*0d40*/  @P0 LDG.E R7, desc[UR14][R26.64+0x130] ;  /* 0x0001300e1a070981 */ /* 0x000ee2000c1e1900 */
[----:B--2---:R-:W-:-:S03]  /*0d50*/  @P6 LOP3.LUT R11, R11, R8, RZ, 0x3c, !PT ;  /* 0x000000080b0b6212 */ /* 0x004fc600078e3cff */
[----:B------:R-:W2:Y:S01]  /*0d60*/  @P0 LDG.E R8, desc[UR14][R26.64+0x134] ;  /* 0x0001340e1a080981 */ /* 0x000ea2000c1e1900 */
[----:B------:R-:W-:-:S04]  /*0d70*/  UIADD3 UR4, UPT, UPT, UR4, 0x10, URZ ;  /* 0x0000001004047890 */ /* 0x000fc8000fffe0ff */
[----:B------:R-:W-:Y:S01]  /*0d80*/  UISETP.NE.AND UP0, UPT, UR4, 0x20, UPT ;  /* 0x000000200400788c */ /* 0x000fe2000bf05270 */
[----:B------:R-:W-:Y:S02]  /*0d90*/  @P6 LOP3.LUT R23, R23, R20, RZ, 0x3c, !PT ;  /* 0x0000001417176212 */ /* 0x000fe400078e3cff */
[----:B----4-:R-:W-:Y:S02]  /*0da0*/  @P0 LOP3.LUT R11, R11, R12, RZ, 0x3c, !PT ;  /* 0x0000000c0b0b0212 */ /* 0x010fe400078e3cff */
[----:B---3--:R-:W-:Y:S02]  /*0db0*/  @P0 LOP3.LUT R23, R23, R6, RZ, 0x3c, !PT ;  /* 0x0000000617170212 */ /* 0x008fe400078e3cff */
[----:B------:R-:W-:Y:S02]  /*0dc0*/  @P0 LOP3.LUT R22, R22, R9, RZ, 0x3c, !PT ;  /* 0x0000000916160212 */ /* 0x000fe400078e3cff */
[----:B------:R-:W-:Y:S02]  /*0dd0*/  @P0 LOP3.LUT R16, R16, R7, RZ, 0x3c, !PT ;  /* 0x0000000710100212 */ /* 0x000fe400078e3cff */
[----:B--2---:R-:W-:Y:S01]  /*0de0*/  @P0 LOP3.LUT R17, R17, R8, RZ, 0x3c, !PT ;  /* 0x0000000811110212 */ /* 0x004fe200078e3cff */
[----:B------:R-:W-:Y:S05]  /*0df0*/  BRA.U UP0, `(.L_x_830) ;  /* 0xfffffff5004c7547 */ /* 0x000fea000b83ffff */
[----:B------:R-:W-:-:S04]  /*0e00*/  IADD3 R24, PT, PT, R24, 0x1, RZ ;  /* 0x0000000118187810 */ /* 0x000fc80007ffe0ff */
[----:B------:R-:W-:-:S13]  /*0e10*/  ISETP.NE.AND P0, PT, R24, 0x5, PT ;  /* 0x000000051800780c */ /* 0x000fda0003f05270 */
[----:B------:R-:W-:Y:S05]  /*0e20*/  @P0 BRA `(.L_x_831) ;  /* 0xfffffff400300947 */ /* 0x000fea000383ffff */
[----:B------:R0:W-:Y:S01]  /*0e30*/  STL [R1+0x24], R11 ;  /* 0x0000240b01007387 */ /* 0x0001e20000100800 */
[----:B------:R-:W-:-:S03]  /*0e40*/  ISETP.NE.U32.AND P0, PT, R5, 0x1, PT ;  /* 0x000000010500780c */ /* 0x000fc60003f05070 */
[----:B------:R0:W-:Y:S01]  /*0e50*/  STL.64 [R1+0x28], R16 ;  /* 0x0000281001007387 */ /* 0x0001e20000100a00 */
[----:B------:R-:W-:-:S03]  /*0e60*/  ISETP.NE.AND.EX P0, PT, RZ, RZ, PT, P0 ;  /* 0x000000ffff00720c */ /* 0x000fc60003f05300 */
[----:B------:R0:W-:Y:S10]  /*0e70*/  STL.64 [R1+0x30], R22 ;  /* 0x0000301601007387 */ /* 0x0001f40000100a00 */
[----:B------:R-:W-:Y:S05]  /*0e80*/  @!P0 BRA `(.L_x_829) ;  /* 0x0000001800048947 */ /* 0x000fea0003800000 */
[----:B------:R-:W-:Y:S01]  /*0e90*/  UMOV UR5, URZ ;  /* 0x000000ff00057c82 */ /* 0x000fe20008000000 */
[----:B------:R-:W-:Y:S01]  /*0ea0*/  UMOV UR4, URZ ;  /* 0x000000ff00047c82 */ /* 0x000fe20008000000 */
[----:B------:R-:W-:Y:S01]  /*0eb0*/  IMAD.MOV.U32 R24, RZ, RZ, RZ ;  /* 0x000000ffff187224 */ /* 0x000fe200078e00ff */
[----:B0-----:R-:W-:Y:S01]  /*0ec0*/  MOV R23, UR5 ;  /* 0x0000000500177c02 */ /* 0x001fe20008000f00 */
[----:B------:R-:W-:Y:S01]  /*0ed0*/  IMAD.MOV.U32 R11, RZ, RZ, RZ ;  /* 0x000000ffff0b7224 */ /* 0x000fe200078e00ff */
[----:B------:R-:W-:Y:S01]  /*0ee0*/  MOV R17, UR5 ;  /* 0x0000000500117c02 */ /* 0x000fe20008000f00 */
[----:B------:R-:W-:Y:S01]  /*0ef0*/  IMAD.U32 R22, RZ, RZ, UR4 ;  /* 0x00000004ff167e24 */ /* 0x000fe2000f8e00ff */
[----:B------:R-:W-:-:S07]  /*0f00*/  MOV R16, UR4 ;  /* 0x0000000400107c02 */ /* 0x000fce0008000f00 */
.L_x_833:
[----:B------:R-:W-:-:S06]  /*0f10*/  LEA R2, R24, R1, 0x2 ;  /* 0x0000000118027211 */ /* 0x000fcc00078e10ff */
[----:B------:R-:W5:Y:S01]  /*0f20*/  LDL R2, [R2+0x24] ;  /* 0x0000240002027983 */ /* 0x000f620000100800 */
[----:B------:R-:W-:Y:S01]  /*0f30*/  SHF.L.U32 R0, R24, 0x5, RZ ;  /* 0x0000000518007819 */ /* 0x000fe200000006ff */
[----:B------:R-:W-:-:S06]  /*0f40*/  UMOV UR4, URZ ;  /* 0x000000ff00047c82 */ /* 0x000fcc0008000000 */
.L_x_832:
        /* <DEDUP_REMOVED lines=181> */
[----:B------:R-:W-:Y:S05]  /*1aa0*/  @P0 BRA `(.L_x_829) ;  /* 0x0000000800fc0947 */ /* 0x000fea0003800000 */
[----:B------:R-:W-:Y:S01]  /*1ab0*/  UMOV UR5, URZ ;  /* 0x000000ff00057c82 */ /* 0x000fe20008000000 */
[----:B------:R-:W-:Y:S01]  /*1ac0*/  UMOV UR4, URZ ;  /* 0x000000ff00047c82 */ /* 0x000fe20008000000 */
[----:B------:R-:W-:Y:S01]  /*1ad0*/  IMAD.MOV.U32 R9, RZ, RZ, RZ ;  /* 0x000000ffff097224 */ /* 0x000fe200078e00ff */
[----:B-1----:R-:W-:Y:S01]  /*1ae0*/  MOV R23, UR5 ;  /* 0x0000000500177c02 */ /* 0x002fe20008000f00 */
[----:B------:R-:W-:Y:S01]  /*1af0*/  IMAD.MOV.U32 R11, RZ, RZ, RZ ;  /* 0x000000ffff0b7224 */ /* 0x000fe200078e00ff */
[----:B------:R-:W-:Y:S01]  /*1b00*/  MOV R17, UR5 ;  /* 0x0000000500117c02 */ /* 0x000fe20008000f00 */
[----:B------:R-:W-:Y:S01]  /*1b10*/  IMAD.U32 R22, RZ, RZ, UR4 ;  /* 0x00000004ff167e24 */ /* 0x000fe2000f8e00ff */
[----:B------:R-:W-:-:S07]  /*1b20*/  MOV R16, UR4 ;  /* 0x0000000400107c02 */ /* 0x000fce0008000f00 */
.L_x_835:
[----:B------:R-:W-:-:S06]  /*1b30*/  LEA R2, R9, R1, 0x2 ;  /* 0x0000000109027211 */ /* 0x000fcc00078e10ff */
[----:B------:R-:W5:Y:S01]  /*1b40*/  LDL R2, [R2+0x24] ;  /* 0x0000240002027983 */ /* 0x000f620000100800 */
[----:B------:R-:W-:Y:S01]  /*1b50*/  SHF.L.U32 R0, R9, 0x5, RZ ;  /* 0x0000000509007819 */ /* 0x000fe200000006ff */
[----:B------:R-:W-:-:S06]  /*1b60*/  UMOV UR4, URZ ;  /* 0x000000ff00047c82 */ /* 0x000fcc0008000000 */
.L_x_834:
        /* <DEDUP_REMOVED lines=11> */
[----:B------:R-:W4:Y:S04]  /*1c20*/  @!P0 LDG.E R15, desc[UR14][R26.64+0x4] ;  /* 0x0000040e1a0f8981 */ /* 0x000f28000c1e1900 */
[----:B------:R-:W4:Y:S04]  /*1c30*/  @!P0 LDG.E R7, desc[UR14][R26.64+0xc] ;  /* 0x00000c0e1a078981 */ /* 0x000f28000c1e1900 */
[----:B------:R-:W4:Y:S04]  /*1c40*/  @!P0 LDG.E R24, desc[UR14][R26.64] ;  /* 0x0000000e1a188981 */ /* 0x000f28000c1e1900 */
[----:B------:R-:W4:Y:S01]  /*1c50*/  @P3 LDG.E R19, desc[UR14][R26.64+0x40] ;  /* 0x0000400e1a133981 */ /* 0x000f22000c1e1900 */
[----:B--2---:R-:W-:-:S04]  /*1c60*/  @!P0 LOP3.LUT R23, R23, R20, RZ, 0x3c, !PT ;  /* 0x0000001417178212 */ /* 0x004fc800078e3cff */
[----:B---3--:R-:W-:Y:S02]  /*1c70*/  @P1 LOP3.LUT R23, R23, R12, RZ, 0x3c, !PT ;  /* 0x0000000c17171212 */ /* 0x008fe400078e3cff */
[----:B------:R-:W2:Y:S02]  /*1c80*/  @!P0 LDG.E R12, desc[UR14][R26.64+0x8] ;  /* 0x0000080e1a0c8981 */ /* 0x000ea4000c1e1900 */
[----:B----4-:R-:W-:Y:S02]  /*1c90*/  @P2 LOP3.LUT R23, R23, R8, RZ, 0x3c, !PT ;  /* 0x0000000817172212 */ /* 0x010fe400078e3cff */
[----:B------:R-:W3:Y:S02]  /*1ca0*/  @P4 LDG.E R8, desc[UR14][R26.64+0x60] ;  /* 0x0000600e1a084981 */ /* 0x000ee4000c1e1900 */
[----:B------:R-:W-:Y:S02]  /*1cb0*/  @P3 LOP3.LUT R23, R23, R6, RZ, 0x3c, !PT ;  /* 0x0000000617173212 */ /* 0x000fe400078e3cff */
[----:B------:R-:W4:Y:S01]  /*1cc0*/  @P5 LDG.E R6, desc[UR14][R26.64+0x74] ;  /* 0x0000740e1a065981 */ /* 0x000f22000c1e1900 */
[----:B------:R-:W-:-:S03]  /*1cd0*/  @!P0 LOP3.LUT R16, R16, R15, RZ, 0x3c, !PT ;  /* 0x0000000f10108212 */ /* 0x000fc600078e3cff */
[----:B------:R-:W4:Y:S01]  /*1ce0*/  @P1 LDG.E R15, desc[UR14][R26.64+0x18] ;  /* 0x0000180e1a0f1981 */ /* 0x000f22000c1e1900 */
[----:B------:R-:W-:-:S03]  /*1cf0*/  @!P0 LOP3.LUT R22, R22, R7, RZ, 0x3c, !PT ;  /* 0x0000000716168212 */ /* 0x000fc600078e3cff */
[----:B------:R-:W4:Y:S01]  /*1d00*/  @P1 LDG.E R7, desc[UR14][R26.64+0x20] ;  /* 0x0000200e1a071981 */ /* 0x000f22000c1e1900 */
[----:B--2---:R-:W-:-:S03]  /*1d10*/  @!P0 LOP3.LUT R17, R17, R12, RZ, 0x3c, !PT ;  /* 0x0000000c11118212 */ /* 0x004fc600078e3cff */
[----:B------:R-:W2:Y:S01]  /*1d20*/  @P1 LDG.E R12, desc[UR14][R26.64+0x14] ;  /* 0x0000140e1a0c1981 */ /* 0x000ea2000c1e1900 */
[----:B---3--:R-:W-:-:S03]  /*1d30*/  @P4 LOP3.LUT R23, R23, R8, RZ, 0x3c, !PT ;  /* 0x0000000817174212 */ /* 0x008fc600078e3cff */
[----:B------:R-:W3:Y:S01]  /*1d40*/  @P1 LDG.E R8, desc[UR14][R26.64+0x1c] ;  /* 0x00001c0e1a081981 */ /* 0x000ee2000c1e1900 */
[----:B----4-:R-:W-:-:S03]  /*1d50*/  @P5 LOP3.LUT R23, R23, R6, RZ, 0x3c, !PT ;  /* 0x0000000617175212 */ /* 0x010fc600078e3cff */
[----:B------:R-:W4:Y:S01]  /*1d60*/  @P6 LDG.E R6, desc[UR14][R26.64+0x88] ;  /* 0x0000880e1a066981 */ /* 0x000f22000c1e1900 */
[----:B------:R-:W-:Y:S02]  /*1d70*/  @!P0 LOP3.LUT R11, R11, R24, RZ, 0x3c, !PT ;  /* 0x000000180b0b8212 */ /* 0x000fe400078e3cff */
[----:B------:R-:W-:Y:S02]  /*1d80*/  @P1 LOP3.LUT R16, R16, R15, RZ, 0x3c, !PT ;  /* 0x0000000f10101212 */ /* 0x000fe400078e3cff */
        /* <DEDUP_REMOVED lines=13> */
[----:B--2---:R-:W-:Y:S02]  /*1e60*/  @P2 LOP3.LUT R11, R11, R12, RZ, 0x3c, !PT ;  /* 0x0000000c0b0b2212 */ /* 0x004fe400078e3cff */
[----:B---3--:R-:W-:Y:S01]  /*1e70*/  @P2 LOP3.LUT R17, R17, R8, RZ, 0x3c, !PT ;  /* 0x0000000811112212 */ /* 0x008fe200078e3cff */
[----:B------:R-:W2:Y:S01]  /*1e80*/  @P4 LDG.E R12, desc[UR14][R26.64+0x58] ;  /* 0x0000580e1a0c4981 */ /* 0x000ea2000c1e1900 */
[----:B----4-:R-:W-:-:S03]  /*1e90*/  @P3 LOP3.LUT R11, R11, R6, RZ, 0x3c, !PT ;  /* 0x000000060b0b3212 */ /* 0x010fc600078e3cff */
[----:B------:R-:W3:Y:S04]  /*1ea0*/  @P3 LDG.E R8, desc[UR14][R26.64+0x44] ;  /* 0x0000440e1a083981 */ /* 0x000ee8000c1e1900 */
[----:B------:R-:W4:Y:S01]  /*1eb0*/  @P4 LDG.E R6, desc[UR14][R26.64+0x50] ;  /* 0x0000500e1a064981 */ /* 0x000f22000c1e1900 */
[----:B------:R-:W-:Y:S02]  /*1ec0*/  @P3 LOP3.LUT R16, R16, R19, RZ, 0x3c, !PT ;  /* 0x0000001310103212 */ /* 0x000fe400078e3cff */
[----:B------:R-:W-:Y:S01]  /*1ed0*/  @P3 LOP3.LUT R22, R22, R15, RZ, 0x3c, !PT ;  /* 0x0000000f16163212 */ /* 0x000fe200078e3cff */
[----:B------:R-:W2:Y:S01]  /*1ee0*/  @P5 LDG.E R19, desc[UR14][R26.64+0x70] ;  /* 0x0000700e1a135981 */ /* 0x000ea2000c1e1900 */
[----:B------:R-:W-:-:S03]  /*1ef0*/  @P4 LOP3.LUT R16, R16, R7, RZ, 0x3c, !PT ;  /* 0x0000000710104212 */ /* 0x000fc600078e3cff */
[----:B------:R-:W2:Y:S04]  /*1f00*/  @P4 LDG.E R15, desc[UR14][R26.64+0x5c] ;  /* 0x00005c0e1a0f4981 */ /* 0x000ea8000c1e1900 */
[----:B------:R-:W2:Y:S01]  /*1f10*/  @P5 LDG.E R7, desc[UR14][R26.64+0x68] ;  /* 0x0000680e1a075981 */ /* 0x000ea2000c1e1900 */
[----:B---3--:R-:W-:-:S03]  /*1f20*/  @P3 LOP3.LUT R17, R17, R8, RZ, 0x3c, !PT ;  /* 0x0000000811113212 */ /* 0x008fc600078e3cff */
[----:B------:R-:W3:Y:S01]  /*1f30*/  @P5 LDG.E R8, desc[UR14][R26.64+0x64] ;  /* 0x0000640e1a085981 */ /* 0x000ee2000c1e1900 */
[----:B----4-:R-:W-:-:S03]  /*1f40*/  @P4 LOP3.LUT R11, R11, R6, RZ, 0x3c, !PT ;  /* 0x000000060b0b4212 */ /* 0x010fc600078e3cff */
[----:B------:R-:W4:Y:S01]  /*1f50*/  @P5 LDG.E R6, desc[UR14][R26.64+0x6c] ;  /* 0x00006c0e1a065981 */ /* 0x000f22000c1e1900 */
[----:B--2---:R-:W-:Y:S02]  /*1f60*/  @P4 LOP3.LUT R17, R17, R12, RZ, 0x3c, !PT ;  /* 0x0000000c11114212 */ /* 0x004fe400078e3cff */
[----:B------:R-:W-:Y:S02]  /*1f70*/  @P4 LOP3.LUT R22, R22, R15, RZ, 0x3c, !PT ;  /* 0x0000000f16164212 */ /* 0x000fe400078e3cff */
[----:B------:R-:W2:Y:S01]  /*1f80*/  @P6 LDG.E R15, desc[UR14][R26.64+0x7c] ;  /* 0x00007c0e1a0f6981 */ /* 0x000ea2000c1e1900 */
[----:B------:R-:W-:-:S03]  /*1f90*/  @P5 LOP3.LUT R16, R16, R7, RZ, 0x3c, !PT ;  /* 0x0000000710105212 */ /* 0x000fc600078e3cff */
[----:B------:R-:W2:Y:S01]  /*1fa0*/  @P6 LDG.E R7, desc[UR14][R26.64+0x84] ;  /* 0x0000840e1a076981 */ /* 0x000ea2000c1e1900 */
[----:B---3--:R-:W-:-:S03]  /*1fb0*/  @P5 LOP3.LUT R11, R11, R8, RZ, 0x3c, !PT ;  /* 0x000000080b0b5212 */ /* 0x008fc600078e3cff */
[----:B------:R-:W3:Y:S01]  /*1fc0*/  @P6 LDG.E R8, desc[UR14][R26.64+0x78] ;  /* 0x0000780e1a086981 */ /* 0x000ee2000c1e1900 */
[----:B----4-:R-:W-:-:S03]  /*1fd0*/  @P5 LOP3.LUT R17, R17, R6, RZ, 0x3c, !PT ;  /* 0x0000000611115212 */ /* 0x010fc600078e3cff */
[----:B------:R-:W4:Y:S01]  /*1fe0*/  @P6 LDG.E R6, desc[UR14][R26.64+0x80] ;  /* 0x0000800e1a066981 */ /* 0x000f22000c1e1900 */
[----:B------:R-:W-:Y:S02]  /*1ff0*/  LOP3.LUT P0, RZ, R5, 0x80, RZ, 0xc0, !PT ;  /* 0x0000008005ff7812 */ /* 0x000fe4000780c0ff */
[----:B------:R-:W-:Y:S02]  /*2000*/  @P5 LOP3.LUT R22, R22, R19, RZ, 0x3c, !PT ;  /* 0x0000001316165212 */ /* 0x000fe400078e3cff */
[----:B--2---:R-:W-:Y:S02]  /*2010*/  @P6 LOP3.LUT R16, R16, R15, RZ, 0x3c, !PT ;  /* 0x0000000f10106212 */ /* 0x004fe400078e3cff */
[----:B------:R-:W-:-:S07]  /*2020*/  @P6 LOP3.LUT R22, R22, R7, RZ, 0x3c, !PT ;  /* 0x0000000716166212 */ /* 0x000fce00078e3cff */
[----:B------:R-:W2:Y:S04]  /*2030*/  @P0 LDG.E R12, desc[UR14][R26.64+0x8c] ;  /* 0x00008c0e1a0c0981 */ /* 0x000ea8000c1e1900 */
        /* <DEDUP_REMOVED lines=8> */
[----:B------:R-:W-:Y:S02]  /*20c0*/  @P0 LOP3.LUT R22, R22, R7, RZ, 0x3c, !PT ;  /* 0x0000000716160212 */ /* 0x000fe400078e3cff */
[----:B---3--:R-:W-:Y:S02]  /*20d0*/  @P0 LOP3.LUT R17, R17, R8, RZ, 0x3c, !PT ;  /* 0x0000000811110212 */ /* 0x008fe400078e3cff */
[----:B----4-:R-:W-:Y:S02]  /*20e0*/  @P0 LOP3.LUT R23, R23, R6, RZ, 0x3c, !PT ;  /* 0x0000000617170212 */ /* 0x010fe400078e3cff */
[----:B------:R-:W-:-:S13]  /*20f0*/  R2P PR, R5.B1, 0x7f ;  /* 0x0000007f05007804 */ /* 0x000fda0000001000 */
[----:B------:R-:W2:Y:S04]  /*2100*/  @P0 LDG.E R7, desc[UR14][R26.64+0xa4] ;  /* 0x0000a40e1a070981 */ /* 0x000ea8000c1e1900 */
[----:B------:R-:W3:Y:S04]  /*2110*/  @P0 LDG.E R8, desc[UR14][R26.64+0xa0] ;  /* 0x0000a00e1a080981 */ /* 0x000ee8000c1e1900 */
[----:B------:R-:W4:Y:S04]  /*2120*/  @P0 LDG.E R6, desc[UR14][R26.64+0xa8] ;  /* 0x0000a80e1a060981 */ /* 0x000f28000c1e1900 */
        /* <DEDUP_REMOVED lines=11> */
[----:B------:R-:W-:Y:S02]  /*21e0*/  @P0 LOP3.LUT R23, R23, R12, RZ, 0x3c, !PT ;  /* 0x0000000c17170212 */ /* 0x000fe400078e3cff */
[----:B------:R-:W-:Y:S01]  /*21f0*/  LOP3.LUT P0, RZ, R5, 0x8000, RZ, 0xc0, !PT ;  /* 0x0000800005ff7812 */ /* 0x000fe2000780c0ff */
        /* <DEDUP_REMOVED lines=32> */
[----:B------:R-:W-:Y:S02]  /*2400*/  @P4 LOP3.LUT R16, R16, R15, RZ, 0x3c, !PT ;  /* 0x0000000f10104212 */ /* 0x000fe400078e3cff */
[----:B------:R-:W-:Y:S01]  /*2410*/  @P4 LOP3.LUT R11, R11, R20, RZ, 0x3c, !PT ;  /* 0x000000140b0b4212 */ /* 0x000fe200078e3cff */
[----:B------:R-:W4:Y:S04]  /*2420*/  @P0 LDG.E R15, desc[UR14][R26.64+0x138] ;  /* 0x0001380e1a0f0981 */ /* 0x000f28000c1e1900 */
[----:B------:R-:W4:Y:S01]  /*2430*/  @P5 LDG.E R20, desc[UR14][R26.64+0x10c] ;  /* 0x00010c0e1a145981 */ /* 0x000f22000c1e1900 */
[----:B------:R-:W-:Y:S02]  /*2440*/  @P4 LOP3.LUT R17, R17, R12, RZ, 0x3c, !PT ;  /* 0x0000000c11114212 */ /* 0x000fe400078e3cff */
[----:B------:R-:W-:Y:S01]  /*2450*/  @P5 LOP3.LUT R16, R16, R5, RZ, 0x3c, !PT ;  /* 0x0000000510105212 */ /* 0x000fe200078e3cff */
        /* <DEDUP_REMOVED lines=20> */
[----:B------:R-:W-:-:S04]  /*25a0*/  UIADD3 UR4, UPT, UPT, UR4, 0x10, URZ ;  /* 0x0000001004047890 */ /* 0x000fc8000fffe0ff */
[----:B------:R-:W-:Y:S01]  /*25b0*/  UISETP.NE.AND UP0, UPT, UR4, 0x20, UPT ;  /* 0x000000200400788c */ /* 0x000fe2000bf05270 */
[----:B------:R-:W-:Y:S02]  /*25c0*/  @P6 LOP3.LUT R23, R23, R20, RZ, 0x3c, !PT ;  /* 0x0000001417176212 */ /* 0x000fe400078e3cff */
[----:B------:R-:W-:Y:S02]  /*25d0*/  @P0 LOP3.LUT R11, R11, R12, RZ, 0x3c, !PT ;  /* 0x0000000c0b0b0212 */ /* 0x000fe400078e3cff */
[----:B------:R-:W-:Y:S02]  /*25e0*/  @P0 LOP3.LUT R16, R16, R5, RZ, 0x3c, !PT ;  /* 0x0000000510100212 */ /* 0x000fe400078e3cff */
[----:B--2---:R-:W-:Y:S02]  /*25f0*/  @P6 LOP3.LUT R22, R22, R7, RZ, 0x3c, !PT ;  /* 0x0000000716166212 */ /* 0x004fe400078e3cff */
[----:B---3--:R-:W-:Y:S02]  /*2600*/  @P0 LOP3.LUT R17, R17, R8, RZ, 0x3c, !PT ;  /* 0x0000000811110212 */ /* 0x008fe400078e3cff */
[----:B------:R-:W-:-:S02]  /*2610*/  @P0 LOP3.LUT R22, R22, R15, RZ, 0x3c, !PT ;  /* 0x0000000f16160212 */ /* 0x000fc400078e3cff */
[----:B----4-:R-:W-:Y:S01]  /*2620*/  @P0 LOP3.LUT R23, R23, R6, RZ, 0x3c, !PT ;  /* 0x0000000617170212 */ /* 0x010fe200078e3cff */
[----:B------:R-:W-:Y:S05]  /*2630*/  BRA.U UP0, `(.L_x_834) ;  /* 0xfffffff5004c7547 */ /* 0x000fea000b83ffff */
[----:B------:R-:W-:-:S04]  /*2640*/  IADD3 R9, PT, PT, R9, 0x1, RZ ;  /* 0x0000000109097810 */ /* 0x000fc80007ffe0ff */
[----:B------:R-:W-:-:S13]  /*2650*/  ISETP.NE.AND P0, PT, R9, 0x5, PT ;  /* 0x000000050900780c */ /* 0x000fda0003f05270 */
[----:B------:R-:W-:Y:S05]  /*2660*/  @P0 BRA `(.L_x_835) ;  /* 0xfffffff400300947 */ /* 0x000fea000383ffff */
[----:B------:R2:W-:Y:S04]  /*2670*/  STL [R1+0x24], R11 ;  /* 0x0000240b01007387 */ /* 0x0005e80000100800 */
[----:B------:R2:W-:Y:S04]  /*2680*/  STL.64 [R1+0x28], R16 ;  /* 0x0000281001007387 */ /* 0x0005e80000100a00 */
[----:B------:R2:W-:Y:S02]  /*2690*/  STL.64 [R1+0x30], R22 ;  /* 0x0000301601007387 */ /* 0x0005e40000100a00 */
.L_x_829:
[----:B------:R-:W-:Y:S05]  /*26a0*/  BSYNC.RECONVERGENT B0 ;  /* 0x0000000000007941 */ /* 0x000fea0003800200 */
.L_x_828:
[C---:B------:R-:W-:Y:S01]  /*26b0*/  ISETP.GT.U32.AND P0, PT, R4.reuse, 0x3, PT ;  /* 0x000000030400780c */ /* 0x040fe20003f04070 */
[----:B------:R-:W-:Y:S01]  /*26c0*/  VIADD R13, R13, 0x1 ;  /* 0x000000010d0d7836 */ /* 0x000fe20000000000 */
[--C-:B------:R-:W-:Y:S02]  /*26d0*/  SHF.R.U64 R4, R4, 0x2, R3.reuse ;  /* 0x0000000204047819 */ /* 0x100fe40000001203 */
[----:B------:R-:W-:Y:S02]  /*26e0*/  ISETP.GT.U32.AND.EX P0, PT, R3, RZ, PT, P0 ;  /* 0x000000ff0300720c */ /* 0x000fe40003f04100 */
[----:B------:R-:W-:-:S11]  /*26f0*/  SHF.R.U32.HI R3, RZ, 0x2, R3 ;  /* 0x00000002ff037819 */ /* 0x000fd60000011603 */
[----:B------:R-:W-:Y:S05]  /*2700*/  @P0 BRA `(.L_x_836) ;  /* 0xffffffd800cc0947 */ /* 0x000fea000383ffff */
.L_x_827:
[----:B------:R-:W-:Y:S05]  /*2710*/  BSYNC.RECONVERGENT B1 ;  /* 0x0000000000017941 */ /* 0x000fea0003800200 */
.L_x_826:
[----:B------:R-:W3:Y:S02]  /*2720*/  LDCU.64 UR4, c[0x0][0x388] ;  /* 0x00007100ff0477ac */ /* 0x000ee40008000a00 */
[----:B---3--:R-:W-:-:S04]  /*2730*/  ISETP.GE.U32.AND P0, PT, R25, UR4, PT ;  /* 0x0000000419007c0c */ /* 0x008fc8000bf06070 */
[----:B------:R-:W-:-:S13]  /*2740*/  ISETP.GE.U32.AND.EX P0, PT, R14, UR5, PT, P0 ;  /* 0x000000050e007c0c */ /* 0x000fda000bf06100 */
[----:B------:R-:W-:Y:S05]  /*2750*/  @P0 EXIT ;  /* 0x000000000000094d */ /* 0x000fea0003800000 */
[----:B------:R-:W3:Y:S01]  /*2760*/  LDC.64 R4, c[0x0][0x398] ;  /* 0x0000e600ff047b82 */ /* 0x000ee20000000a00 */
[----:B------:R-:W4:Y:S01]  /*2770*/  LDCU UR12, c[0x0][0x370] ;  /* 0x00006e00ff0c77ac */ /* 0x000f220008000800 */
[----:B------:R-:W-:Y:S01]  /*2780*/  HFMA2 R8, -RZ, RZ, 0, 0 ;  /* 0x00000000ff087431 */ /* 0x000fe200000001ff */
[----:B------:R-:W-:Y:S01]  /*2790*/  MOV R6, RZ ;  /* 0x000000ff00067202 */ /* 0x000fe20000000f00 */
[----:B------:R-:W0:Y:S01]  /*27a0*/  LDCU UR11, c[0x0][0x3a0] ;  /* 0x00007400ff0b77ac */ /* 0x000e220008000800 */
[----:B------:R-:W0:Y:S01]  /*27b0*/  LDCU UR10, c[0x0][0x3a4] ;  /* 0x00007480ff0a77ac */ /* 0x000e220008000800 */
[----:B------:R-:W0:Y:S01]  /*27c0*/  LDCU UR9, c[0x0][0x3a8] ;  /* 0x00007500ff0977ac */ /* 0x000e220008000800 */
[----:B------:R-:W0:Y:S01]  /*27d0*/  LDCU UR8, c[0x0][0x3ac] ;  /* 0x00007580ff0877ac */ /* 0x000e220008000800 */
[----:B----4-:R-:W-:Y:S01]  /*27e0*/  IMAD R18, R18, UR12, RZ ;  /* 0x0000000c12127c24 */ /* 0x010fe2000f8e02ff */
[----:B------:R-:W4:Y:S06]  /*27f0*/  LDCU.128 UR4, c[0x0][0x380] ;  /* 0x00007000ff0477ac */ /* 0x000f2c0008000c00 */
.L_x_848:
[----:B------:R-:W-:Y:S01]  /*2800*/  ISETP.NE.AND P0, PT, R8, 0x1, PT ;  /* 0x000000010800780c */ /* 0x000fe20003f05270 */
[----:B------:R-:W-:Y:S01]  /*2810*/  BSSY.RECONVERGENT B1, `(.L_x_837) ;  /* 0x000004d000017945 */ /* 0x000fe20003800200 */
[----:B------:R-:W-:Y:S01]  /*2820*/  MOV R8, RZ ;  /* 0x000000ff00087202 */ /* 0x000fe20000000f00 */
[----:B------:R-:W-:Y:S10]  /*2830*/  IMAD.MOV.U32 R3, RZ, RZ, R6 ;  /* 0x000000ffff037224 */ /* 0x000ff400078e0006 */
[----:B0--3--:R-:W-:Y:S05]  /*2840*/  @!P0 BRA `(.L_x_838) ;  /* 0x0000000400248947 */ /* 0x009fea0003800000 */
[----:B------:R-:W-:Y:S01]  /*2850*/  SHF.R.U32.HI R12, RZ, 0x2, R11 ;  /* 0x00000002ff0c7819 */ /* 0x000fe2000001160b */
[----:B------:R-:W-:Y:S01]  /*2860*/  IMAD.MOV.U32 R15, RZ, RZ, 0x3e055027 ;  /* 0x3e055027ff0f7424 */ /* 0x000fe200078e00ff */
[----:B------:R-:W-:Y:S02]  /*2870*/  BSSY.RECONVERGENT B0, `(.L_x_839) ;  /* 0x000003b000007945 */ /* 0x000fe40003800200 */
[----:B------:R-:W-:Y:S01]  /*2880*/  LOP3.LUT R12, R12, R11, RZ, 0x3c, !PT ;  /* 0x0000000b0c0c7212 */ /* 0x000fe200078e3cff */
[----:B012---:R-:W-:Y:S03]  /*2890*/  IMAD.SHL.U32 R11, R23, 0x10, RZ ;  /* 0x00000010170b7824 */ /* 0x007fe600078e00ff */
[C---:B------:R-:W-:Y:S04]  /*28a0*/  SHF.L.U32 R8, R12.reuse, 0x1, RZ ;  /* 0x000000010c087819 */ /* 0x040fe800000006ff */
[----:B------:R-:W-:Y:S01]  /*28b0*/  LOP3.LUT R8, R12, R8, R11, 0x96, !PT ;  /* 0x000000080c087212 */ /* 0x000fe200078e960b */
[----:B------:R-:W-:Y:S03]  /*28c0*/  IMAD.MOV.U32 R11, RZ, RZ, 0x2f800000 ;  /* 0x2f800000ff0b7424 */ /* 0x000fe600078e00ff */
[----:B------:R-:W-:Y:S04]  /*28d0*/  LOP3.LUT R19, R8, R23, RZ, 0x3c, !PT ;  /* 0x0000001708137212 */ /* 0x000fe800078e3cff */
[C---:B------:R-:W-:Y:S02]  /*28e0*/  IADD3 R8, PT, PT, R10.reuse, 0x587c5, R19 ;  /* 0x000587c50a087810 */ /* 0x040fe40007ffe013 */
[----:B------:R-:W-:Y:S02]  /*28f0*/  IADD3 R10, PT, PT, R10, 0xb0f8a, RZ ;  /* 0x000b0f8a0a0a7810 */ /* 0x000fe40007ffe0ff */
[----:B------:R-:W-:Y:S05]  /*2900*/  I2FP.F32.U32 R8, R8 ;  /* 0x0000000800087245 */ /* 0x000fea0000201000 */
[----:B------:R-:W-:Y:S01]  /*2910*/  FFMA R3, R8, R11, 1.1641532182693481445e-10 ;  /* 0x2f00000008037423 */ /* 0x000fe2000000000b */
[----:B------:R-:W-:Y:S04]  /*2920*/  SHF.R.U32.HI R11, RZ, 0x2, R16 ;  /* 0x00000002ff0b7819 */ /* 0x000fe80000011610 */
[----:B------:R-:W-:Y:S02]  /*2930*/  FSETP.GEU.AND P0, PT, R3, 1.175494350822287508e-38, PT ;  /* 0x008000000300780b */ /* 0x000fe40003f0e000 */
[----:B------:R-:W-:Y:S01]  /*2940*/  LOP3.LUT R12, R11, R16, RZ, 0x3c, !PT ;  /* 0x000000100b0c7212 */ /* 0x000fe200078e3cff */
[----:B------:R-:W-:Y:S01]  /*2950*/  IMAD.SHL.U32 R11, R19, 0x10, RZ ;  /* 0x00000010130b7824 */ /* 0x000fe200078e00ff */
[----:B------:R-:W-:Y:S02]  /*2960*/  FSEL R0, RZ, -23, P0 ;  /* 0xc1b80000ff007808 */ /* 0x000fe40000000000 */
[C---:B------:R-:W-:Y:S04]  /*2970*/  SHF.L.U32 R8, R12.reuse, 0x1, RZ ;  /* 0x000000010c087819 */ /* 0x040fe800000006ff */
[----:B------:R-:W-:Y:S01]  /*2980*/  LOP3.LUT R8, R12, R8, R11, 0x96, !PT ;  /* 0x000000080c087212 */ /* 0x000fe200078e960b */
[----:B------:R-:W-:Y:S02]  /*2990*/  IMAD.MOV.U32 R11, RZ, RZ, 0x30c90fdb ;  /* 0x30c90fdbff0b7424 */ /* 0x000fe400078e00ff */
[----:B------:R-:W-:Y:S01]  /*29a0*/  @!P0 FMUL R3, R3, 8388608 ;  /* 0x4b00000003038820 */ /* 0x000fe20000400000 */
[----:B------:R-:W-:Y:S03]  /*29b0*/  LOP3.LUT R21, R8, R19, RZ, 0x3c, !PT ;  /* 0x0000001308157212 */ /* 0x000fe600078e3cff */
[----:B------:R-:W-:Y:S01]  /*29c0*/  VIADD R6, R3, 0xc0d55555 ;  /* 0xc0d5555503067836 */ /* 0x000fe20000000000 */
[----:B------:R-:W-:Y:S02]  /*29d0*/  IADD3 R8, PT, PT, R21, R10, RZ ;  /* 0x0000000a15087210 */ /* 0x000fe40007ffe0ff */
[C---:B------:R-:W-:Y:S02]  /*29e0*/  ISETP.GT.U32.AND P0, PT, R3.reuse, 0x7f7fffff, PT ;  /* 0x7f7fffff0300780c */ /* 0x040fe40003f04070 */
[----:B------:R-:W-:Y:S02]  /*29f0*/  LOP3.LUT R6, R6, 0xff800000, RZ, 0xc0, !PT ;  /* 0xff80000006067812 */ /* 0x000fe400078ec0ff */
[----:B------:R-:W-:Y:S02]  /*2a00*/  I2FP.F32.U32 R8, R8 ;  /* 0x0000000800087245 */ /* 0x000fe40000201000 */
[-C--:B------:R-:W-:Y:S02]  /*2a10*/  IADD3 R2, PT, PT, R3, -R6.reuse, RZ ;  /* 0x8000000603027210 */ /* 0x080fe40007ffe0ff */
[----:B------:R-:W-:Y:S01]  /*2a20*/  I2FP.F32.S32 R13, R6 ;  /* 0x00000006000d7245 */ /* 0x000fe20000201400 */
[----:B------:R-:W-:Y:S01]  /*2a30*/  FFMA R7, R8, R11, 7.314590599882819788e-10 ;  /* 0x30490fdb08077423 */ /* 0x000fe2000000000b */
[----:B------:R-:W-:Y:S01]  /*2a40*/  MOV R8, 0x7f800000 ;  /* 0x7f80000000087802 */ /* 0x000fe20000000f00 */
[----:B------:R-:W-:Y:S02]  /*2a50*/  FADD R2, R2, -1 ;  /* 0xbf80000002027421 */ /* 0x000fe40000000000 */
[----:B------:R-:W-:Y:S02]  /*2a60*/  FFMA R0, R13, 1.1920928955078125e-07, R0 ;  /* 0x340000000d007823 */ /* 0x000fe40000000000 */
[C---:B------:R-:W-:Y:S04]  /*2a70*/  FFMA R9, R2.reuse, -R15, 0.14084610342979431152 ;  /* 0x3e1039f602097423 */ /* 0x040fe8000000080f */
[-C--:B------:R-:W-:Y:S04]  /*2a80*/  FFMA R9, R9, R2.reuse, -0.12148627638816833496 ;  /* 0xbdf8cdcc09097423 */ /* 0x080fe80000000002 */
[-C--:B------:R-:W-:Y:S04]  /*2a90*/  FFMA R9, R9, R2.reuse, 0.13980610668659210205 ;  /* 0x3e0f295509097423 */ /* 0x080fe80000000002 */
[-C--:B------:R-:W-:Y:S04]  /*2aa0*/  FFMA R9, R9, R2.reuse, -0.16684235632419586182 ;  /* 0xbe2ad8b909097423 */ /* 0x080fe80000000002 */
[-C--:B------:R-:W-:Y:S04]  /*2ab0*/  FFMA R9, R9, R2.reuse, 0.20012299716472625732 ;  /* 0x3e4ced0b09097423 */ /* 0x080fe80000000002 */
[-C--:B------:R-:W-:Y:S04]  /*2ac0*/  FFMA R9, R9, R2.reuse, -0.24999669194221496582 ;  /* 0xbe7fff2209097423 */ /* 0x080fe80000000002 */
[-C--:B------:R-:W-:Y:S04]  /*2ad0*/  FFMA R9, R9, R2.reuse, 0.33333182334899902344 ;  /* 0x3eaaaa7809097423 */ /* 0x080fe80000000002 */
[-C--:B------:R-:W-:Y:S04]  /*2ae0*/  FFMA R9, R9, R2.reuse, -0.5 ;  /* 0xbf00000009097423 */ /* 0x080fe80000000002 */
[----:B------:R-:W-:Y:S04]  /*2af0*/  FMUL R11, R2, R9 ;  /* 0x00000009020b7220 */ /* 0x000fe80000400000 */
[----:B------:R-:W-:Y:S04]  /*2b00*/  FFMA R2, R11, R2, R2 ;  /* 0x000000020b027223 */ /* 0x000fe80000000002 */
[----:B------:R-:W-:Y:S01]  /*2b10*/  FFMA R2, R0, 0.69314718246459960938, R2 ;  /* 0x3f31721800027823 */ /* 0x000fe20000000002 */
[C---:B------:R-:W-:Y:S01]  /*2b20*/  @P0 FFMA R2, R3.reuse, R8, +INF ;  /* 0x7f80000003020423 */ /* 0x040fe20000000008 */
[----:B------:R-:W-:Y:S03]  /*2b30*/  FSETP.NEU.AND P0, PT, R3, RZ, PT ;  /* 0x000000ff0300720b */ /* 0x000fe60003f0d000 */
[----:B------:R-:W-:Y:S05]  /*2b40*/  FMUL R2, R2, -2 ;  /* 0xc000000002027820 */ /* 0x000fea0000400000 */
[----:B------:R-:W-:Y:S04]  /*2b50*/  FSEL R3, R2, +INF , P0 ;  /* 0x7f80000002037808 */ /* 0x000fe80000000000 */
[----:B------:R0:W1:Y:S01]  /*2b60*/  MUFU.RSQ R2, R3 ;  /* 0x0000000300027308 */ /* 0x0000620000001400 */
[----:B------:R-:W-:Y:S05]  /*2b70*/  VIADD R20, R3, 0xf3000000 ;  /* 0xf300000003147836 */ /* 0x000fea0000000000 */
[----:B------:R-:W-:Y:S11]  /*2b80*/  ISETP.GT.U32.AND P0, PT, R20, 0x727fffff, PT ;  /* 0x727fffff1400780c */ /* 0x000ff60003f04070 */
[----:B------:R-:W-:Y:S02]  /*2b90*/  @!UPT UIADD3 URZ, UPT, UPT, URZ, URZ, URZ ;  /* 0x000000fffffff290 */ /* 0x000fe4000fffe0ff */
[----:B01----:R-:W-:Y:S05]  /*2ba0*/  @!P0 BRA `(.L_x_840) ;  /* 0x00000000000c8947 */ /* 0x003fea0003800000 */
[----:B------:R-:W-:Y:S02]  /*2bb0*/  MOV R2, 0x2bd0 ;  /* 0x00002bd000027802 */ /* 0x000fe40000000f00 */
[----:B---34-:R-:W-:Y:S05]  /*2bc0*/  CALL.REL.NOINC `($__internal_0_$__cuda_sm20_sqrt_rn_f32_slowpath) ;  /* 0x0000000400587944 */ /* 0x018fea0003c00000 */
[----:B------:R-:W-:Y:S05]  /*2bd0*/  BRA `(.L_x_841) ;  /* 0x0000000000107947 */ /* 0x000fea0003800000 */
.L_x_840:
[----:B------:R-:W-:Y:S01]  /*2be0*/  FMUL.FTZ R0, R3, R2 ;  /* 0x0000000203007220 */ /* 0x000fe20000410000 */
[----:B------:R-:W-:Y:S03]  /*2bf0*/  FMUL.FTZ R6, R2, 0.5 ;  /* 0x3f00000002067820 */ /* 0x000fe60000410000 */
[----:B------:R-:W-:Y:S04]  /*2c00*/  FFMA R3, -R0, R0, R3 ;  /* 0x0000000000037223 */ /* 0x000fe80000000103 */
[----:B------:R-:W-:Y:S07]  /*2c10*/  FFMA R0, R3, R6, R0 ;  /* 0x0000000603007223 */ /* 0x000fee0000000000 */
.L_x_841:
[----:B----4-:R-:W-:Y:S05]  /*2c20*/  BSYNC.RECONVERGENT B0 ;  /* 0x0000000000007941 */ /* 0x010fea0003800200 */
.L_x_839:
[----:B------:R-:W-:Y:S01]  /*2c30*/  FMUL.RZ R2, R7, 0.15915493667125701904 ;  /* 0x3e22f98307027820 */ /* 0x000fe2000040c000 */
[----:B------:R-:W-:Y:S01]  /*2c40*/  MOV R11, R17 ;  /* 0x00000011000b7202 */ /* 0x000fe20000000f00 */
[----:B------:R-:W-:Y:S01]  /*2c50*/  HFMA2 R8, -RZ, RZ, 0, 5.9604644775390625e-08 ;  /* 0x00000001ff087431 */ /* 0x000fe200000001ff */
[----:B------:R-:W-:Y:S01]  /*2c60*/  MOV R16, R22 ;  /* 0x0000001600107202 */ /* 0x000fe20000000f00 */
[----:B------:R-:W-:Y:S01]  /*2c70*/  MUFU.SIN R13, R2 ;  /* 0x00000002000d7308 */ /* 0x000fe20000000400 */
[----:B------:R-:W-:Y:S02]  /*2c80*/  MOV R17, R23 ;  /* 0x0000001700117202 */ /* 0x000fe40000000f00 */
[----:B------:R-:W-:Y:S02]  /*2c90*/  MOV R22, R19 ;  /* 0x0000001300167202 */ /* 0x000fe40000000f00 */
[----:B------:R-:W-:Y:S05]  /*2ca0*/  MOV R23, R21 ;  /* 0x0000001500177202 */ /* 0x000fea0000000f00 */
[----:B------:R-:W0:Y:S02]  /*2cb0*/  MUFU.COS R9, R2 ;  /* 0x0000000200097308 */ /* 0x000e240000000000 */
[-C--:B0-----:R-:W-:Y:S01]  /*2cc0*/  FMUL R6, R9, R0.reuse ;  /* 0x0000000009067220 */ /* 0x081fe20000400000 */
[----:B------:R-:W-:Y:S05]  /*2cd0*/  FMUL R3, R13, R0 ;  /* 0x000000000d037220 */ /* 0x000fea0000400000 */
.L_x_838:
[----:B0---4-:R-:W-:Y:S05]  /*2ce0*/  BSYNC.RECONVERGENT B1 ;  /* 0x0000000000017941 */ /* 0x011fea0003800200 */
.L_x_837:
[----:B------:R-:W-:Y:S01]  /*2cf0*/  UISETP.GE.AND UP0, UPT, UR11, URZ, UPT ;  /* 0x000000ff0b00728c */ /* 0x000fe2000bf06270 */
[----:B---3--:R-:W-:Y:S08]  /*2d00*/  FFMA R0, R3, R5, R4 ;  /* 0x0000000503007223 */ /* 0x008ff00000000004 */
[----:B------:R-:W-:Y:S05]  /*2d10*/  BRA.U !UP0, `(.L_x_842) ;  /* 0x0000000108b87547 */ /* 0x000fea000b800000 */
[----:B------:R-:W-:Y:S01]  /*2d20*/  FMUL R2, R0, UR10 ;  /* 0x0000000a00027c20 */ /* 0x000fe20008400000 */
[----:B------:R-:W-:Y:S01]  /*2d30*/  HFMA2 R0, -RZ, RZ, -448, 0 ;  /* 0xdf000000ff007431 */ /* 0x000fe200000001ff */
[----:B------:R-:W-:Y:S03]  /*2d40*/  BSSY.RECONVERGENT B1, `(.L_x_843) ;  /* 0x0000028000017945 */ /* 0x000fe60003800200 */
[----:B------:R-:W-:Y:S11]  /*2d50*/  FSETP.NAN.AND P0, PT, |R2|, |R2|, PT ;  /* 0x400000020200720b */ /* 0x000ff60003f08200 */
[----:B------:R-:W-:Y:S02]  /*2d60*/  @!UPT UIADD3 URZ, UPT, UPT, URZ, URZ, URZ ;  /* 0x000000fffffff290 */ /* 0x000fe4000fffe0ff */
[----:B------:R-:W-:Y:S05]  /*2d70*/  @P0 BRA `(.L_x_844) ;  /* 0x0000000000900947 */ /* 0x000fea0003800000 */
[----:B------:R-:W-:Y:S02]  /*2d80*/  FSETP.GE.AND P0, PT, R2, 9.22337203685477580800e+18, PT ;  /* 0x5f0000000200780b */ /* 0x000fe40003f06000 */
[----:B------:R-:W-:Y:S11]  /*2d90*/  MOV R0, 0x5f000000 ;  /* 0x5f00000000007802 */ /* 0x000ff60000000f00 */
[----:B------:R-:W-:Y:S05]  /*2da0*/  @P0 BRA `(.L_x_844) ;  /* 0x0000000000840947 */ /* 0x000fea0003800000 */
[----:B------:R-:W-:Y:S02]  /*2db0*/  FSETP.GTU.AND P0, PT, R2, -9.22337203685477580800e+18, PT ;  /* 0xdf0000000200780b */ /* 0x000fe40003f0c000 */
[----:B------:R-:W-:Y:S11]  /*2dc0*/  MOV R0, 0xdf000000 ;  /* 0xdf00000000007802 */ /* 0x000ff60000000f00 */
[----:B------:R-:W-:Y:S05]  /*2dd0*/  @!P0 BRA `(.L_x_844) ;  /* 0x0000000000788947 */ /* 0x000fea0003800000 */
[----:B------:R-:W-:Y:S01]  /*2de0*/  IMAD.MOV.U32 R9, RZ, RZ, RZ ;  /* 0x000000ffff097224 */ /* 0x000fe200078e00ff */
[----:B------:R-:W-:Y:S01]  /*2df0*/  SHF.R.U32.HI R3, RZ, 0x17, R2 ;  /* 0x00000017ff037819 */ /* 0x000fe20000011602 */
[----:B------:R-:W-:Y:S01]  /*2e00*/  HFMA2 R0, -RZ, RZ, 0, 0 ;  /* 0x00000000ff007431 */ /* 0x000fe200000001ff */
[----:B------:R-:W-:Y:S01]  /*2e10*/  BSSY.RECONVERGENT B0, `(.L_x_845) ;  /* 0x0000012000007945 */ /* 0x000fe20003800200 */
[----:B------:R-:W-:Y:S01]  /*2e20*/  IMAD.MOV.U32 R7, RZ, RZ, RZ ;  /* 0x000000ffff077224 */ /* 0x000fe200078e00ff */
[----:B------:R-:W-:Y:S01]  /*2e30*/  LOP3.LUT R3, R3, 0xff, RZ, 0xc0, !PT ;  /* 0x000000ff03037812 */ /* 0x000fe200078ec0ff */
[----:B------:R-:W-:Y:S03]  /*2e40*/  IMAD.MOV.U32 R12, RZ, RZ, RZ ;  /* 0x000000ffff0c7224 */ /* 0x000fe600078e00ff */
[----:B------:R-:W-:Y:S11]  /*2e50*/  ISETP.GE.U32.AND P0, PT, R3, 0x7e, PT ;  /* 0x0000007e0300780c */ /* 0x000ff60003f06070 */
[----:B------:R-:W-:Y:S02]  /*2e60*/  @!UPT UIADD3 URZ, UPT, UPT, URZ, URZ, URZ ;  /* 0x000000fffffff290 */ /* 0x000fe4000fffe0ff */
[----:B------:R-:W-:Y:S05]  /*2e70*/  @!P0 BRA `(.L_x_846) ;  /* 0x00000000002c8947 */ /* 0x000fea0003800000 */
[C---:B------:R-:W-:Y:S01]  /*2e80*/  ISETP.NE.AND P0, PT, R3.reuse, 0xbd, PT ;  /* 0x000000bd0300780c */ /* 0x040fe20003f05270 */
[----:B------:R-:W-:Y:S02]  /*2e90*/  IMAD.SHL.U32 R0, R2, 0x80, RZ ;  /* 0x0000008002007824 */ /* 0x000fe400078e00ff */
[----:B------:R-:W-:Y:S03]  /*2ea0*/  IMAD.MOV.U32 R7, RZ, RZ, RZ ;  /* 0x000000ffff077224 */ /* 0x000fe600078e00ff */
[----:B------:R-:W-:Y:S04]  /*2eb0*/  LOP3.LUT R0, R0, 0x3fffff80, RZ, 0xc0, !PT ;  /* 0x3fffff8000007812 */ /* 0x000fe800078ec0ff */
[----:B------:R-:W-:Y:S03]  /*2ec0*/  LOP3.LUT R0, R0, 0x40000000, RZ, 0xfc, !PT ;  /* 0x4000000000007812 */ /* 0x000fe600078efcff */
[C---:B------:R-:W-:Y:S01]  /*2ed0*/  @P0 VIADD R13, R3.reuse, 0xffffff83 ;  /* 0xffffff83030d0836 */ /* 0x040fe20000000000 */
[----:B------:R-:W-:Y:S04]  /*2ee0*/  @P0 IADD3 R3, PT, PT, -R3, 0xbd, RZ ;  /* 0x000000bd03030810 */ /* 0x000fe80007ffe1ff */
[--C-:B------:R-:W-:Y:S02]  /*2ef0*/  @P0 SHF.L.U64.HI R13, RZ, R13, R0.reuse ;  /* 0x0000000dff0d0219 */ /* 0x100fe40000010200 */
[-CC-:B------:R-:W-:Y:S02]  /*2f00*/  @P0 SHF.R.U64 R7, RZ, R3.reuse, R0.reuse ;  /* 0x00000003ff070219 */ /* 0x180fe40000001200 */
[----:B------:R-:W-:Y:S02]  /*2f10*/  @P0 SHF.R.U32.HI R0, RZ, R3, R0 ;  /* 0x00000003ff000219 */ /* 0x000fe40000011600 */
[----:B------:R-:W-:Y:S02]  /*2f20*/  @P0 SHF.R.U32.HI R12, RZ, 0x1f, R13 ;  /* 0x0000001fff0c0819 */ /* 0x000fe4000001160d */
.L_x_846:
[----:B------:R-:W-:Y:S05]  /*2f30*/  BSYNC.RECONVERGENT B0 ;  /* 0x0000000000007941 */ /* 0x000fea0003800200 */
.L_x_845:
[----:B------:R-:W-:Y:S02]  /*2f40*/  IADD3 R7, P0, PT, R7, R12, RZ ;  /* 0x0000000c07077210 */ /* 0x000fe40007f1e0ff */
[----:B------:R-:W-:Y:S03]  /*2f50*/  ISETP.GE.AND P1, PT, R2, RZ, PT ;  /* 0x000000ff0200720c */ /* 0x000fe60003f26270 */
[----:B------:R-:W-:Y:S01]  /*2f60*/  IMAD.X R9, R0, 0x1, R9, P0 ;  /* 0x0000000100097824 */ /* 0x000fe200000e0609 */
[-C--:B------:R-:W-:Y:S04]  /*2f70*/  IADD3 R12, P0, PT, RZ, -R7.reuse, RZ ;  /* 0x80000007ff0c7210 */ /* 0x080fe80007f1e0ff */
[----:B------:R-:W-:Y:S01]  /*2f80*/  SEL R20, R12, R7, !P1 ;  /* 0x000000070c147207 */ /* 0x000fe20004800000 */
[----:B------:R-:W-:Y:S05]  /*2f90*/  IMAD.X R2, RZ, RZ, ~R9, P0 ;  /* 0x000000ffff027224 */ /* 0x000fea00000e0e09 */
[----:B------:R-:W-:Y:S04]  /*2fa0*/  SEL R21, R2, R9, !P1 ;  /* 0x0000000902157207 */ /* 0x000fe80004800000 */
[----:B------:R0:W3:Y:S03]  /*2fb0*/  I2F.S64 R0, R20 ;  /* 0x0000001400007312 */ /* 0x0000e60000301400 */
.L_x_844:
[----:B------:R-:W-:Y:S05]  /*2fc0*/  BSYNC.RECONVERGENT B1 ;  /* 0x0000000000017941 */ /* 0x000fea0003800200 */
.L_x_843:
[----:B---3--:R-:W-:Y:S05]  /*2fd0*/  FMUL R2, R0, UR9 ;  /* 0x0000000900027c20 */ /* 0x008fea0008400000 */
[----:B------:R-:W-:Y:S01]  /*2fe0*/  F2FP.F16.F32.PACK_AB R2, RZ, R2 ;  /* 0x00000002ff02723e */ /* 0x000fe200000000ff */
[----:B------:R-:W-:Y:S06]  /*2ff0*/  BRA `(.L_x_847) ;  /* 0x0000000000047947 */ /* 0x000fec0003800000 */
.L_x_842:
[----:B------:R-:W-:Y:S07]  /*3000*/  F2FP.F16.F32.PACK_AB R2, RZ, R0 ;  /* 0x00000000ff02723e */ /* 0x000fee00000000ff */
.L_x_847:
[----:B------:R-:W-:Y:S05]  /*3010*/  HSETP2.NEU.AND P1, PT, R2.H0_H0, RZ.H0_H0, PT ;  /* 0x200000ff02007234 */ /* 0x000fea0003f2d800 */
[----:B------:R-:W-:Y:S11]  /*3020*/  ISETP.GT.OR P1, PT, RZ, UR8, P1 ;  /* 0x00000008ff007c0c */ /* 0x000ff60008f24670 */
[----:B------:R-:W-:Y:S02]  /*3030*/  @!UPT UIADD3 URZ, UPT, UPT, URZ, URZ, URZ ;  /* 0x000000fffffff290 */ /* 0x000fe4000fffe0ff */
[----:B------:R-:W-:Y:S01]  /*3040*/  @!P1 FSETP.GT.AND P0, PT, R0, RZ, PT ;  /* 0x000000ff0000920b */ /* 0x000fe20003f04000 */
[----:B------:R-:W-:Y:S05]  /*3050*/  @!P1 IMAD.MOV.U32 R3, RZ, RZ, 0x3f800000 ;  /* 0x3f800000ff039424 */ /* 0x000fea00078e00ff */
[----:B------:R-:W-:Y:S02]  /*3060*/  @!P1 FSEL R3, R3, -1, P0 ;  /* 0xbf80000003039808 */ /* 0x000fe40000000000 */
[----:B------:R-:W-:Y:S03]  /*3070*/  LEA R12, P0, R25, UR4, 0x1 ;  /* 0x00000004190c7c11 */ /* 0x000fe6000f8008ff */
[----:B------:R-:W-:Y:S01]  /*3080*/  @!P1 FADD R3, R3, R0 ;  /* 0x0000000003039221 */ /* 0x000fe20000000000 */
[--C-:B------:R-:W-:Y:S02]  /*3090*/  LEA.HI.X R13, R25, UR5, R14.reuse, 0x1, P0 ;  /* 0x00000005190d7c11 */ /* 0x100fe400080f0c0e */
[----:B------:R-:W-:Y:S02]  /*30a0*/  IADD3 R25, P0, PT, R18, R25, RZ ;  /* 0x0000001912197210 */ /* 0x000fe40007f1e0ff */
[----:B------:R-:W-:Y:S03]  /*30b0*/  @!P1 F2FP.F16.F32.PACK_AB R2, RZ, R3 ;  /* 0x00000003ff02923e */ /* 0x000fe600000000ff */
[----:B------:R-:W-:Y:S01]  /*30c0*/  IMAD.X R14, RZ, RZ, R14, P0 ;  /* 0x000000ffff0e7224 */ /* 0x000fe200000e060e */
[----:B------:R-:W-:Y:S01]  /*30d0*/  ISETP.GE.U32.AND P0, PT, R25, UR6, PT ;  /* 0x0000000619007c0c */ /* 0x000fe2000bf06070 */
[----:B------:R3:W-:Y:S03]  /*30e0*/  STG.E.U16 desc[UR14][R12.64], R2 ;  /* 0x000000020c007986 */ /* 0x0007e6000c10150e */
[----:B------:R-:W-:Y:S11]  /*30f0*/  ISETP.GE.U32.AND.EX P0, PT, R14, UR7, PT, P0 ;  /* 0x000000070e007c0c */ /* 0x000ff6000bf06100 */
[----:B------:R-:W-:Y:S02]  /*3100*/  @!UPT UIADD3 URZ, UPT, UPT, URZ, URZ, URZ ;  /* 0x000000fffffff290 */ /* 0x000fe4000fffe0ff */
[----:B------:R-:W-:Y:S05]  /*3110*/  @!P0 BRA `(.L_x_848) ;  /* 0xfffffff400b88947 */ /* 0x000fea000383ffff */
[----:B------:R-:W-:Y:S05]  /*3120*/  EXIT ;  /* 0x000000000000794d */ /* 0x000fea0003800000 */
        .weak           $__internal_0_$__cuda_sm20_sqrt_rn_f32_slowpath
        .type           $__internal_0_$__cuda_sm20_sqrt_rn_f32_slowpath,@function
        .size           $__internal_0_$__cuda_sm20_sqrt_rn_f32_slowpath,(.L_x_1187 - $__internal_0_$__cuda_sm20_sqrt_rn_f32_slowpath)
$__internal_0_$__cuda_sm20_sqrt_rn_f32_slowpath:
[----:B------:R-:W-:-:S13]  /*3130*/  LOP3.LUT P0, RZ, R3, 0x7fffffff, RZ, 0xc0, !PT ;  /* 0x7fffffff03ff7812 */ /* 0x000fda000780c0ff */
[----:B------:R-:W-:Y:S01]  /*3140*/  @!P0 MOV R11, R3 ;  /* 0x00000003000b8202 */ /* 0x000fe20000000f00 */
[----:B------:R-:W-:Y:S06]  /*3150*/  @!P0 BRA `(.L_x_849) ;  /* 0x0000000000448947 */ /* 0x000fec0003800000 */
[----:B------:R-:W-:Y:S01]  /*3160*/  FSETP.GEU.FTZ.AND P0, PT, R3, RZ, PT ;  /* 0x000000ff0300720b */ /* 0x000fe20003f1e000 */
[----:B------:R-:W-:-:S12]  /*3170*/  IMAD.MOV.U32 R8, RZ, RZ, R3 ;  /* 0x000000ffff087224 */ /* 0x000fd800078e0003 */
[----:B------:R-:W-:Y:S01]  /*3180*/  @!P0 MOV R11, 0x7fffffff ;  /* 0x7fffffff000b8802 */ /* 0x000fe20000000f00 */
[----:B------:R-:W-:Y:S06]  /*3190*/  @!P0 BRA `(.L_x_849) ;  /* 0x0000000000348947 */ /* 0x000fec0003800000 */
[----:B------:R-:W-:-:S13]  /*31a0*/  FSETP.GTU.FTZ.AND P0, PT, |R8|, +INF , PT ;  /* 0x7f8000000800780b */ /* 0x000fda0003f1c200 */
[----:B------:R-:W-:Y:S01]  /*31b0*/  @P0 FADD.FTZ R11, R8, 1 ;  /* 0x3f800000080b0421 */ /* 0x000fe20000010000 */
[----:B------:R-:W-:Y:S06]  /*31c0*/  @P0 BRA `(.L_x_849) ;  /* 0x0000000000280947 */ /* 0x000fec0003800000 */
[----:B------:R-:W-:-:S13]  /*31d0*/  FSETP.NEU.FTZ.AND P0, PT, |R8|, +INF , PT ;  /* 0x7f8000000800780b */ /* 0x000fda0003f1d200 */
[----:B------:R-:W-:Y:S01]  /*31e0*/  @P0 FFMA R9, R8, 1.84467440737095516160e+19, RZ ;  /* 0x5f80000008090823 */ /* 0x000fe200000000ff */
[----:B------:R-:W-:-:S03]  /*31f0*/  @!P0 MOV R11, R8 ;  /* 0x00000008000b8202 */ /* 0x000fc60000000f00 */
[----:B------:R-:W0:Y:S02]  /*3200*/  @P0 MUFU.RSQ R0, R9 ;  /* 0x0000000900000308 */ /* 0x000e240000001400 */
[----:B0-----:R-:W-:Y:S01]  /*3210*/  @P0 FMUL.FTZ R6, R9, R0 ;  /* 0x0000000009060220 */ /* 0x001fe20000410000 */
[----:B------:R-:W-:-:S03]  /*3220*/  @P0 FMUL.FTZ R0, R0, 0.5 ;  /* 0x3f00000000000820 */ /* 0x000fc60000410000 */
[----:B------:R-:W-:-:S04]  /*3230*/  @P0 FADD.FTZ R3, -R6, -RZ ;  /* 0x800000ff06030221 */ /* 0x000fc80000010100 */
[----:B------:R-:W-:-:S04]  /*3240*/  @P0 FFMA R3, R6, R3, R9 ;  /* 0x0000000306030223 */ /* 0x000fc80000000009 */
[----:B------:R-:W-:-:S04]  /*3250*/  @P0 FFMA R0, R3, R0, R6 ;  /* 0x0000000003000223 */ /* 0x000fc80000000006 */
[----:B------:R-:W-:-:S07]  /*3260*/  @P0 FMUL.FTZ R11, R0, 2.3283064365386962891e-10 ;  /* 0x2f800000000b0820 */ /* 0x000fce0000410000 */
.L_x_849:
[----:B------:R-:W-:Y:S01]  /*3270*/  HFMA2 R3, -RZ, RZ, 0, 0 ;  /* 0x00000000ff037431 */ /* 0x000fe200000001ff */
[----:B------:R-:W-:-:S03]  /*3280*/  MOV R0, R11 ;  /* 0x0000000b00007202 */ /* 0x000fc60000000f00 */
[----:B------:R-:W-:Y:S05]  /*3290*/  RET.REL.NODEC R2 `(_ZN7cutlass9reference6device6kernel12BlockForEachINS_6half_tENS1_6detail18RandomGaussianFuncIS4_EEEEvPT_mNT0_6ParamsE) ;  /* 0xffffffcc02587950 */ /* 0x000fea0003c3ffff */
.L_x_850:
        /* <DEDUP_REMOVED lines=14> */
.L_x_1187:


//--------------------- .text._ZN7cutlass9reference6device6kernel12BlockForEachINS_6half_tENS1_6detail17RandomUniformFuncIS4_EEEEvPT_mNT0_6ParamsE --------------------------
	.section	.text._ZN7cutlass9reference6device6kernel12BlockForEachINS_6half_tENS1_6detail17RandomUniformFuncIS4_EEEEvPT_mNT0_6ParamsE,"ax",@progbits
	.align	128
        .global         _ZN7cutlass9reference6device6kernel12BlockForEachINS_6half_tENS1_6detail17RandomUniformFuncIS4_EEEEvPT_mNT0_6ParamsE
        .type           _ZN7cutlass9reference6device6kernel12BlockForEachINS_6half_tENS1_6detail17RandomUniformFuncIS4_EEEEvPT_mNT0_6ParamsE,@function
        .size           _ZN7cutlass9reference6device6kernel12BlockForEachINS_6half_tENS1_6detail17RandomUniformFuncIS4_EEEEvPT_mNT0_6ParamsE,(.L_x_1200 - _ZN7cutlass9reference6device6kernel12BlockForEachINS_6half_tENS1_6detail17RandomUniformFuncIS4_EEEEvPT_mNT0_6ParamsE)
        .other          _ZN7cutlass9reference6device6kernel12BlockForEachINS_6half_tENS1_6detail17RandomUniformFuncIS4_EEEEvPT_mNT0_6ParamsE,@"STO_CUDA_ENTRY STV_DEFAULT"
_ZN7cutlass9reference6device6kernel12BlockForEachINS_6half_tENS1_6detail17RandomUniformFuncIS4_EEEEvPT_mNT0_6ParamsE:
.text._ZN7cutlass9reference6device6kernel12BlockForEachINS_6half_tENS1_6detail17RandomUniformFuncIS4_EEEEvPT_mNT0_6ParamsE:
[----:B------:R-:W0:Y:S08]  /*0000*/  LDC R1, c[0x0][0x37c] ;  /* 0x0000df00ff017b82 */ /* 0x000e300000000800 */
[----:B------:R-:W1:Y:S01]  /*0010*/  LDC.64 R4, c[0x0][0x390] ;  /* 0x0000e400ff047b82 */ /* 0x000e620000000a00 */
[----:B------:R-:W2:Y:S01]  /*0020*/  S2R R15, SR_TID.X ;  /* 0x00000000000f7919 */ /* 0x000ea20000002100 */
[----:B0-----:R-:W-:Y:S01]  /*0030*/  VIADD R1, R1, 0xffffffa0 ;  /* 0xffffffa001017836 */ /* 0x001fe20000000000 */
[----:B------:R-:W0:Y:S01]  /*0040*/  LDCU.64 UR18, c[0x0][0x358] ;  /* 0x00006b00ff1277ac */ /* 0x000e220008000a00 */
[----:B------:R-:W-:Y:S04]  /*0050*/  BSSY.RECONVERGENT B1, `(.L_x_851) ;  /* 0x0000270000017945 */ /* 0x000fe80003800200 */
        /* <DEDUP_REMOVED lines=8> */
[----:B---3--:R3:W-:Y:S01]  /*00e0*/  STL.64 [R1+0x8], R12 ;  /* 0x0000080c01007387 */ /* 0x0087e20000100a00 */
[C---:B------:R-:W-:Y:S02]  /*00f0*/  IADD3 R7, PT, PT, R5.reuse, 0x75bcd15, RZ ;  /* 0x075bcd1505077810 */ /* 0x040fe40007ffe0ff */
[C---:B------:R-:W-:Y:S01]  /*0100*/  VIADD R11, R4.reuse, 0x1f123bb5 ;  /* 0x1f123bb5040b7836 */ /* 0x040fe20000000000 */
[C---:B------:R-:W-:Y:S02]  /*0110*/  IADD3 R6, PT, PT, R5.reuse, 0x64f0c9, R4 ;  /* 0x0064f0c905067810 */ /* 0x040fe40007ffe004 */
[----:B------:R-:W2:Y:S01]  /*0120*/  LDC.64 R2, c[0x0][0x3b8] ;  /* 0x0000ee00ff027b82 */ /* 0x000ea20000000a00 */
[C---:B------:R-:W-:Y:S01]  /*0130*/  LOP3.LUT R10, R5.reuse, 0x159a55e5, RZ, 0x3c, !PT ;  /* 0x159a55e5050a7812 */ /* 0x040fe200078e3cff */
[----:B------:R-:W-:Y:S01]  /*0140*/  VIADD R5, R5, 0x583f19 ;  /* 0x00583f1905057836 */ /* 0x000fe20000000000 */
[----:B------:R-:W-:Y:S01]  /*0150*/  LOP3.LUT R4, R4, 0x5491333, RZ, 0x3c, !PT ;  /* 0x0549133304047812 */ /* 0x000fe200078e3cff */
[----:B----4-:R4:W-:Y:S04]  /*0160*/  STL.64 [R1], R18 ;  /* 0x0000001201007387 */ /* 0x0109e80000100a00 */
[----:B------:R-:W0:Y:S01]  /*0170*/  LDC R14, c[0x0][0x3a0] ;  /* 0x0000e800ff0e7b82 */ /* 0x000e220000000800 */
[----:B-----5:R4:W-:Y:S04]  /*0180*/  STL.64 [R1+0x18], R16 ;  /* 0x0000181001007387 */ /* 0x0209e80000100a00 */
[----:B------:R4:W-:Y:S03]  /*0190*/  STL.64 [R1+0x30], R6 ;  /* 0x0000300601007387 */ /* 0x0009e60000100a00 */
[----:B------:R-:W5:Y:S01]  /*01a0*/  S2UR UR4, SR_CTAID.X ;  /* 0x00000000000479c3 */ /* 0x000f620000002500 */
[----:B-1----:R4:W-:Y:S04]  /*01b0*/  STL.64 [R1+0x20], R8 ;  /* 0x0000200801007387 */ /* 0x0029e80000100a00 */
[----:B------:R4:W-:Y:S01]  /*01c0*/  STL.64 [R1+0x38], R10 ;  /* 0x0000380a01007387 */ /* 0x0009e20000100a00 */
[----:B---3--:R-:W-:-:S02]  /*01d0*/  HFMA2 R12, -RZ, RZ, 0, 0 ;  /* 0x00000000ff0c7431 */ /* 0x008fc400000001ff */
[----:B------:R-:W5:Y:S01]  /*01e0*/  LDC R0, c[0x0][0x360] ;  /* 0x0000d800ff007b82 */ /* 0x000f620000000800 */
[----:B--2---:R4:W-:Y:S04]  /*01f0*/  STL.64 [R1+0x28], R2 ;  /* 0x0000280201007387 */ /* 0x0049e80000100a00 */
[----:B------:R4:W-:Y:S04]  /*0200*/  STL.64 [R1+0x40], R4 ;  /* 0x0000400401007387 */ /* 0x0009e80000100a00 */
[----:B0-----:R4:W-:Y:S01]  /*0210*/  STL [R1+0x10], R14 ;  /* 0x0000100e01007387 */ /* 0x0019e20000100800 */
[----:B-----5:R-:W-:-:S05]  /*0220*/  IMAD R13, R0, UR4, R15 ;  /* 0x00000004000d7c24 */ /* 0x020fca000f8e020f */
[----:B------:R-:W-:-:S13]  /*0230*/  ISETP.NE.AND P0, PT, R13, RZ, PT ;  /* 0x000000ff0d00720c */ /* 0x000fda0003f05270 */
[----:B----4-:R-:W-:Y:S05]  /*0240*/  @!P0 BRA `(.L_x_852) ;  /* 0x0000002400408947 */ /* 0x010fea0003800000 */
[----:B------:R-:W-:Y:S02]  /*0250*/  MOV R21, RZ ;  /* 0x000000ff00157202 */ /* 0x000fe40000000f00 */
[----:B------:R-:W-:Y:S02]  /*0260*/  MOV R9, R13 ;  /* 0x0000000d00097202 */ /* 0x000fe40000000f00 */
[----:B------:R-:W-:-:S07]  /*0270*/  MOV R8, R12 ;  /* 0x0000000c00087202 */ /* 0x000fce0000000f00 */
.L_x_861:
        /* <DEDUP_REMOVED lines=11> */
.L_x_856:
[----:B------:R-:W-:-:S06]  /*0330*/  LEA R3, R26, R1, 0x2 ;  /* 0x000000011a037211 */ /* 0x000fcc00078e10ff */
[----:B------:R-:W5:Y:S01]  /*0340*/  LDL R3, [R3+0x34] ;  /* 0x0000340003037983 */ /* 0x000f620000100800 */
[----:B------:R-:W-:Y:S01]  /*0350*/  SHF.L.U32 R2, R26, 0x5, RZ ;  /* 0x000000051a027819 */ /* 0x000fe200000006ff */
[----:B------:R-:W-:-:S06]  /*0360*/  UMOV UR4, URZ ;  /* 0x000000ff00047c82 */ /* 0x000fcc0008000000 */
.L_x_855:
        /* <DEDUP_REMOVED lines=21> */
[----:B------:R-:W2:Y:S01]  /*04c0*/  @!P0 LDG.E R17, desc[UR18][R28.64+0xc] ;  /* 0x00000c121c118981 */ /* 0x000ea2000c1e1900 */
[----:B---3--:R-:W-:-:S03]  /*04d0*/  @P4 LOP3.LUT R5, R5, R18, RZ, 0x3c, !PT ;  /* 0x0000001205054212 */ /* 0x008fc600078e3cff */
[----:B------:R-:W3:Y:S01]  /*04e0*/  @P1 LDG.E R18, desc[UR18][R28.64+0x14] ;  /* 0x000014121c121981 */ /* 0x000ee2000c1e1900 */
[----:B----4-:R-:W-:-:S03]  /*04f0*/  @P5 LOP3.LUT R5, R5, R16, RZ, 0x3c, !PT ;  /* 0x0000001005055212 */ /* 0x010fc600078e3cff */
[----:B------:R-:W4:Y:S01]  /*0500*/  @P6 LDG.E R16, desc[UR18][R28.64+0x88] ;  /* 0x000088121c106981 */ /* 0x000f22000c1e1900 */
[----:B--2---:R-:W-:-:S03]  /*0510*/  @!P0 LOP3.LUT R7, R7, R20, RZ, 0x3c, !PT ;  /* 0x0000001407078212 */ /* 0x004fc600078e3cff */
[----:B------:R-:W2:Y:S01]  /*0520*/  @!P0 LDG.E R20, desc[UR18][R28.64+0x8] ;  /* 0x000008121c148981 */ /* 0x000ea2000c1e1900 */
[----:B------:R-:W-:-:S03]  /*0530*/  @!P0 LOP3.LUT R4, R4, R17, RZ, 0x3c, !PT ;  /* 0x0000001104048212 */ /* 0x000fc600078e3cff */
[----:B------:R-:W2:Y:S01]  /*0540*/  @P1 LDG.E R17, desc[UR18][R28.64+0x20] ;  /* 0x000020121c111981 */ /* 0x000ea2000c1e1900 */
[----:B---3--:R-:W-:-:S03]  /*0550*/  @P1 LOP3.LUT R7, R7, R18, RZ, 0x3c, !PT ;  /* 0x0000001207071212 */ /* 0x008fc600078e3cff */
[----:B------:R-:W3:Y:S01]  /*0560*/  @P1 LDG.E R18, desc[UR18][R28.64+0x1c] ;  /* 0x00001c121c121981 */ /* 0x000ee2000c1e1900 */
[----:B----4-:R-:W-:-:S03]  /*0570*/  @P6 LOP3.LUT R5, R5, R16, RZ, 0x3c, !PT ;  /* 0x0000001005056212 */ /* 0x010fc600078e3cff */
[----:B------:R-:W4:Y:S01]  /*0580*/  @P2 LDG.E R16, desc[UR18][R28.64+0x28] ;  /* 0x000028121c102981 */ /* 0x000f22000c1e1900 */
[----:B--2---:R-:W-:Y:S02]  /*0590*/  @!P0 LOP3.LUT R11, R11, R20, RZ, 0x3c, !PT ;  /* 0x000000140b0b8212 */ /* 0x004fe400078e3cff */
[----:B------:R-:W-:Y:S02]  /*05a0*/  @P1 LOP3.LUT R10, R10, R19, RZ, 0x3c, !PT ;  /* 0x000000130a0a1212 */ /* 0x000fe400078e3cff */
[----:B------:R-:W-:Y:S01]  /*05b0*/  @P1 LOP3.LUT R4, R4, R17, RZ, 0x3c, !PT ;  /* 0x0000001104041212 */ /* 0x000fe200078e3cff */
[----:B------:R-:W2:Y:S04]  /*05c0*/  @P2 LDG.E R19, desc[UR18][R28.64+0x2c] ;  /* 0x00002c121c132981 */ /* 0x000ea8000c1e1900 */
[----:B------:R-:W2:Y:S01]  /*05d0*/  @P2 LDG.E R17, desc[UR18][R28.64+0x34] ;  /* 0x000034121c112981 */ /* 0x000ea2000c1e1900 */
[----:B---3--:R-:W-:-:S03]  /*05e0*/  @P1 LOP3.LUT R11, R11, R18, RZ, 0x3c, !PT ;  /* 0x000000120b0b1212 */ /* 0x008fc600078e3cff */
[----:B------:R-:W3:Y:S01]  /*05f0*/  @P2 LDG.E R18, desc[UR18][R28.64+0x30] ;  /* 0x000030121c122981 */ /* 0x000ee2000c1e1900 */
[----:B----4-:R-:W-:-:S03]  /*0600*/  @P2 LOP3.LUT R7, R7, R16, RZ, 0x3c, !PT ;  /* 0x0000001007072212 */ /* 0x010fc600078e3cff */
[----:B------:R-:W4:Y:S01]  /*0610*/  @P3 LDG.E R16, desc[UR18][R28.64+0x3c] ;  /* 0x00003c121c103981 */ /* 0x000f22000c1e1900 */
[----:B--2---:R-:W-:-:S03]  /*0620*/  @P2 LOP3.LUT R10, R10, R19, RZ, 0x3c, !PT ;  /* 0x000000130a0a2212 */ /* 0x004fc600078e3cff */
[----:B------:R-:W2:Y:S01]  /*0630*/  @P3 LDG.E R19, desc[UR18][R28.64+0x40] ;  /* 0x000040121c133981 */ /* 0x000ea2000c1e1900 */
[----:B------:R-:W-:-:S03]  /*0640*/  @P2 LOP3.LUT R4, R4, R17, RZ, 0x3c, !PT ;  /* 0x0000001104042212 */ /* 0x000fc600078e3cff */
        /* <DEDUP_REMOVED lines=22> */
[----:B--2---:R-:W-:Y:S02]  /*07b0*/  @P5 LOP3.LUT R10, R10, R19, RZ, 0x3c, !PT ;  /* 0x000000130a0a5212 */ /* 0x004fe400078e3cff */
        /* <DEDUP_REMOVED lines=15> */
[----:B--2---:R-:W-:Y:S02]  /*08b0*/  @P0 LOP3.LUT R10, R10, R19, RZ, 0x3c, !PT ;  /* 0x000000130a0a0212 */ /* 0x004fe400078e3cff */
        /* <DEDUP_REMOVED lines=20> */
[----:B------:R-:W-:Y:S02]  /*0a00*/  LOP3.LUT P0, RZ, R15, 0x8000, RZ, 0xc0, !PT ;  /* 0x000080000fff7812 */ /* 0x000fe4000780c0ff */
[----:B---3--:R-:W-:Y:S01]  /*0a10*/  @P1 LOP3.LUT R7, R7, R18, RZ, 0x3c, !PT ;  /* 0x0000001207071212 */ /* 0x008fe200078e3cff */
[----:B------:R-:W3:Y:S01]  /*0a20*/  @P2 LDG.E R15, desc[UR18][R28.64+0xd4] ;  /* 0x0000d4121c0f2981 */ /* 0x000ee2000c1e1900 */
[----:B----4-:R-:W-:-:S03]  /*0a30*/  @P1 LOP3.LUT R4, R4, R17, RZ, 0x3c, !PT ;  /* 0x0000001104041212 */ /* 0x010fc600078e3cff */
[----:B------:R-:W4:Y:S04]  /*0a40*/  @P2 LDG.E R18, desc[UR18][R28.64+0xc8] ;  /* 0x0000c8121c122981 */ /* 0x000f28000c1e1900 */
[----:B------:R-:W4:Y:S01]  /*0a50*/  @P2 LDG.E R17, desc[UR18][R28.64+0xcc] ;  /* 0x0000cc121c112981 */ /* 0x000f22000c1e1900 */
[----:B--2---:R-:W-:-:S03]  /*0a60*/  @P1 LOP3.LUT R11, R11, R16, RZ, 0x3c, !PT ;  /* 0x000000100b0b1212 */ /* 0x004fc600078e3cff */
[----:B------:R-:W2:Y:S01]  /*0a70*/  @P2 LDG.E R16, desc[UR18][R28.64+0xd0] ;  /* 0x0000d0121c102981 */ /* 0x000ea2000c1e1900 */
[----:B------:R-:W-:Y:S02]  /*0a80*/  @P1 LOP3.LUT R10, R10, R19, RZ, 0x3c, !PT ;  /* 0x000000130a0a1212 */ /* 0x000fe400078e3cff */
[----:B------:R-:W-:Y:S02]  /*0a90*/  @P1 LOP3.LUT R5, R5, R20, RZ, 0x3c, !PT ;  /* 0x0000001405051212 */ /* 0x000fe400078e3cff */
        /* <DEDUP_REMOVED lines=49> */
[----:B------:R-:W-:-:S04]  /*0db0*/  UIADD3 UR4, UPT, UPT, UR4, 0x10, URZ ;  /* 0x0000001004047890 */ /* 0x000fc8000fffe0ff */
[----:B------:R-:W-:Y:S01]  /*0dc0*/  UISETP.NE.AND UP0, UPT, UR4, 0x20, UPT ;  /* 0x000000200400788c */ /* 0x000fe2000bf05270 */
[----:B------:R-:W-:Y:S02]  /*0dd0*/  @P6 LOP3.LUT R5, R5, R22, RZ, 0x3c, !PT ;  /* 0x0000001605056212 */ /* 0x000fe400078e3cff */
[----:B---3--:R-:W-:Y:S02]  /*0de0*/  @P0 LOP3.LUT R7, R7, R20, RZ, 0x3c, !PT ;  /* 0x0000001407070212 */ /* 0x008fe400078e3cff */
[----:B----4-:R-:W-:Y:S02]  /*0df0*/  @P0 LOP3.LUT R10, R10, R15, RZ, 0x3c, !PT ;  /* 0x0000000f0a0a0212 */ /* 0x010fe400078e3cff */
        /* <DEDUP_REMOVED lines=21> */
.L_x_858:
[----:B------:R-:W-:-:S06]  /*0f50*/  LEA R3, R26, R1, 0x2 ;  /* 0x000000011a037211 */ /* 0x000fcc00078e10ff */
[----:B------:R-:W5:Y:S01]  /*0f60*/  LDL R3, [R3+0x34] ;  /* 0x0000340003037983 */ /* 0x000f620000100800 */
[----:B------:R-:W-:Y:S01]  /*0f70*/  SHF.L.U32 R2, R26, 0x5, RZ ;  /* 0x000000051a027819 */ /* 0x000fe200000006ff */
[----:B------:R-:W-:-:S06]  /*0f80*/  UMOV UR4, URZ ;  /* 0x000000ff00047c82 */ /* 0x000fcc0008000000 */
.L_x_857:
        /* <DEDUP_REMOVED lines=190> */
.L_x_860:
[----:B------:R-:W-:-:S06]  /*1b70*/  LEA R3, R19, R1, 0x2 ;  /* 0x0000000113037211 */ /* 0x000fcc00078e10ff */
[----:B------:R-:W5:Y:S01]  /*1b80*/  LDL R3, [R3+0x34] ;  /* 0x0000340003037983 */ /* 0x000f620000100800 */
[----:B------:R-:W-:Y:S01]  /*1b90*/  SHF.L.U32 R2, R19, 0x5, RZ ;  /* 0x0000000513027819 */ /* 0x000fe200000006ff */
[----:B------:R-:W-:-:S06]  /*1ba0*/  UMOV UR4, URZ ;  /* 0x000000ff00047c82 */ /* 0x000fcc0008000000 */
.L_x_859:
        /* <DEDUP_REMOVED lines=139> */
[----:B------:R-:W4:Y:S01]  /*2460*/  @P0 LDG.E R27, desc[UR18][R22.64+0x138] ;  /* 0x00013812161b0981 */ /* 0x000f22000c1e1900 */
[----:B------:R-:W-:-:S03]  /*2470*/  @P4 LOP3.LUT R4, R4, R17, RZ, 0x3c, !PT ;  /* 0x0000001104044212 */ /* 0x000fc600078e3cff */
        /* <DEDUP_REMOVED lines=27> */
[----:B------:R-:W-:Y:S02]  /*2630*/  @P0 LOP3.LUT R4, R4, R27, RZ, 0x3c, !PT ;  /* 0x0000001b04040212 */ /* 0x000fe400078e3cff */
[----:B--2---:R-:W-:Y:S02]  /*2640*/  @P0 LOP3.LUT R7, R7, R18, RZ, 0x3c, !PT ;  /* 0x0000001207070212 */ /* 0x004fe400078e3cff */
[----:B---3--:R-:W-:-:S02]  /*2650*/  @P0 LOP3.LUT R10, R10, R15, RZ, 0x3c, !PT ;  /* 0x0000000f0a0a0212 */ /* 0x008fc400078e3cff */
        /* <DEDUP_REMOVED lines=8> */
.L_x_854:
[----:B------:R-:W-:Y:S05]  /*26e0*/  BSYNC.RECONVERGENT B0 ;  /* 0x0000000000007941 */ /* 0x000fea0003800200 */
.L_x_853:
[----:B------:R-:W-:Y:S01]  /*26f0*/  ISETP.GT.U32.AND P0, PT, R9, 0x3, PT ;  /* 0x000000030900780c */ /* 0x000fe20003f04070 */
[----:B------:R-:W-:Y:S01]  /*2700*/  VIADD R21, R21, 0x1 ;  /* 0x0000000115157836 */ /* 0x000fe20000000000 */
[--C-:B------:R-:W-:Y:S02]  /*2710*/  SHF.R.U64 R9, R9, 0x2, R8.reuse ;  /* 0x0000000209097819 */ /* 0x100fe40000001208 */
[----:B------:R-:W-:Y:S02]  /*2720*/  ISETP.GT.U32.AND.EX P0, PT, R8, RZ, PT, P0 ;  /* 0x000000ff0800720c */ /* 0x000fe40003f04100 */
[----:B------:R-:W-:-:S11]  /*2730*/  SHF.R.U32.HI R8, RZ, 0x2, R8 ;  /* 0x00000002ff087819 */ /* 0x000fd60000011608 */
[----:B------:R-:W-:Y:S05]  /*2740*/  @P0 BRA `(.L_x_861) ;  /* 0xffffffd800cc0947 */ /* 0x000fea000383ffff */
.L_x_852:
[----:B------:R-:W-:Y:S05]  /*2750*/  BSYNC.RECONVERGENT B1 ;  /* 0x0000000000017941 */ /* 0x000fea0003800200 */
.L_x_851:
[----:B------:R-:W3:Y:S02]  /*2760*/  LDCU.64 UR4, c[0x0][0x388] ;  /* 0x00007100ff0477ac */ /* 0x000ee40008000a00 */
[----:B---3--:R-:W-:-:S04]  /*2770*/  ISETP.GE.U32.AND P0, PT, R13, UR4, PT ;  /* 0x000000040d007c0c */ /* 0x008fc8000bf06070 */
[----:B------:R-:W-:-:S13]  /*2780*/  ISETP.GE.U32.AND.EX P0, PT, R12, UR5, PT, P0 ;  /* 0x000000050c007c0c */ /* 0x000fda000bf06100 */
[----:B------:R-:W-:Y:S05]  /*2790*/  @P0 EXIT ;  /* 0x000000000000094d */ /* 0x000fea0003800000 */
[----:B------:R-:W3:Y:S01]  /*27a0*/  LDC.64 R2, c[0x0][0x398] ;  /* 0x0000e600ff027b82 */ /* 0x000ee20000000a00 */
[----:B------:R-:W4:Y:S01]  /*27b0*/  LDCU.64 UR16, c[0x0][0x3a8] ;  /* 0x00007500ff1077ac */ /* 0x000f220008000a00 */
[----:B------:R-:W-:Y:S01]  /*27c0*/  BSSY.RECONVERGENT B3, `(.L_x_862) ;  /* 0x0000086000037945 */ /* 0x000fe20003800200 */
[----:B------:R-:W5:Y:S05]  /*27d0*/  LDCU UR12, c[0x0][0x370] ;  /* 0x00006e00ff0c77ac */ /* 0x000f6a0008000800 */
[----:B------:R-:W0:Y:S01]  /*27e0*/  LDC.64 R8, c[0x0][0x398] ;  /* 0x0000e600ff087b82 */ /* 0x000e220000000a00 */
[----:B------:R-:W1:Y:S01]  /*27f0*/  LDCU UR11, c[0x0][0x3a0] ;  /* 0x00007400ff0b77ac */ /* 0x000e620008000800 */
[----:B------:R-:W2:Y:S01]  /*2800*/  LDCU UR8, c[0x0][0x3b8] ;  /* 0x00007700ff0877ac */ /* 0x000ea20008000800 */
[----:B------:R-:W0:Y:S01]  /*2810*/  LDCU.64 UR14, c[0x0][0x3a8] ;  /* 0x00007500ff0e77ac */ /* 0x000e220008000a00 */
[----:B----4-:R-:W-:Y:S01]  /*2820*/  DSETP.LT.AND P0, PT, RZ, UR16, PT ;  /* 0x00000010ff007e2a */ /* 0x010fe2000bf01000 */
[----:B------:R-:W4:Y:S01]  /*2830*/  LDCU UR10, c[0x0][0x3b0] ;  /* 0x00007600ff0a77ac */ /* 0x000f220008000800 */
[----:B-----5:R-:W-:-:S02]  /*2840*/  IMAD R16, R0, UR12, RZ ;  /* 0x0000000c00107c24 */ /* 0x020fc4000f8e02ff */
[----:B---3--:R-:W-:Y:S01]  /*2850*/  FADD R15, -R2, R3 ;  /* 0x00000003020f7221 */ /* 0x008fe20000000100 */
[----:B------:R-:W3:Y:S01]  /*2860*/  LDCU UR9, c[0x0][0x3b4] ;  /* 0x00007680ff0977ac */ /* 0x000ee20008000800 */
[----:B------:R-:W0:Y:S01]  /*2870*/  LDCU.128 UR4, c[0x0][0x380] ;  /* 0x00007000ff0477ac */ /* 0x000e220008000c00 */
[----:B-1----:R-:W-:Y:S02]  /*2880*/  UISETP.GE.AND UP1, UPT, UR11, URZ, UPT ;  /* 0x000000ff0b00728c */ /* 0x002fe4000bf26270 */
[----:B--2-4-:R-:W-:-:S11]  /*2890*/  UISETP.GE.AND UP0, UPT, UR8, URZ, UPT ;  /* 0x000000ff0800728c */ /* 0x014fd6000bf06270 */
.L_x_872:
[----:B------:R-:W-:Y:S01]  /*28a0*/  MOV R19, R11 ;  /* 0x0000000b00137202 */ /* 0x000fe20000000f00 */
[----:B-1----:R-:W-:Y:S01]  /*28b0*/  IMAD.MOV.U32 R14, RZ, RZ, R4 ;  /* 0x000000ffff0e7224 */ /* 0x002fe200078e0004 */
[----:B------:R-:W-:Y:S01]  /*28c0*/  MOV R17, R10 ;  /* 0x0000000a00117202 */ /* 0x000fe20000000f00 */
[----:B------:R-:W-:Y:S01]  /*28d0*/  BSSY.RECONVERGENT B2, `(.L_x_863) ;  /* 0x000006b000027945 */ /* 0x000fe20003800200 */
[----:B------:R-:W-:Y:S01]  /*28e0*/  MOV R18, R5 ;  /* 0x0000000500127202 */ /* 0x000fe20000000f00 */
[----:B0-----:R-:W-:Y:S01]  /*28f0*/  IMAD.MOV.U32 R4, RZ, RZ, R5 ;  /* 0x000000ffff047224 */ /* 0x001fe200078e0005 */
[----:B------:R-:W-:Y:S01]  /*2900*/  MOV R11, R14 ;  /* 0x0000000e000b7202 */ /* 0x000fe20000000f00 */
[----:B------:R-:W-:Y:S01]  /*2910*/  IMAD.MOV.U32 R10, RZ, RZ, R19 ;  /* 0x000000ffff0a7224 */ /* 0x000fe200078e0013 */
[----:B------:R-:W-:Y:S06]  /*2920*/  @!P0 BRA `(.L_x_864) ;  /* 0x0000000000688947 */ /* 0x000fec0003800000 */
[----:B------:R-:W-:Y:S01]  /*2930*/  SHF.R.U32.HI R10, RZ, 0x2, R7 ;  /* 0x00000002ff0a7819 */ /* 0x000fe20000011607 */
[----:B------:R-:W-:Y:S01]  /*2940*/  IMAD.MOV.U32 R3, RZ, RZ, 0x2f800000 ;  /* 0x2f800000ff037424 */ /* 0x000fe200078e00ff */
[----:B------:R-:W-:Y:S01]  /*2950*/  IADD3 R6, PT, PT, R6, 0x587c5, RZ ;  /* 0x000587c506067810 */ /* 0x000fe20007ffe0ff */
[----:B------:R-:W-:Y:S01]  /*2960*/  IMAD.MOV.U32 R20, RZ, RZ, 0x7fff ;  /* 0x00007fffff147424 */ /* 0x000fe200078e00ff */
[----:B------:R-:W-:Y:S01]  /*2970*/  LOP3.LUT R11, R10, R7, RZ, 0x3c, !PT ;  /* 0x000000070a0b7212 */ /* 0x000fe200078e3cff */
[----:B------:R-:W-:Y:S04]  /*2980*/  IMAD.SHL.U32 R10, R5, 0x10, RZ ;  /* 0x00000010050a7824 */ /* 0x000fe800078e00ff */
[C---:B------:R-:W-:Y:S05]  /*2990*/  IMAD.SHL.U32 R7, R11.reuse, 0x2, RZ ;  /* 0x000000020b077824 */ /* 0x040fea00078e00ff */
[----:B------:R-:W-:Y:S02]  /*29a0*/  LOP3.LUT R10, R11, R7, R10, 0x96, !PT ;  /* 0x000000070b0a7212 */ /* 0x000fe400078e960a */
[----:B------:R-:W-:Y:S02]  /*29b0*/  MOV R7, R17 ;  /* 0x0000001100077202 */ /* 0x000fe40000000f00 */
[----:B------:R-:W-:Y:S05]  /*29c0*/  LOP3.LUT R4, R10, R5, RZ, 0x3c, !PT ;  /* 0x000000050a047212 */ /* 0x000fea00078e3cff */
[----:B------:R-:W-:Y:S05]  /*29d0*/  IMAD.IADD R2, R4, 0x1, R6 ;  /* 0x0000000104027824 */ /* 0x000fea00078e0206 */
[----:B------:R-:W-:Y:S05]  /*29e0*/  I2FP.F32.U32 R2, R2 ;  /* 0x0000000200027245 */ /* 0x000fea0000201000 */
[----:B------:R-:W-:Y:S04]  /*29f0*/  FFMA R0, R2, R3, 1.1641532182693481445e-10 ;  /* 0x2f00000002007423 */ /* 0x000fe80000000003 */
[----:B------:R-:W0:Y:S02]  /*2a00*/  F2F.F64.F32 R10, R0 ;  /* 0x00000000000a7310 */ /* 0x000e240000201800 */
[----:B0-----:R-:W-:Y:S01]  /*2a10*/  DSETP.GEU.AND P1, PT, R10, UR14, PT ;  /* 0x0000000e0a007e2a */ /* 0x001fe2000bf2e000 */
[----:B------:R-:W-:Y:S01]  /*2a20*/  MOV R10, R14 ;  /* 0x0000000e000a7202 */ /* 0x000fe20000000f00 */
[----:B------:R-:W-:Y:S11]  /*2a30*/  IMAD.MOV.U32 R11, RZ, RZ, R5 ;  /* 0x000000ffff0b7224 */ /* 0x000ff600078e0005 */
[----:B------:R-:W-:Y:S01]  /*2a40*/  @!UPT UIADD3 URZ, UPT, UPT, URZ, URZ, URZ ;  /* 0x000000fffffff290 */ /* 0x000fe2000fffe0ff */
[----:B------:R-:W-:Y:S01]  /*2a50*/  @!P1 MOV R7, R17 ;  /* 0x0000001100079202 */ /* 0x000fe20000000f00 */
[--C-:B------:R-:W-:Y:S01]  /*2a60*/  @!P1 IMAD.MOV.U32 R11, RZ, RZ, R14.reuse ;  /* 0x000000ffff0b9224 */ /* 0x100fe200078e000e */
[----:B------:R-:W-:Y:S01]  /*2a70*/  @!P1 PRMT R14, R20, 0x7610, R14 ;  /* 0x00007610140e9816 */ /* 0x000fe2000000000e */
[----:B------:R-:W-:Y:S01]  /*2a80*/  @!P1 IMAD.MOV.U32 R5, RZ, RZ, R4 ;  /* 0x000000ffff059224 */ /* 0x000fe200078e0004 */
[----:B------:R-:W-:Y:S01]  /*2a90*/  @!P1 MOV R4, R18 ;  /* 0x0000001200049202 */ /* 0x000fe20000000f00 */
[----:B------:R-:W-:Y:S01]  /*2aa0*/  @!P1 IMAD.MOV.U32 R10, RZ, RZ, R19 ;  /* 0x000000ffff0a9224 */ /* 0x000fe200078e0013 */
[----:B------:R-:W-:Y:S01]  /*2ab0*/  MOV R17, R19 ;  /* 0x0000001300117202 */ /* 0x000fe20000000f00 */
[----:B------:R-:W-:Y:S06]  /*2ac0*/  @!P1 BRA `(.L_x_865) ;  /* 0x00000004002c9947 */ /* 0x000fec0003800000 */
.L_x_864:
[----:B------:R-:W-:Y:S01]  /*2ad0*/  SHF.R.U32.HI R18, RZ, 0x2, R7 ;  /* 0x00000002ff127819 */ /* 0x000fe20000011607 */
[----:B------:R-:W-:Y:S01]  /*2ae0*/  IMAD.SHL.U32 R14, R4, 0x10, RZ ;  /* 0x00000010040e7824 */ /* 0x000fe200078e00ff */
[----:B------:R-:W-:Y:S02]  /*2af0*/  IADD3 R6, PT, PT, R6, 0x587c5, RZ ;  /* 0x000587c506067810 */ /* 0x000fe40007ffe0ff */
[----:B------:R-:W-:Y:S02]  /*2b00*/  LOP3.LUT R18, R18, R7, RZ, 0x3c, !PT ;  /* 0x0000000712127212 */ /* 0x000fe400078e3cff */
[----:B------:R-:W-:Y:S03]  /*2b10*/  MOV R3, 0x2f800000 ;  /* 0x2f80000000037802 */ /* 0x000fe60000000f00 */
[C---:B------:R-:W-:Y:S05]  /*2b20*/  IMAD.SHL.U32 R7, R18.reuse, 0x2, RZ ;  /* 0x0000000212077824 */ /* 0x040fea00078e00ff */
[----:B------:R-:W-:Y:S04]  /*2b30*/  LOP3.LUT R7, R18, R7, R14, 0x96, !PT ;  /* 0x0000000712077212 */ /* 0x000fe800078e960e */
[----:B------:R-:W-:Y:S05]  /*2b40*/  LOP3.LUT R5, R7, R4, RZ, 0x3c, !PT ;  /* 0x0000000407057212 */ /* 0x000fea00078e3cff */
[----:B------:R-:W-:Y:S05]  /*2b50*/  IMAD.IADD R2, R5, 0x1, R6 ;  /* 0x0000000105027824 */ /* 0x000fea00078e0206 */
[----:B------:R-:W-:Y:S05]  /*2b60*/  I2FP.F32.U32 R2, R2 ;  /* 0x0000000200027245 */ /* 0x000fea0000201000 */
[----:B------:R-:W-:Y:S04]  /*2b70*/  FFMA R0, R2, R3, 1.1641532182693481445e-10 ;  /* 0x2f00000002007423 */ /* 0x000fe80000000003 */
[----:B------:R-:W-:Y:S01]  /*2b80*/  FFMA R18, -R0, R8, R9 ;  /* 0x0000000800127223 */ /* 0x000fe20000000109 */
[----:B------:R-:W-:Y:S06]  /*2b90*/  BRA.U !UP1, `(.L_x_866) ;  /* 0x0000000109b87547 */ /* 0x000fec000b800000 */
        /* <DEDUP_REMOVED lines=22> */
[----:B------:R-:W-:Y:S01]  /*2d00*/  ISETP.NE.AND P1, PT, R2, 0xbd, PT ;  /* 0x000000bd0200780c */ /* 0x000fe20003f25270 */
[----:B------:R-:W-:Y:S02]  /*2d10*/  IMAD.SHL.U32 R0, R3, 0x80, RZ ;  /* 0x0000008003007824 */ /* 0x000fe400078e00ff */
[----:B------:R-:W-:Y:S03]  /*2d20*/  IMAD.MOV.U32 R7, RZ, RZ, RZ ;  /* 0x000000ffff077224 */ /* 0x000fe600078e00ff */
[----:B------:R-:W-:Y:S04]  /*2d30*/  LOP3.LUT R0, R0, 0x3fffff80, RZ, 0xc0, !PT ;  /* 0x3fffff8000007812 */ /* 0x000fe800078ec0ff */
[----:B------:R-:W-:Y:S03]  /*2d40*/  LOP3.LUT R0, R0, 0x40000000, RZ, 0xfc, !PT ;  /* 0x4000000000007812 */ /* 0x000fe600078efcff */
[C---:B------:R-:W-:Y:S01]  /*2d50*/  @P1 IADD3 R23, PT, PT, -R2.reuse, 0xbd, RZ ;  /* 0x000000bd02171810 */ /* 0x040fe20007ffe1ff */
[----:B------:R-:W-:Y:S03]  /*2d60*/  @P1 VIADD R21, R2, 0xffffff83 ;  /* 0xffffff8302151836 */ /* 0x000fe60000000000 */
[--C-:B------:R-:W-:Y:S02]  /*2d70*/  @P1 SHF.R.U64 R7, RZ, R23, R0.reuse ;  /* 0x00000017ff071219 */ /* 0x100fe40000001200 */
[--C-:B------:R-:W-:Y:S02]  /*2d80*/  @P1 SHF.L.U64.HI R21, RZ, R21, R0.reuse ;  /* 0x00000015ff151219 */ /* 0x100fe40000010200 */
[----:B------:R-:W-:Y:S02]  /*2d90*/  @P1 SHF.R.U32.HI R0, RZ, R23, R0 ;  /* 0x00000017ff001219 */ /* 0x000fe40000011600 */
[----:B------:R-:W-:Y:S02]  /*2da0*/  @P1 SHF.R.U32.HI R14, RZ, 0x1f, R21 ;  /* 0x0000001fff0e1819 */ /* 0x000fe40000011615 */
.L_x_870:
[----:B---3--:R-:W-:Y:S05]  /*2db0*/  BSYNC.RECONVERGENT B0 ;  /* 0x0000000000007941 */ /* 0x008fea0003800200 */
.L_x_869:
[----:B------:R-:W-:Y:S02]  /*2dc0*/  IADD3 R7, P1, PT, R7, R14, RZ ;  /* 0x0000000e07077210 */ /* 0x000fe40007f3e0ff */
[----:B------:R-:W-:Y:S03]  /*2dd0*/  ISETP.GE.AND P2, PT, R3, RZ, PT ;  /* 0x000000ff0300720c */ /* 0x000fe60003f46270 */
[----:B------:R-:W-:Y:S01]  /*2de0*/  IMAD.X R19, R0, 0x1, R19, P1 ;  /* 0x0000000100137824 */ /* 0x000fe200008e0613 */
[-C--:B------:R-:W-:Y:S04]  /*2df0*/  IADD3 R0, P1, PT, RZ, -R7.reuse, RZ ;  /* 0x80000007ff007210 */ /* 0x080fe80007f3e0ff */
[----:B------:R-:W-:Y:S01]  /*2e00*/  SEL R20, R0, R7, !P2 ;  /* 0x0000000700147207 */ /* 0x000fe20005000000 */
[----:B------:R-:W-:Y:S05]  /*2e10*/  IMAD.X R2, RZ, RZ, ~R19, P1 ;  /* 0x000000ffff027224 */ /* 0x000fea00008e0e13 */
[----:B------:R-:W-:Y:S04]  /*2e20*/  SEL R21, R2, R19, !P2 ;  /* 0x0000001302157207 */ /* 0x000fe80005000000 */
[----:B------:R0:W1:Y:S03]  /*2e30*/  I2F.S64 R18, R20 ;  /* 0x0000001400127312 */ /* 0x0000660000301400 */
.L_x_868:
[----:B---3--:R-:W-:Y:S05]  /*2e40*/  BSYNC.RECONVERGENT B1 ;  /* 0x0000000000017941 */ /* 0x008fea0003800200 */
.L_x_867:
[----:B-1----:R-:W-:Y:S05]  /*2e50*/  FMUL R14, R18, UR9 ;  /* 0x00000009120e7c20 */ /* 0x002fea0008400000 */
[----:B------:R-:W-:Y:S01]  /*2e60*/  F2FP.F16.F32.PACK_AB R14, RZ, R14 ;  /* 0x0000000eff0e723e */ /* 0x000fe200000000ff */
[----:B------:R-:W-:Y:S05]  /*2e70*/  BRA `(.L_x_871) ;  /* 0x0000000000047947 */ /* 0x000fea0003800000 */
.L_x_866:
[----:B------:R-:W-:Y:S02]  /*2e80*/  F2FP.F16.F32.PACK_AB R14, RZ, R18 ;  /* 0x00000012ff0e723e */ /* 0x000fe400000000ff */
.L_x_871:
[----:B------:R-:W-:Y:S01]  /*2e90*/  MOV R7, R17 ;  /* 0x0000001100077202 */ /* 0x000fe20000000f00 */
[----:B------:R-:W-:Y:S06]  /*2ea0*/  BRA.U !UP0, `(.L_x_865) ;  /* 0x0000000108347547 */ /* 0x000fec000b800000 */
[----:B------:R-:W-:Y:S02]  /*2eb0*/  HSETP2.NEU.AND P1, PT, R14.H0_H0, RZ.H0_H0, PT ;  /* 0x200000ff0e007234 */ /* 0x000fe40003f2d800 */
[----:B------:R-:W-:Y:S11]  /*2ec0*/  MOV R7, R17 ;  /* 0x0000001100077202 */ /* 0x000ff60000000f00 */
[----:B------:R-:W-:Y:S05]  /*2ed0*/  @P1 BRA `(.L_x_865) ;  /* 0x0000000000281947 */ /* 0x000fea0003800000 */
[C---:B------:R-:W-:Y:S01]  /*2ee0*/  FSETP.GT.AND P3, PT, R18.reuse, RZ, PT ;  /* 0x000000ff1200720b */ /* 0x040fe20003f64000 */
[----:B------:R-:W-:Y:S11]  /*2ef0*/  IMAD.MOV.U32 R7, RZ, RZ, R17 ;  /* 0x000000ffff077224 */ /* 0x000ff600078e0011 */
[----:B------:R-:W-:Y:S01]  /*2f00*/  @!UPT UIADD3 URZ, UPT, UPT, URZ, URZ, URZ ;  /* 0x000000fffffff290 */ /* 0x000fe2000fffe0ff */
[C---:B------:R-:W-:Y:S01]  /*2f10*/  @P3 FADD R14, R18.reuse, 1 ;  /* 0x3f800000120e3421 */ /* 0x040fe20000000000 */
[----:B------:R-:W-:Y:S04]  /*2f20*/  @!P3 FADD R18, R18, -1 ;  /* 0xbf8000001212b421 */ /* 0x000fe80000000000 */
[CC--:B------:R-:W-:Y:S02]  /*2f30*/  @P3 FSETP.GEU.AND P2, PT, R14.reuse, R9.reuse, PT ;  /* 0x000000090e00320b */ /* 0x0c0fe40003f4e000 */
[----:B------:R-:W-:Y:S02]  /*2f40*/  @!P3 FSETP.GEU.AND P1, PT, R15, R18, PT ;  /* 0x000000120f00b20b */ /* 0x000fe40003f2e000 */
[----:B------:R-:W-:Y:S02]  /*2f50*/  @P3 FSEL R14, R14, R9, !P2 ;  /* 0x000000090e0e3208 */ /* 0x000fe40005000000 */
[----:B------:R-:W-:Y:S04]  /*2f60*/  @!P3 FSEL R14, R18, R15, !P1 ;  /* 0x0000000f120eb208 */ /* 0x000fe80004800000 */
[----:B------:R-:W-:Y:S02]  /*2f70*/  F2FP.F16.F32.PACK_AB R14, RZ, R14 ;  /* 0x0000000eff0e723e */ /* 0x000fe400000000ff */
.L_x_865:
[----:B---3--:R-:W-:Y:S05]  /*2f80*/  BSYNC.RECONVERGENT B2 ;  /* 0x0000000000027941 */ /* 0x008fea0003800200 */
.L_x_863:
[C---:B------:R-:W-:Y:S04]  /*2f90*/  LEA R2, P1, R13.reuse, UR4, 0x1 ;  /* 0x000000040d027c11 */ /* 0x040fe8000f8208ff */
[--C-:B------:R-:W-:Y:S02]  /*2fa0*/  LEA.HI.X R3, R13, UR5, R12.reuse, 0x1, P1 ;  /* 0x000000050d037c11 */ /* 0x100fe400088f0c0c */
[----:B------:R-:W-:Y:S03]  /*2fb0*/  IADD3 R13, P1, PT, R16, R13, RZ ;  /* 0x0000000d100d7210 */ /* 0x000fe60007f3e0ff */
[----:B------:R1:W-:Y:S02]  /*2fc0*/  STG.E.U16 desc[UR18][R2.64], R14 ;  /* 0x0000000e02007986 */ /* 0x0003e4000c101512 */
[----:B------:R-:W-:Y:S01]  /*2fd0*/  IMAD.X R12, RZ, RZ, R12, P1 ;  /* 0x000000ffff0c7224 */ /* 0x000fe200008e060c */
[----:B------:R-:W-:Y:S04]  /*2fe0*/  ISETP.GE.U32.AND P1, PT, R13, UR6, PT ;  /* 0x000000060d007c0c */ /* 0x000fe8000bf26070 */
[----:B------:R-:W-:Y:S11]  /*2ff0*/  ISETP.GE.U32.AND.EX P1, PT, R12, UR7, PT, P1 ;  /* 0x000000070c007c0c */ /* 0x000ff6000bf26110 */
[----:B------:R-:W-:Y:S02]  /*3000*/  @!UPT UIADD3 URZ, UPT, UPT, URZ, URZ, URZ ;  /* 0x000000fffffff290 */ /* 0x000fe4000fffe0ff */
[----:B------:R-:W-:Y:S05]  /*3010*/  @!P1 BRA `(.L_x_872) ;  /* 0xfffffff800209947 */ /* 0x000fea000383ffff */
[----:B------:R-:W-:Y:S05]  /*3020*/  BSYNC.RECONVERGENT B3 ;  /* 0x0000000000037941 */ /* 0x000fea0003800200 */
.L_x_862:
[----:B------:R-:W-:Y:S05]  /*3030*/  EXIT ;  /* 0x000000000000794d */ /* 0x000fea0003800000 */
.L_x_873:
        /* <DEDUP_REMOVED lines=12> */
.L_x_1200:


//--------------------- .text._Z29attention_kernel_batched_implI15AttentionKernelIN7cutlass6half_tENS1_4arch4Sm80ELb1ELi64ELi64ELi64ELb0ELb0E18DefaultToBatchHookEEvNT_6ParamsE --------------------------
	.section	.text._Z29attention_kernel_batched_implI15AttentionKernelIN7cutlass6half_tENS1_4arch4Sm80ELb1ELi64ELi64ELi64ELb0ELb0E18DefaultToBatchHookEEvNT_6ParamsE,"ax",@progbits
	.align	128
        .global         _Z29attention_kernel_batched_implI15AttentionKernelIN7cutlass6half_tENS1_4arch4Sm80ELb1ELi64ELi64ELi64ELb0ELb0E18DefaultToBatchHookEEvNT_6ParamsE
        .type           _Z29attention_kernel_batched_implI15AttentionKernelIN7cutlass6half_tENS1_4arch4Sm80ELb1ELi64ELi64ELi64ELb0ELb0E18DefaultToBatchHookEEvNT_6ParamsE,@function
        .size           _Z29attention_kernel_batched_implI15AttentionKernelIN7cutlass6half_tENS1_4arch4Sm80ELb1ELi64ELi64ELi64ELb0ELb0E18DefaultToBatchHookEEvNT_6ParamsE,(.L_x_1189 - _Z29attention_kernel_batched_implI15AttentionKernelIN7cutlass6half_tENS1_4arch4Sm80ELb1ELi64ELi64ELi64ELb0ELb0E18DefaultToBatchHookEEvNT_6ParamsE)
        .other          _Z29attention_kernel_batched_implI15AttentionKernelIN7cutlass6half_tENS1_4arch4Sm80ELb1ELi64ELi64ELi64ELb0ELb0E18DefaultToBatchHookEEvNT_6ParamsE,@"STO_CUDA_ENTRY STV_DEFAULT"
_Z29attention_kernel_batched_implI15AttentionKernelIN7cutlass6half_tENS1_4arch4Sm80ELb1ELi64ELi64ELi64ELb0ELb0E18DefaultToBatchHookEEvNT_6ParamsE:
.text._Z29attention_kernel_batched_implI15AttentionKernelIN7cutlass6half_tENS1_4arch4Sm80ELb1ELi64ELi64ELi64ELb0ELb0E18DefaultToBatchHookEEvNT_6ParamsE:
[----:B------:R-:W1:Y:S01]  /*0000*/  LDC R1, c[0x0][0x37c] ;  /* 0x0000df00ff017b82 */ /* 0x000e620000000800 */
[----:B------:R-:W2:Y:S01]  /*0010*/  LDCU.64 UR4, c[0x0][0x3a0] ;  /* 0x00007400ff0477ac */ /* 0x000ea20008000a00 */
[----:B------:R-:W3:Y:S01]  /*0020*/  S2R R89, SR_CTAID.X ;  /* 0x0000000000597919 */ /* 0x000ee20000002500 */
[----:B------:R-:W4:Y:S01]  /*0030*/  LDCU UR8, c[0x0][0x444] ;  /* 0x00008880ff0877ac */ /* 0x000f220008000800 */
[----:B------:R-:W1:Y:S01]  /*0040*/  S2R R17, SR_CTAID.Z ;  /* 0x0000000000117919 */ /* 0x000e620000002700 */
[----:B------:R-:W5:Y:S01]  /*0050*/  LDCU UR7, c[0x0][0x408] ;  /* 0x00008100ff0777ac */ /* 0x000f620008000800 */
[----:B------:R-:W1:Y:S01]  /*0060*/  S2R R16, SR_CTAID.Y ;  /* 0x0000000000107919 */ /* 0x000e620000002600 */
[----:B------:R-:W5:Y:S01]  /*0070*/  LDCU UR6, c[0x0][0x404] ;  /* 0x00008080ff0677ac */ /* 0x000f620008000800 */
[----:B------:R-:W1:Y:S01]  /*0080*/  LDCU.64 UR36, c[0x0][0x358] ;  /* 0x00006b00ff2477ac */ /* 0x000e620008000a00 */
[----:B--2---:R-:W-:Y:S01]  /*0090*/  UISETP.NE.U32.AND UP0, UPT, UR4, URZ, UPT ;  /* 0x000000ff0400728c */ /* 0x004fe2000bf05070 */
[----:B----4-:R-:W-:-:S03]  /*00a0*/  IMAD.U32 R93, RZ, RZ, UR8 ;  /* 0x00000008ff5d7e24 */ /* 0x010fc6000f8e00ff */
[----:B------:R-:W-:Y:S01]  /*00b0*/  UISETP.NE.AND.EX UP0, UPT, UR5, URZ, UPT, UP0 ;  /* 0x000000ff0500728c */ /* 0x000fe2000bf05300 */
[----:B-----5:R-:W-:Y:S02]  /*00c0*/  MOV R88, UR7 ;  /* 0x0000000700587c02 */ /* 0x020fe40008000f00 */
[----:B------:R-:W-:Y:S01]  /*00d0*/  MOV R91, UR6 ;  /* 0x00000006005b7c02 */ /* 0x000fe20008000f00 */
[----:B---3--:R-:W-:-:S05]  /*00e0*/  IMAD.SHL.U32 R89, R89, 0x40, RZ ;  /* 0x0000004059597824 */ /* 0x008fca00078e00ff */
[----:B------:R-:W-:Y:S05]  /*00f0*/  BRA.U !UP0, `(.L_x_874) ;  /* 0x0000000108f87547 */ /* 0x000fea000b800000 */
[----:B------:R-:W2:Y:S01]  /*0100*/  LDCU.64 UR12, c[0x0][0x3a8] ;  /* 0x00007500ff0c77ac */ /* 0x000ea20008000a00 */
[----:B------:R-:W3:Y:S01]  /*0110*/  LDCU.64 UR10, c[0x0][0x3c0] ;  /* 0x00007800ff0a77ac */ /* 0x000ee20008000a00 */
[----:B------:R-:W4:Y:S01]  /*0120*/  LDCU.64 UR8, c[0x0][0x390] ;  /* 0x00007200ff0877ac */ /* 0x000f220008000a00 */
[----:B------:R-:W5:Y:S01]  /*0130*/  LDCU.64 UR6, c[0x0][0x388] ;  /* 0x00007100ff0677ac */ /* 0x000f620008000a00 */
[----:B------:R-:W1:Y:S01]  /*0140*/  LDCU.64 UR4, c[0x0][0x380] ;  /* 0x00007000ff0477ac */ /* 0x000e620008000a00 */
[----:B--2---:R-:W-:Y:S01]  /*0150*/  UISETP.NE.U32.AND UP0, UPT, UR12, URZ, UPT ;  /* 0x000000ff0c00728c */ /* 0x004fe2000bf05070 */
[----:B---3--:R-:W-:-:S03]  /*0160*/  IMAD.U32 R24, RZ, RZ, UR10 ;  /* 0x0000000aff187e24 */ /* 0x008fc6000f8e00ff */
[----:B------:R-:W-:Y:S01]  /*0170*/  UISETP.NE.AND.EX UP0, UPT, UR13, URZ, UPT, UP0 ;  /* 0x000000ff0d00728c */ /* 0x000fe2000bf05300 */
[----:B------:R-:W-:Y:S01]  /*0180*/  IMAD.U32 R27, RZ, RZ, UR11 ;  /* 0x0000000bff1b7e24 */ /* 0x000fe2000f8e00ff */
[----:B----4-:R-:W-:Y:S01]  /*0190*/  MOV R23, UR8 ;  /* 0x0000000800177c02 */ /* 0x010fe20008000f00 */
[----:B------:R-:W-:Y:S01]  /*01a0*/  IMAD.U32 R26, RZ, RZ, UR9 ;  /* 0x00000009ff1a7e24 */ /* 0x000fe2000f8e00ff */
[----:B-----5:R-:W-:Y:S01]  /*01b0*/  MOV R22, UR6 ;  /* 0x0000000600167c02 */ /* 0x020fe20008000f00 */
[----:B------:R-:W-:Y:S01]  /*01c0*/  IMAD.U32 R25, RZ, RZ, UR7 ;  /* 0x00000007ff197e24 */ /* 0x000fe2000f8e00ff */
[----:B-1----:R-:W-:Y:S02]  /*01d0*/  MOV R18, UR4 ;  /* 0x0000000400127c02 */ /* 0x002fe40008000f00 */
[----:B------:R-:W-:Y:S01]  /*01e0*/  MOV R19, UR5 ;  /* 0x0000000500137c02 */ /* 0x000fe20008000f00 */
[----:B------:R-:W-:Y:S06]  /*01f0*/  BRA.U UP0, `(.L_x_875) ;  /* 0x0000000100407547 */ /* 0x000fec000b800000 */
[----:B------:R-:W-:Y:S01]  /*0200*/  MOV R2, 0xc0 ;  /* 0x000000c000027802 */ /* 0x000fe20000000f00 */
[----:B------:R-:W1:Y:S01]  /*0210*/  LDCU.64 UR8, c[0x4][0xb0] ;  /* 0x01001600ff0877ac */ /* 0x000e620008000a00 */
[----:B------:R-:W-:Y:S01]  /*0220*/  IMAD.MOV.U32 R8, RZ, RZ, 0x101 ;  /* 0x00000101ff087424 */ /* 0x000fe200078e00ff */
[----:B------:R-:W-:Y:S01]  /*0230*/  MOV R12, 0x1 ;  /* 0x00000001000c7802 */ /* 0x000fe20000000f00 */
[----:B------:R-:W-:Y:S01]  /*0240*/  IMAD.MOV.U32 R13, RZ, RZ, RZ ;  /* 0x000000ffff0d7224 */ /* 0x000fe200078e00ff */
[----:B------:R-:W2:Y:S01]  /*0250*/  LDCU.64 UR6, c[0x4][0xb8] ;  /* 0x01001700ff0677ac */ /* 0x000ea20008000a00 */
[----:B------:R-:W3:Y:S01]  /*0260*/  LDC.64 R2, c[0x4][R2] ;  /* 0x0100000002027b82 */ /* 0x000ee20000000a00 */
[----:B------:R-:W4:Y:S01]  /*0270*/  LDCU.64 UR4, c[0x4][0x50] ;  /* 0x01000a00ff0477ac */ /* 0x000f220008000a00 */
[----:B-1----:R-:W-:Y:S01]  /*0280*/  IMAD.U32 R4, RZ, RZ, UR8 ;  /* 0x00000008ff047e24 */ /* 0x002fe2000f8e00ff */
[----:B------:R-:W-:Y:S01]  /*0290*/  MOV R5, UR9 ;  /* 0x0000000900057c02 */ /* 0x000fe20008000f00 */
[----:B--2---:R-:W-:Y:S01]  /*02a0*/  IMAD.U32 R6, RZ, RZ, UR6 ;  /* 0x00000006ff067e24 */ /* 0x004fe2000f8e00ff */
[----:B------:R-:W-:Y:S01]  /*02b0*/  MOV R7, UR7 ;  /* 0x0000000700077c02 */ /* 0x000fe20008000f00 */
[----:B----4-:R-:W-:Y:S01]  /*02c0*/  IMAD.U32 R10, RZ, RZ, UR4 ;  /* 0x00000004ff0a7e24 */ /* 0x010fe2000f8e00ff */
[----:B------:R-:W-:-:S02]  /*02d0*/  MOV R11, UR5 ;  /* 0x00000005000b7c02 */ /* 0x000fc40008000f00 */
[----:B------:R-:W-:-:S07]  /*02e0*/  LEPC R20, `(.L_x_875) ;  /* 0x000000001014794e */ /* 0x000fce0000000000 */
[----:B---3--:R-:W-:Y:S05]  /*02f0*/  CALL.ABS.NOINC R2 ;  /* 0x0000000002007343 */ /* 0x008fea0003c00000 */
.L_x_875:
[----:B------:R-:W1:Y:S08]  /*0300*/  LDC.64 R2, c[0x0][0x3b0] ;  /* 0x0000ec00ff027b82 */ /* 0x000e700000000a00 */
[----:B------:R-:W2:Y:S08]  /*0310*/  LDC.64 R6, c[0x0][0x3a8] ;  /* 0x0000ea00ff067b82 */ /* 0x000eb00000000a00 */
[----:B------:R-:W3:Y:S01]  /*0320*/  LDC.64 R8, c[0x0][0x3a0] ;  /* 0x0000e800ff087b82 */ /* 0x000ee20000000a00 */
[----:B-1----:R-:W-:-:S04]  /*0330*/  ISETP.NE.U32.AND P0, PT, R2, RZ, PT ;  /* 0x000000ff0200720c */ /* 0x002fc80003f05070 */
[----:B------:R-:W-:Y:S01]  /*0340*/  ISETP.NE.AND.EX P0, PT, R3, RZ, PT, P0 ;  /* 0x000000ff0300720c */ /* 0x000fe20003f05300 */
[----:B--2---:R-:W-:-:S05]  /*0350*/  IMAD.WIDE.U32 R6, R17, 0x4, R6 ;  /* 0x0000000411067825 */ /* 0x004fca00078e0006 */
[----:B------:R-:W2:Y:S07]  /*0360*/  LDG.E R20, desc[UR36][R6.64] ;  /* 0x0000002406147981 */ /* 0x000eae000c1e1900 */
[----:B------:R-:W1:Y:S02]  /*0370*/  @P0 LDC.64 R12, c[0x0][0x3b0] ;  /* 0x0000ec00ff0c0b82 */ /* 0x000e640000000a00 */
[----:B-1----:R-:W-:-:S05]  /*0380*/  @P0 IMAD.WIDE.U32 R12, R17, 0x4, R12 ;  /* 0x00000004110c0825 */ /* 0x002fca00078e000c */
[----:B------:R-:W2:Y:S01]  /*0390*/  @P0 LDG.E R3, desc[UR36][R12.64] ;  /* 0x000000240c030981 */ /* 0x000ea2000c1e1900 */
[----:B---3--:R-:W-:-:S05]  /*03a0*/  IMAD.WIDE.U32 R8, R17, 0x4, R8 ;  /* 0x0000000411087825 */ /* 0x008fca00078e0008 */
[----:B------:R-:W3:Y:S04]  /*03b0*/  LDG.E R10, desc[UR36][R8.64] ;  /* 0x00000024080a7981 */ /* 0x000ee8000c1e1900 */
[----:B------:R-:W3:Y:S01]  /*03c0*/  LDG.E R5, desc[UR36][R8.64+0x4] ;  /* 0x0000042408057981 */ /* 0x000ee2000c1e1900 */
[----:B--2---:R-:W-:-:S06]  /*03d0*/  @P0 IMAD.IADD R3, R20, 0x1, R3 ;  /* 0x0000000114030824 */ /* 0x004fcc00078e0203 */
[----:B------:R1:W5:Y:S01]  /*03e0*/  @!P0 LDG.E R3, desc[UR36][R6.64+0x4] ;  /* 0x0000042406038981 */ /* 0x000362000c1e1900 */
[----:B---3--:R-:W-:-:S05]  /*03f0*/  IMAD.IADD R90, R5, 0x1, -R10 ;  /* 0x00000001055a7824 */ /* 0x008fca00078e0a0a */
[----:B------:R-:W-:Y:S02]  /*0400*/  ISETP.GE.U32.AND P1, PT, R89, R90, PT ;  /* 0x0000005a5900720c */ /* 0x000fe40003f26070 */
[----:B------:R-:W-:Y:S02]  /*0410*/  SHF.R.S32.HI R11, RZ, 0x1f, R10 ;  /* 0x0000001fff0b7819 */ /* 0x000fe4000001140a */
[----:B------:R-:W-:-:S09]  /*0420*/  SHF.R.S32.HI R21, RZ, 0x1f, R20 ;  /* 0x0000001fff157819 */ /* 0x000fd20000011414 */
[----:B------:R-:W-:Y:S05]  /*0430*/  @P1 EXIT ;  /* 0x000000000000194d */ /* 0x000fea0003800000 */
[----:B------:R-:W2:Y:S01]  /*0440*/  LDCU.64 UR6, c[0x0][0x3c8] ;  /* 0x00007900ff0677ac */ /* 0x000ea20008000a00 */
[----:B-----5:R-:W-:Y:S01]  /*0450*/  IMAD.IADD R92, R3, 0x1, -R20 ;  /* 0x00000001035c7824 */ /* 0x020fe200078e0a14 */
[----:B------:R-:W1:Y:S01]  /*0460*/  LDCU.64 UR4, c[0x0][0x3c8] ;  /* 0x00007900ff0477ac */ /* 0x000e620008000a00 */
[----:B--2---:R-:W-:-:S04]  /*0470*/  UISETP.NE.U32.AND UP0, UPT, UR6, URZ, UPT ;  /* 0x000000ff0600728c */ /* 0x004fc8000bf05070 */
[----:B------:R-:W-:Y:S01]  /*0480*/  UISETP.NE.AND.EX UP0, UPT, UR7, URZ, UPT, UP0 ;  /* 0x000000ff0700728c */ /* 0x000fe2000bf05300 */
[----:B-1----:R-:W-:Y:S01]  /*0490*/  IMAD.U32 R7, RZ, RZ, UR4 ;  /* 0x00000004ff077e24 */ /* 0x002fe2000f8e00ff */
[----:B------:R-:W-:-:S04]  /*04a0*/  MOV R6, UR5 ;  /* 0x0000000500067c02 */ /* 0x000fc80008000f00 */
[----:B------:R-:W-:-:S04]  /*04b0*/  PLOP3.LUT P0, PT, PT, PT, UP0, 0x80, 0x8 ;  /* 0x000000000008781c */ /* 0x000fc80003f0f008 */
[----:B------:R-:W-:Y:S01]  /*04c0*/  PLOP3.LUT P4, PT, P0, PT, PT, 0x8, 0x80 ;  /* 0x000000000080781c */ /* 0x000fe2000078e170 */
[----:B------:R-:W-:-:S12]  /*04d0*/  BRA `(.L_x_876) ;  /* 0x0000000000c47947 */ /* 0x000fd80003800000 */
.L_x_874:
[----:B------:R-:W1:Y:S01]  /*04e0*/  LDC.64 R18, c[0x0][0x420] ;  /* 0x00010800ff127b82 */ /* 0x000e620000000a00 */
[----:B------:R-:W2:Y:S01]  /*04f0*/  LDCU UR5, c[0x0][0x3e8] ;  /* 0x00007d00ff0577ac */ /* 0x000ea20008000800 */
[----:B------:R-:W-:Y:S01]  /*0500*/  PLOP3.LUT P4, PT, PT, PT, PT, 0x80, 0x8 ;  /* 0x000000000008781c */ /* 0x000fe20003f8f070 */
[----:B------:R-:W3:Y:S05]  /*0510*/  LDCU UR4, c[0x0][0x3e4] ;  /* 0x00007c80ff0477ac */ /* 0x000eea0008000800 */
[----:B------:R-:W4:Y:S08]  /*0520*/  LDC.64 R14, c[0x0][0x380] ;  /* 0x0000e000ff0e7b82 */ /* 0x000f300000000a00 */
[----:B------:R-:W5:Y:S01]  /*0530*/  LDC.64 R12, c[0x0][0x428] ;  /* 0x00010a00ff0c7b82 */ /* 0x000f620000000a00 */
[----:B--2---:R-:W-:-:S02]  /*0540*/  IMAD.U32 R92, RZ, RZ, UR5 ;  /* 0x00000005ff5c7e24 */ /* 0x004fc4000f8e00ff */
[----:B---3--:R-:W-:-:S05]  /*0550*/  IMAD.U32 R90, RZ, RZ, UR4 ;  /* 0x00000004ff5a7e24 */ /* 0x008fca000f8e00ff */
[----:B------:R-:W2:Y:S01]  /*0560*/  LDC R0, c[0x0][0x3e4] ;  /* 0x0000f900ff007b82 */ /* 0x000ea20000000800 */
[----:B-1----:R-:W-:-:S04]  /*0570*/  IMAD.WIDE.U32 R22, R17, R18, RZ ;  /* 0x0000001211167225 */ /* 0x002fc800078e00ff */
[----:B------:R-:W-:-:S03]  /*0580*/  IMAD R20, R17, R19, R23 ;  /* 0x0000001311147224 */ /* 0x000fc600078e0217 */
[----:B------:R-:W1:Y:S01]  /*0590*/  LDC R21, c[0x0][0x404] ;  /* 0x00010100ff157b82 */ /* 0x000e620000000800 */
[----:B----4-:R-:W-:-:S04]  /*05a0*/  LEA R18, P0, R22, R14, 0x1 ;  /* 0x0000000e16127211 */ /* 0x010fc800078008ff */
[----:B------:R-:W-:-:S03]  /*05b0*/  LEA.HI.X R19, R22, R15, R20, 0x1, P0 ;  /* 0x0000000f16137211 */ /* 0x000fc600000f0c14 */
[----:B------:R-:W3:Y:S01]  /*05c0*/  LDC.64 R10, c[0x0][0x388] ;  /* 0x0000e200ff0a7b82 */ /* 0x000ee20000000a00 */
[----:B-----5:R-:W-:-:S04]  /*05d0*/  IMAD.WIDE.U32 R26, R17, R12, RZ ;  /* 0x0000000c111a7225 */ /* 0x020fc800078e00ff */
[----:B------:R-:W-:-:S03]  /*05e0*/  IMAD R13, R17, R13, R27 ;  /* 0x0000000d110d7224 */ /* 0x000fc600078e021b */
[----:B------:R-:W4:Y:S01]  /*05f0*/  LDC.64 R2, c[0x0][0x3c8] ;  /* 0x0000f200ff027b82 */ /* 0x000f220000000a00 */
[----:B--2---:R-:W-:-:S07]  /*0600*/  IMAD R0, R17, R0, RZ ;  /* 0x0000000011007224 */ /* 0x004fce00078e02ff */
[----:B------:R-:W2:Y:S01]  /*0610*/  LDC.64 R8, c[0x0][0x430] ;  /* 0x00010c00ff087b82 */ /* 0x000ea20000000a00 */
[----:B-1----:R-:W-:Y:S01]  /*0620*/  SHF.R.S32.HI R25, RZ, 0x1f, R21 ;  /* 0x0000001fff197819 */ /* 0x002fe20000011415 */
[----:B------:R-:W-:Y:S01]  /*0630*/  IMAD.WIDE.U32 R14, R0, R21, RZ ;  /* 0x00000015000e7225 */ /* 0x000fe200078e00ff */
[----:B------:R-:W-:-:S03]  /*0640*/  CS2R R20, SRZ ;  /* 0x0000000000147805 */ /* 0x000fc6000001ff00 */
[----:B------:R-:W-:Y:S02]  /*0650*/  IMAD R27, R0, R25, R15 ;  /* 0x00000019001b7224 */ /* 0x000fe400078e020f */
[----:B------:R-:W1:Y:S01]  /*0660*/  LDC.64 R6, c[0x0][0x390] ;  /* 0x0000e400ff067b82 */ /* 0x000e620000000a00 */
[----:B---3--:R-:W-:-:S04]  /*0670*/  LEA R22, P0, R26, R10, 0x1 ;  /* 0x0000000a1a167211 */ /* 0x008fc800078008ff */
[----:B------:R-:W-:Y:S02]  /*0680*/  LEA.HI.X R25, R26, R11, R13, 0x1, P0 ;  /* 0x0000000b1a197211 */ /* 0x000fe400000f0c0d */
[----:B------:R-:W-:Y:S01]  /*0690*/  CS2R R10, SRZ ;  /* 0x00000000000a7805 */ /* 0x000fe2000001ff00 */
[----:B------:R-:W3:Y:S01]  /*06a0*/  LDC.64 R4, c[0x0][0x3c0] ;  /* 0x0000f000ff047b82 */ /* 0x000ee20000000a00 */
[----:B----4-:R-:W-:-:S04]  /*06b0*/  ISETP.NE.U32.AND P0, PT, R2, RZ, PT ;  /* 0x000000ff0200720c */ /* 0x010fc80003f05070 */
[----:B------:R-:W-:Y:S01]  /*06c0*/  ISETP.NE.AND.EX P0, PT, R3, RZ, PT, P0 ;  /* 0x000000ff0300720c */ /* 0x000fe20003f05300 */
[----:B--2---:R-:W-:-:S04]  /*06d0*/  IMAD.WIDE.U32 R28, R17, R8, RZ ;  /* 0x00000008111c7225 */ /* 0x004fc800078e00ff */
[----:B------:R-:W-:Y:S01]  /*06e0*/  IMAD R8, R17, R9, R29 ;  /* 0x0000000911087224 */ /* 0x000fe200078e021d */
[----:B-1----:R-:W-:-:S04]  /*06f0*/  LEA R23, P2, R28, R6, 0x1 ;  /* 0x000000061c177211 */ /* 0x002fc800078408ff */
[----:B------:R-:W-:Y:S02]  /*0700*/  LEA.HI.X R26, R28, R7, R8, 0x1, P2 ;  /* 0x000000071c1a7211 */ /* 0x000fe400010f0c08 */
[----:B------:R-:W-:Y:S02]  /*0710*/  CS2R R6, SRZ ;  /* 0x0000000000067805 */ /* 0x000fe4000001ff00 */
[----:B---3--:R-:W-:-:S04]  /*0720*/  LEA R24, P1, R14, R4, 0x1 ;  /* 0x000000040e187211 */ /* 0x008fc800078208ff */
[----:B------:R-:W-:Y:S01]  /*0730*/  LEA.HI.X R27, R14, R5, R27, 0x1, P1 ;  /* 0x000000050e1b7211 */ /* 0x000fe200008f0c1b */
[----:B------:R-:W-:Y:S08]  /*0740*/  @!P0 BRA `(.L_x_876) ;  /* 0x0000000000288947 */ /* 0x000ff00003800000 */
[----:B------:R-:W1:Y:S01]  /*0750*/  LDCU UR5, c[0x0][0x444] ;  /* 0x00008880ff0577ac */ /* 0x000e620008000800 */
[----:B------:R-:W-:Y:S01]  /*0760*/  PLOP3.LUT P4, PT, PT, PT, PT, 0x8, 0x80 ;  /* 0x000000000080781c */ /* 0x000fe20003f8e170 */
[----:B------:R-:W1:Y:S02]  /*0770*/  LDCU UR4, c[0x0][0x3e0] ;  /* 0x00007c00ff0477ac */ /* 0x000e640008000800 */
[----:B-1----:R-:W-:-:S04]  /*0780*/  UIMAD UR5, UR5, UR4, URZ ;  /* 0x00000004050572a4 */ /* 0x002fc8000f8e02ff */
[----:B------:R-:W-:Y:S02]  /*0790*/  USHF.R.S32.HI UR4, URZ, 0x1f, UR5 ;  /* 0x0000001fff047899 */ /* 0x000fe40008011405 */
[----:B------:R-:W-:-:S04]  /*07a0*/  IMAD.WIDE.U32 R4, R0, UR5, RZ ;  /* 0x0000000500047c25 */ /* 0x000fc8000f8e00ff */
[----:B------:R-:W-:Y:S01]  /*07b0*/  IMAD R0, R0, UR4, RZ ;  /* 0x0000000400007c24 */ /* 0x000fe2000f8e02ff */
[----:B------:R-:W-:-:S04]  /*07c0*/  LEA R7, P0, R4, R2, 0x2 ;  /* 0x0000000204077211 */ /* 0x000fc800078010ff */
[----:B------:R-:W-:-:S04]  /*07d0*/  IADD3 R0, PT, PT, R5, R0, RZ ;  /* 0x0000000005007210 */ /* 0x000fc80007ffe0ff */
[----:B------:R-:W-:-:S07]  /*07e0*/  LEA.HI.X R6, R4, R3, R0, 0x2, P0 ;  /* 0x0000000304067211 */ /* 0x000fce00000f1400 */
.L_x_876:
[----:B------:R-:W1:Y:S01]  /*07f0*/  LDC.64 R2, c[0x0][0x3f8] ;  /* 0x0000fe00ff027b82 */ /* 0x000e620000000a00 */
[----:B------:R-:W2:Y:S01]  /*0800*/  LDCU UR8, c[0x0][0x410] ;  /* 0x00008200ff0877ac */ /* 0x000ea20008000800 */
[----:B------:R-:W-:Y:S01]  /*0810*/  IADD3 R9, P0, PT, R89, R10, RZ ;  /* 0x0000000a59097210 */ /* 0x000fe20007f1e0ff */
[----:B------:R-:W-:Y:S01]  /*0820*/  IMAD.MOV.U32 R37, RZ, RZ, RZ ;  /* 0x000000ffff257224 */ /* 0x000fe200078e00ff */
[----:B------:R-:W-:Y:S01]  /*0830*/  MOV R15, RZ ;  /* 0x000000ff000f7202 */ /* 0x000fe20000000f00 */
[----:B------:R-:W3:Y:S01]  /*0840*/  LDCU UR9, c[0x0][0x404] ;  /* 0x00008080ff0977ac */ /* 0x000ee20008000800 */
[----:B------:R-:W-:Y:S02]  /*0850*/  IADD3.X R8, PT, PT, RZ, R11, RZ, P0, !PT ;  /* 0x0000000bff087210 */ /* 0x000fe400007fe4ff */
[----:B------:R-:W-:Y:S01]  /*0860*/  MOV R11, RZ ;  /* 0x000000ff000b7202 */ /* 0x000fe20000000f00 */
[----:B------:R-:W4:Y:S01]  /*0870*/  LDCU UR4, c[0x0][0x3e0] ;  /* 0x00007c00ff0477ac */ /* 0x000f220008000800 */
[----:B------:R-:W-:Y:S01]  /*0880*/  MOV R33, RZ ;  /* 0x000000ff00217202 */ /* 0x000fe20000000f00 */
[----:B------:R-:W5:Y:S01]  /*0890*/  LDCU UR10, c[0x0][0x3f4] ;  /* 0x00007e80ff0a77ac */ /* 0x000f620008000800 */
[----:B------:R-:W5:Y:S01]  /*08a0*/  LDCU.64 UR6, c[0x0][0x408] ;  /* 0x00008100ff0677ac */ /* 0x000f620008000a00 */
[C---:B--2---:R-:W-:Y:S01]  /*08b0*/  IMAD R14, R16.reuse, UR8, RZ ;  /* 0x00000008100e7c24 */ /* 0x044fe2000f8e02ff */
[----:B---3--:R-:W-:Y:S01]  /*08c0*/  USHF.R.S32.HI UR5, URZ, 0x1f, UR9 ;  /* 0x0000001fff057899 */ /* 0x008fe20008011409 */
[----:B-1----:R-:W-:Y:S01]  /*08d0*/  SHF.R.S32.HI R0, RZ, 0x1f, R3 ;  /* 0x0000001fff007819 */ /* 0x002fe20000011403 */
[----:B------:R-:W-:Y:S01]  /*08e0*/  IMAD R5, R21, R3, RZ ;  /* 0x0000000315057224 */ /* 0x000fe200078e02ff */
[----:B------:R-:W-:Y:S01]  /*08f0*/  SHF.R.S32.HI R4, RZ, 0x1f, R2 ;  /* 0x0000001fff047819 */ /* 0x000fe20000011402 */
[----:B----4-:R-:W-:-:S02]  /*0900*/  IMAD R10, R16, UR4, RZ ;  /* 0x00000004100a7c24 */ /* 0x010fc4000f8e02ff */
[----:B------:R-:W-:Y:S02]  /*0910*/  IMAD R5, R0, R20, R5 ;  /* 0x0000001400057224 */ /* 0x000fe400078e0205 */
[----:B------:R-:W-:Y:S01]  /*0920*/  IMAD R0, R8, UR9, RZ ;  /* 0x0000000908007c24 */ /* 0x000fe2000f8e02ff */
[----:B-----5:R-:W-:Y:S01]  /*0930*/  USHF.R.S32.HI UR11, URZ, 0x1f, UR10 ;  /* 0x0000001fff0b7899 */ /* 0x020fe2000801140a */
[----:B------:R-:W-:-:S04]  /*0940*/  IMAD.WIDE.U32 R14, R20, R3, R14 ;  /* 0x00000003140e7225 */ /* 0x000fc800078e000e */
[----:B------:R-:W-:Y:S01]  /*0950*/  IMAD R32, R16, UR6, RZ ;  /* 0x0000000610207c24 */ /* 0x000fe2000f8e02ff */
[----:B------:R-:W-:Y:S01]  /*0960*/  LEA R23, P1, R14, R23, 0x1 ;  /* 0x000000170e177211 */ /* 0x000fe200078208ff */
[----:B------:R-:W-:Y:S02]  /*0970*/  IMAD R3, R21, R2, RZ ;  /* 0x0000000215037224 */ /* 0x000fe400078e02ff */
[----:B------:R-:W-:Y:S02]  /*0980*/  IMAD R12, R8, UR10, RZ ;  /* 0x0000000a080c7c24 */ /* 0x000fe4000f8e02ff */
[----:B------:R-:W-:Y:S02]  /*0990*/  IMAD R36, R16, UR7, RZ ;  /* 0x0000000710247c24 */ /* 0x000fe4000f8e02ff */
[----:B------:R-:W-:-:S04]  /*09a0*/  IMAD.WIDE.U32 R28, R9, UR9, R10 ;  /* 0x00000009091c7c25 */ /* 0x000fc8000f8e000a */
[C---:B------:R-:W-:Y:S01]  /*09b0*/  IMAD R31, R9.reuse, UR5, R0 ;  /* 0x00000005091f7c24 */ /* 0x040fe2000f8e0200 */
[----:B------:R-:W-:Y:S01]  /*09c0*/  LEA R24, P0, R28, R24, 0x1 ;  /* 0x000000181c187211 */ /* 0x000fe200078008ff */
[----:B------:R-:W-:Y:S02]  /*09d0*/  IMAD R3, R4, R20, R3 ;  /* 0x0000001404037224 */ /* 0x000fe400078e0203 */
[----:B------:R-:W-:-:S04]  /*09e0*/  IMAD.WIDE.U32 R32, R9, UR10, R32 ;  /* 0x0000000a09207c25 */ /* 0x000fc8000f8e0020 */
[----:B------:R-:W-:Y:S01]  /*09f0*/  IMAD R35, R9, UR11, R12 ;  /* 0x0000000b09237c24 */ /* 0x000fe2000f8e020c */
[----:B------:R-:W-:Y:S01]  /*0a00*/  IADD3 R12, PT, PT, R29, R31, RZ ;  /* 0x0000001f1d0c7210 */ /* 0x000fe20007ffe0ff */
[----:B------:R-:W-:Y:S01]  /*0a10*/  IMAD.WIDE.U32 R20, R20, R2, R36 ;  /* 0x0000000214147225 */ /* 0x000fe200078e0024 */
[----:B------:R-:W-:Y:S02]  /*0a20*/  LEA R13, P3, R32, R18, 0x1 ;  /* 0x00000012200d7211 */ /* 0x000fe400078608ff */
[----:B------:R-:W-:Y:S01]  /*0a30*/  LEA.HI.X R27, R28, R27, R12, 0x1, P0 ;  /* 0x0000001b1c1b7211 */ /* 0x000fe200000f0c0c */
[----:B------:R-:W-:Y:S01]  /*0a40*/  IMAD.IADD R0, R33, 0x1, R35 ;  /* 0x0000000121007824 */ /* 0x000fe200078e0223 */
[----:B------:R-:W-:Y:S01]  /*0a50*/  LEA R22, P2, R20, R22, 0x1 ;  /* 0x0000001614167211 */ /* 0x000fe200078408ff */
[----:B------:R-:W-:Y:S01]  /*0a60*/  IMAD.IADD R5, R15, 0x1, R5 ;  /* 0x000000010f057824 */ /* 0x000fe200078e0205 */
[----:B------:R-:W-:Y:S02]  /*0a70*/  IADD3 R3, PT, PT, R21, R3, RZ ;  /* 0x0000000315037210 */ /* 0x000fe40007ffe0ff */
[----:B------:R-:W-:-:S02]  /*0a80*/  LEA.HI.X R19, R32, R19, R0, 0x1, P3 ;  /* 0x0000001320137211 */ /* 0x000fc400018f0c00 */
[----:B------:R-:W-:Y:S02]  /*0a90*/  LEA.HI.X R26, R14, R26, R5, 0x1, P1 ;  /* 0x0000001a0e1a7211 */ /* 0x000fe400008f0c05 */
[----:B------:R-:W-:Y:S02]  /*0aa0*/  LEA.HI.X R25, R20, R25, R3, 0x1, P2 ;  /* 0x0000001914197211 */ /* 0x000fe400010f0c03 */
[----:B------:R-:W-:Y:S02]  /*0ab0*/  MOV R5, R24 ;  /* 0x0000001800057202 */ /* 0x000fe40000000f00 */
[----:B------:R-:W-:Y:S01]  /*0ac0*/  MOV R0, R27 ;  /* 0x0000001b00007202 */ /* 0x000fe20000000f00 */
[----:B------:R-:W-:Y:S06]  /*0ad0*/  @P4 BRA `(.L_x_877) ;  /* 0x0000000000244947 */ /* 0x000fec0003800000 */
[----:B------:R-:W1:Y:S02]  /*0ae0*/  LDCU UR5, c[0x0][0x444] ;  /* 0x00008880ff0577ac */ /* 0x000e640008000800 */
[----:B-1----:R-:W-:-:S04]  /*0af0*/  UIMAD UR5, UR5, UR4, URZ ;  /* 0x00000004050572a4 */ /* 0x002fc8000f8e02ff */
[----:B------:R-:W-:Y:S02]  /*0b00*/  USHF.R.S32.HI UR4, URZ, 0x1f, UR5 ;  /* 0x0000001fff047899 */ /* 0x000fe40008011405 */
[----:B------:R-:W-:Y:S02]  /*0b10*/  IMAD R8, R8, UR5, RZ ;  /* 0x0000000508087c24 */ /* 0x000fe4000f8e02ff */
[----:B------:R-:W-:-:S04]  /*0b20*/  IMAD.WIDE.U32 R10, R9, UR5, R10 ;  /* 0x00000005090a7c25 */ /* 0x000fc8000f8e000a */
[----:B------:R-:W-:Y:S01]  /*0b30*/  IMAD R9, R9, UR4, R8 ;  /* 0x0000000409097c24 */ /* 0x000fe2000f8e0208 */
[----:B------:R-:W-:-:S04]  /*0b40*/  LEA R5, P0, R10, R7, 0x2 ;  /* 0x000000070a057211 */ /* 0x000fc800078010ff */
[----:B------:R-:W-:-:S04]  /*0b50*/  IADD3 R9, PT, PT, R11, R9, RZ ;  /* 0x000000090b097210 */ /* 0x000fc80007ffe0ff */
[----:B------:R-:W-:-:S07]  /*0b60*/  LEA.HI.X R0, R10, R6, R9, 0x2, P0 ;  /* 0x000000060a007211 */ /* 0x000fce00000f1409 */
.L_x_877:
[----:B------:R-:W1:Y:S01]  /*0b70*/  LDCU.64 UR4, c[0x0][0x3d0] ;  /* 0x00007a00ff0477ac */ /* 0x000e620008000a00 */
[----:B------:R-:W2:Y:S01]  /*0b80*/  LDC.U8 R6, c[0x0][0x3f0] ;  /* 0x0000fc00ff067b82 */ /* 0x000ea20000000000 */
[----:B------:R-:W-:Y:S01]  /*0b90*/  CS2R R8, SRZ ;  /* 0x0000000000087805 */ /* 0x000fe2000001ff00 */
[----:B-1----:R-:W-:-:S04]  /*0ba0*/  UISETP.NE.U32.AND UP0, UPT, UR4, URZ, UPT ;  /* 0x000000ff0400728c */ /* 0x002fc8000bf05070 */
[----:B------:R-:W-:-:S09]  /*0bb0*/  UISETP.NE.AND.EX UP0, UPT, UR5, URZ, UPT, UP0 ;  /* 0x000000ff0500728c */ /* 0x000fd2000bf05300 */
[----:B------:R-:W-:Y:S05]  /*0bc0*/  BRA.U !UP0, `(.L_x_878) ;  /* 0x00000001082c7547 */ /* 0x000fea000b800000 */
[----:B------:R-:W1:Y:S01]  /*0bd0*/  LDCU UR6, c[0x0][0x3e4] ;  /* 0x00007c80ff0677ac */ /* 0x000e620008000800 */
[----:B------:R-:W3:Y:S01]  /*0be0*/  LDC.64 R8, c[0x0][0x3d0] ;  /* 0x0000f400ff087b82 */ /* 0x000ee20000000a00 */
[----:B------:R-:W4:Y:S01]  /*0bf0*/  LDCU UR4, c[0x0][0x444] ;  /* 0x00008880ff0477ac */ /* 0x000f220008000800 */
[----:B-1----:R-:W-:-:S04]  /*0c00*/  UIADD3 UR6, UPT, UPT, UR6, 0x1f, URZ ;  /* 0x0000001f06067890 */ /* 0x002fc8000fffe0ff */
[----:B------:R-:W-:Y:S01]  /*0c10*/  USHF.R.S32.HI UR5, URZ, 0x1f, UR6 ;  /* 0x0000001fff057899 */ /* 0x000fe20008011406 */
[----:B----4-:R-:W-:-:S03]  /*0c20*/  IMAD R10, R17, UR4, R16 ;  /* 0x00000004110a7c24 */ /* 0x010fc6000f8e0210 */
[----:B------:R-:W-:-:S04]  /*0c30*/  ULEA.HI UR5, UR5, UR6, URZ, 0x5 ;  /* 0x0000000605057291 */ /* 0x000fc8000f8f28ff */
[----:B------:R-:W-:-:S06]  /*0c40*/  USHF.R.U32.HI UR5, URZ, 0x5, UR5 ;  /* 0x00000005ff057899 */ /* 0x000fcc0008011605 */
[----:B------:R-:W-:-:S05]  /*0c50*/  IMAD R10, R10, UR5, RZ ;  /* 0x000000050a0a7c24 */ /* 0x000fca000f8e02ff */
[----:B------:R-:W-:-:S05]  /*0c60*/  LEA R3, R10, R89, 0x5 ;  /* 0x000000590a037211 */ /* 0x000fca00078e28ff */
[----:B---3--:R-:W-:-:S07]  /*0c70*/  IMAD.WIDE.U32 R8, R3, 0x4, R8 ;  /* 0x0000000403087825 */ /* 0x008fce00078e0008 */
.L_x_878:
[C---:B--2---:R-:W-:Y:S01]  /*0c80*/  PRMT R3, R6.reuse, 0x9910, RZ ;  /* 0x0000991006037816 */ /* 0x044fe200000000ff */
[----:B------:R-:W-:Y:S01]  /*0c90*/  VIADD R10, R6, 0xffffffff ;  /* 0xffffffff060a7836 */ /* 0x000fe20000000000 */
[----:B------:R-:W-:Y:S02]  /*0ca0*/  ISETP.NE.AND P0, PT, RZ, UR7, PT ;  /* 0x00000007ff007c0c */ /* 0x000fe4000bf05270 */
[----:B------:R-:W-:Y:S01]  /*0cb0*/  ISETP.NE.AND P1, PT, R3, 0x2, PT ;  /* 0x000000020300780c */ /* 0x000fe20003f25270 */
[----:B------:R-:W-:Y:S01]  /*0cc0*/  IMAD.IADD R3, R90, 0x1, -R89 ;  /* 0x000000015a037824 */ /* 0x000fe200078e0a59 */
[----:B------:R-:W-:Y:S01]  /*0cd0*/  LOP3.LUT R10, R10, 0xff, RZ, 0xc0, !PT ;  /* 0x000000ff0a0a7812 */ /* 0x000fe200078ec0ff */
[----:B------:R-:W-:-:S03]  /*0ce0*/  IMAD.IADD R90, R92, 0x1, -R90 ;  /* 0x000000015c5a7824 */ /* 0x000fc600078e0a5a */
[----:B------:R-:W-:-:S04]  /*0cf0*/  ISETP.EQ.AND P0, PT, R3, 0x1, !P0 ;  /* 0x000000010300780c */ /* 0x000fc80004702270 */
[----:B------:R-:W-:-:S03]  /*0d00*/  ISETP.EQ.AND P0, PT, RZ, UR8, P0 ;  /* 0x00000008ff007c0c */ /* 0x000fc60008702270 */
[----:B------:R-:W1:Y:S01]  /*0d10*/  @P1 LDC R90, c[0x0][0x3b8] ;  /* 0x0000ee00ff5a1b82 */ /* 0x000e620000000800 */
[----:B------:R-:W-:-:S09]  /*0d20*/  ISETP.GE.U32.AND P1, PT, R10, 0x2, PT ;  /* 0x000000020a00780c */ /* 0x000fd20003f26070 */
[----:B------:R-:W2:Y:S01]  /*0d30*/  @!P0 LDC R88, c[0x0][0x3f4] ;  /* 0x0000fd00ff588b82 */ /* 0x000ea20000000800 */
[----:B------:R-:W-:-:S07]  /*0d40*/  @!P0 IMAD.MOV.U32 R93, RZ, RZ, R3 ;  /* 0x000000ffff5d8224 */ /* 0x000fce00078e0003 */
[----:B------:R-:W3:Y:S01]  /*0d50*/  @!P0 LDC R7, c[0x0][0x444] ;  /* 0x00011100ff078b82 */ /* 0x000ee20000000800 */
[----:B-1----:R-:W-:-:S04]  /*0d60*/  IADD3 R11, PT, PT, R89, 0x40, R90 ;  /* 0x00000040590b7810 */ /* 0x002fc80007ffe05a */
[----:B------:R-:W-:Y:S01]  /*0d70*/  @!P1 VIMNMX R92, PT, PT, R11, R92, PT ;  /* 0x0000005c0b5c9248 */ /* 0x000fe20003fe0100 */
[----:B------:R-:W-:Y:S06]  /*0d80*/  @!P0 BRA `(.L_x_879) ;  /* 0x0000000000188947 */ /* 0x000fec0003800000 */
[----:B------:R-:W1:Y:S01]  /*0d90*/  LDCU UR4, c[0x0][0x3e0] ;  /* 0x00007c00ff0477ac */ /* 0x000e620008000800 */
[----:B------:R-:W-:Y:S01]  /*0da0*/  LOP3.LUT P0, RZ, R16, 0x3f, RZ, 0xc0, !PT ;  /* 0x0000003f10ff7812 */ /* 0x000fe2000780c0ff */
[----:B---3--:R-:W-:Y:S01]  /*0db0*/  IMAD.MOV.U32 R7, RZ, RZ, 0x1 ;  /* 0x00000001ff077424 */ /* 0x008fe200078e00ff */
[----:B------:R-:W-:Y:S01]  /*0dc0*/  MOV R6, RZ ;  /* 0x000000ff00067202 */ /* 0x000fe20000000f00 */
[----:B-1----:R-:W-:-:S10]  /*0dd0*/  IMAD.U32 R91, RZ, RZ, UR4 ;  /* 0x00000004ff5b7e24 */ /* 0x002fd4000f8e00ff */
[----:B------:R-:W-:Y:S05]  /*0de0*/  @P0 EXIT ;  /* 0x000000000000094d */ /* 0x000fea0003800000 */
.L_x_879:
[----:B------:R-:W-:-:S03]  /*0df0*/  UMOV UR4, 0xffffffff ;  /* 0xffffffff00047882 */ /* 0x000fc60000000000 */
[----:B------:R-:W-:Y:S05]  /*0e00*/  BRA.DIV UR4, `(.L_x_880) ;  /* 0x00000076043c7947 */ /* 0x000fea000b800000 */
[----:B------:R1:W4:Y:S04]  /*0e10*/  SHFL.IDX PT, R99, R13, RZ, 0x1f ;  /* 0x00001fff0d637589 */ /* 0x00032800000e0000 */
[----:B------:R1:W1:Y:S04]  /*0e20*/  SHFL.IDX PT, R98, R19, RZ, 0x1f ;  /* 0x00001fff13627589 */ /* 0x00026800000e0000 */
[----:B------:R1:W1:Y:S04]  /*0e30*/  SHFL.IDX PT, R118, R22, RZ, 0x1f ;  /* 0x00001fff16767589 */ /* 0x00026800000e0000 */
[----:B------:R1:W1:Y:S04]  /*0e40*/  SHFL.IDX PT, R3, R25, RZ, 0x1f ;  /* 0x00001fff19037589 */ /* 0x00026800000e0000 */
[----:B------:R1:W1:Y:S04]  /*0e50*/  SHFL.IDX PT, R116, R23, RZ, 0x1f ;  /* 0x00001fff17747589 */ /* 0x00026800000e0000 */
[----:B------:R1:W1:Y:S04]  /*0e60*/  SHFL.IDX PT, R117, R26, RZ, 0x1f ;  /* 0x00001fff1a757589 */ /* 0x00026800000e0000 */
[----:B------:R1:W1:Y:S04]  /*0e70*/  SHFL.IDX PT, R97, R24, RZ, 0x1f ;  /* 0x00001fff18617589 */ /* 0x00026800000e0000 */
[----:B----4-:R1:W1:Y:S02]  /*0e80*/  SHFL.IDX PT, R96, R27, RZ, 0x1f ;  /* 0x00001fff1b607589 */ /* 0x01026400000e0000 */
.L_x_948:
[----:B------:R-:W-:-:S03]  /*0e90*/  UMOV UR4, 0xffffffff ;  /* 0xffffffff00047882 */ /* 0x000fc60000000000 */
[----:B------:R-:W-:Y:S05]  /*0ea0*/  BRA.DIV UR4, `(.L_x_881) ;  /* 0x0000007604c07947 */ /* 0x000fea000b800000 */
.L_x_951:
[----:B------:R-:W-:-:S03]  /*0eb0*/  UMOV UR4, 0xffffffff ;  /* 0xffffffff00047882 */ /* 0x000fc60000000000 */
[----:B------:R-:W-:Y:S05]  /*0ec0*/  BRA.DIV UR4, `(.L_x_882) ;  /* 0x0000007604e07947 */ /* 0x000fea000b800000 */
.L_x_954:
[----:B------:R-:W-:-:S03]  /*0ed0*/  UMOV UR4, 0xffffffff ;  /* 0xffffffff00047882 */ /* 0x000fc60000000000 */
[----:B------:R-:W-:Y:S05]  /*0ee0*/  BRA.DIV UR4, `(.L_x_883) ;  /* 0x0000007a04007947 */ /* 0x000fea000b800000 */
[----:B------:R4:W1:Y:S04]  /*0ef0*/  SHFL.IDX PT, R95, R8, RZ, 0x1f ;  /* 0x00001fff085f7589 */ /* 0x00086800000e0000 */
[----:B------:R4:W1:Y:S04]  /*0f00*/  SHFL.IDX PT, R94, R9, RZ, 0x1f ;  /* 0x00001fff095e7589 */ /* 0x00086800000e0000 */
[----:B------:R-:W1:Y:S04]  /*0f10*/  SHFL.IDX PT, R93, R93, RZ, 0x1f ;  /* 0x00001fff5d5d7589 */ /* 0x000e6800000e0000 */
[----:B------:R-:W1:Y:S02]  /*0f20*/  SHFL.IDX PT, R92, R92, RZ, 0x1f ;  /* 0x00001fff5c5c7589 */ /* 0x000e6400000e0000 */
.L_x_960:
[----:B------:R-:W-:-:S03]  /*0f30*/  UMOV UR4, 0xffffffff ;  /* 0xffffffff00047882 */ /* 0x000fc60000000000 */
[----:B------:R-:W-:Y:S05]  /*0f40*/  BRA.DIV UR4, `(.L_x_884) ;  /* 0x0000007a045c7947 */ /* 0x000fea000b800000 */
.L_x_963:
[----:B------:R-:W-:-:S03]  /*0f50*/  UMOV UR4, 0xffffffff ;  /* 0xffffffff00047882 */ /* 0x000fc60000000000 */
[----:B------:R-:W-:Y:S05]  /*0f60*/  BRA.DIV UR4, `(.L_x_885) ;  /* 0x0000007a047c7947 */ /* 0x000fea000b800000 */
[----:B------:R-:W1:Y:S04]  /*0f70*/  SHFL.IDX PT, R91, R91, RZ, 0x1f ;  /* 0x00001fff5b5b7589 */ /* 0x000e6800000e0000 */
[----:B------:R1:W1:Y:S02]  /*0f80*/  SHFL.IDX PT, R14, R6, RZ, 0x1f ;  /* 0x00001fff060e7589 */ /* 0x00026400000e0000 */
.L_x_967:
[----:B------:R-:W5:Y:S01]  /*0f90*/  S2R R0, SR_TID.X ;  /* 0x0000000000007919 */ /* 0x000f620000002100 */
[----:B------:R-:W5:Y:S01]  /*0fa0*/  LDCU UR4, c[0x0][0x360] ;  /* 0x00006c00ff0477ac */ /* 0x000f620008000800 */
[----:B------:R-:W-:Y:S01]  /*0fb0*/  BSSY.RECONVERGENT B0, `(.L_x_886) ;  /* 0x0000010000007945 */ /* 0x000fe20003800200 */
[----:B------:R-:W5:Y:S02]  /*0fc0*/  S2R R113, SR_TID.Y ;  /* 0x0000000000717919 */ /* 0x000f640000002200 */
[----:B-----5:R-:W-:-:S05]  /*0fd0*/  IMAD R113, R113, UR4, R0 ;  /* 0x0000000471717c24 */ /* 0x020fca000f8e0200 */
[----:B------:R-:W-:-:S04]  /*0fe0*/  PRMT R5, R113, 0x9910, RZ ;  /* 0x0000991071057816 */ /* 0x000fc800000000ff */
[----:B------:R-:W-:-:S13]  /*0ff0*/  ISETP.GT.AND P0, PT, R5, 0x3f, PT ;  /* 0x0000003f0500780c */ /* 0x000fda0003f04270 */
[----:B------:R-:W-:Y:S05]  /*1000*/  @P0 BRA `(.L_x_887) ;  /* 0x0000000000280947 */ /* 0x000fea0003800000 */
[----:B------:R-:W5:Y:S01]  /*1010*/  S2UR UR4, SR_CgaCtaId ;  /* 0x00000000000479c3 */ /* 0x000f620000008800 */
[----:B------:R-:W-:Y:S01]  /*1020*/  UMOV UR5, 0x400 ;  /* 0x0000040000057882 */ /* 0x000fe20000000000 */
[----:B---3--:R-:W-:Y:S01]  /*1030*/  IMAD.MOV.U32 R7, RZ, RZ, 0x3f800000 ;  /* 0x3f800000ff077424 */ /* 0x008fe200078e00ff */
[----:B-1----:R-:W-:Y:S01]  /*1040*/  MOV R6, 0xff800000 ;  /* 0xff80000000067802 */ /* 0x002fe20000000f00 */
[----:B-----5:R-:W-:-:S06]  /*1050*/  ULEA UR4, UR4, UR5, 0x18 ;  /* 0x0000000504047291 */ /* 0x020fcc000f8ec0ff */
[----:B----4-:R-:W-:-:S05]  /*1060*/  LEA R9, R5, UR4, 0x2 ;  /* 0x0000000405097c11 */ /* 0x010fca000f8e10ff */
[----:B------:R1:W-:Y:S04]  /*1070*/  STS [R9+0x300], R7 ;  /* 0x0003000709007388 */ /* 0x0003e80000000800 */
[----:B------:R1:W-:Y:S04]  /*1080*/  STS [R9], R6 ;  /* 0x0000000609007388 */ /* 0x0003e80000000800 */
[----:B------:R1:W-:Y:S04]  /*1090*/  STS [R9+0x200], R6 ;  /* 0x0002000609007388 */ /* 0x0003e80000000800 */
[----:B------:R1:W-:Y:S02]  /*10a0*/  STS [R9+0x100], RZ ;  /* 0x000100ff09007388 */ /* 0x0003e40000000800 */
.L_x_887:
[----:B------:R-:W-:Y:S05]  /*10b0*/  BSYNC.RECONVERGENT B0 ;  /* 0x0000000000007941 */ /* 0x000fea0003800200 */
.L_x_886:
[----:B-1----:R-:W-:Y:S02]  /*10c0*/  ISETP.GT.AND P0, PT, R92, RZ, PT ;  /* 0x000000ff5c00720c */ /* 0x002fe40003f04270 */
[----:B------:R-:W-:Y:S02]  /*10d0*/  CS2R R58, SRZ ;  /* 0x00000000003a7805 */ /* 0x000fe4000001ff00 */
[----:B------:R-:W-:Y:S02]  /*10e0*/  CS2R R56, SRZ ;  /* 0x0000000000387805 */ /* 0x000fe4000001ff00 */
[----:B------:R-:W-:Y:S02]  /*10f0*/  CS2R R54, SRZ ;  /* 0x0000000000367805 */ /* 0x000fe4000001ff00 */
[----:B------:R-:W-:Y:S02]  /*1100*/  CS2R R52, SRZ ;  /* 0x0000000000347805 */ /* 0x000fe4000001ff00 */
[----:B------:R-:W-:-:S02]  /*1110*/  CS2R R62, SRZ ;  /* 0x00000000003e7805 */ /* 0x000fc4000001ff00 */
[----:B------:R-:W-:Y:S02]  /*1120*/  CS2R R60, SRZ ;  /* 0x00000000003c7805 */ /* 0x000fe4000001ff00 */
        /* <DEDUP_REMOVED lines=9> */
[----:B------:R-:W-:Y:S01]  /*11c0*/  CS2R R40, SRZ ;  /* 0x0000000000287805 */ /* 0x000fe2000001ff00 */
[----:B------:R-:W-:Y:S06]  /*11d0*/  @!P0 BRA `(.L_x_888) ;  /* 0x0000005400f88947 */ /* 0x000fec0003800000 */
[----:B----4-:R-:W-:Y:S01]  /*11e0*/  SHF.R.S32.HI R8, RZ, 0xf, R5 ;  /* 0x0000000fff087819 */ /* 0x010fe20000011405 */
[C---:B------:R-:W-:Y:S01]  /*11f0*/  IMAD.SHL.U32 R6, R0.reuse, 0x8, RZ ;  /* 0x0000000800067824 */ /* 0x040fe200078e00ff */
[----:B---3--:R-:W-:Y:S01]  /*1200*/  PRMT R7, R0, 0x8880, RZ ;  /* 0x0000888000077816 */ /* 0x008fe200000000ff */
[----:B------:R-:W1:Y:S01]  /*1210*/  S2UR UR4, SR_CgaCtaId ;  /* 0x00000000000479c3 */ /* 0x000e620000008800 */
[----:B------:R-:W-:Y:S01]  /*1220*/  LOP3.LUT R8, R8, 0xffff, RZ, 0xc0, !PT ;  /* 0x0000ffff08087812 */ /* 0x000fe200078ec0ff */
[----:B------:R-:W-:Y:S01]  /*1230*/  UMOV UR5, 0x400 ;  /* 0x0000040000057882 */ /* 0x000fe20000000000 */
[----:B------:R-:W-:Y:S01]  /*1240*/  PRMT R7, R7, 0x7710, RZ ;  /* 0x0000771007077816 */ /* 0x000fe200000000ff */
[----:B------:R-:W-:Y:S01]  /*1250*/  IMAD.MOV.U32 R101, RZ, RZ, RZ ;  /* 0x000000ffff657224 */ /* 0x000fe200078e00ff */
[----:B------:R-:W-:Y:S02]  /*1260*/  LEA.HI R8, R8, R113, RZ, 0x15 ;  /* 0x0000007108087211 */ /* 0x000fe400078fa8ff */
[----:B------:R-:W-:-:S02]  /*1270*/  CS2R R58, SRZ ;  /* 0x00000000003a7805 */ /* 0x000fc4000001ff00 */
[----:B------:R-:W-:Y:S02]  /*1280*/  LOP3.LUT R9, R0, 0x80, RZ, 0xc0, !PT ;  /* 0x0000008000097812 */ /* 0x000fe400078ec0ff */
[----:B------:R-:W-:Y:S02]  /*1290*/  CS2R R56, SRZ ;  /* 0x0000000000387805 */ /* 0x000fe4000001ff00 */
[----:B------:R-:W-:Y:S02]  /*12a0*/  LOP3.LUT R112, R8, 0xffe0, RZ, 0xc0, !PT ;  /* 0x0000ffe008707812 */ /* 0x000fe400078ec0ff */
[----:B------:R-:W-:Y:S02]  /*12b0*/  CS2R R54, SRZ ;  /* 0x0000000000367805 */ /* 0x000fe4000001ff00 */
[----:B------:R-:W-:Y:S02]  /*12c0*/  SHF.R.U32.HI R7, RZ, 0xc, R7 ;  /* 0x0000000cff077819 */ /* 0x000fe40000011607 */
[----:B------:R-:W-:-:S02]  /*12d0*/  CS2R R52, SRZ ;  /* 0x0000000000347805 */ /* 0x000fc4000001ff00 */
[----:B------:R-:W-:Y:S01]  /*12e0*/  LEA.HI R10, R9, R0, RZ, 0x19 ;  /* 0x00000000090a7211 */ /* 0x000fe200078fc8ff */
[----:B------:R-:W-:Y:S01]  /*12f0*/  IMAD.MOV R112, RZ, RZ, -R112 ;  /* 0x000000ffff707224 */ /* 0x000fe200078e0a70 */
[----:B------:R-:W-:Y:S02]  /*1300*/  LOP3.LUT R7, R7, 0x7, RZ, 0xc0, !PT ;  /* 0x0000000707077812 */ /* 0x000fe400078ec0ff */
[----:B------:R-:W-:Y:S02]  /*1310*/  CS2R R62, SRZ ;  /* 0x00000000003e7805 */ /* 0x000fe4000001ff00 */
[----:B------:R-:W-:Y:S02]  /*1320*/  LOP3.LUT R5, R10, 0xfe, RZ, 0xc0, !PT ;  /* 0x000000fe0a057812 */ /* 0x000fe400078ec0ff */
[----:B------:R-:W-:Y:S02]  /*1330*/  CS2R R60, SRZ ;  /* 0x00000000003c7805 */ /* 0x000fe4000001ff00 */
[----:B------:R-:W-:Y:S01]  /*1340*/  PRMT R112, R112, 0x7710, RZ ;  /* 0x0000771070707816 */ /* 0x000fe200000000ff */
[----:B------:R-:W-:Y:S01]  /*1350*/  IMAD.IADD R7, R7, 0x1, R0 ;  /* 0x0000000107077824 */ /* 0x000fe200078e0200 */
[----:B------:R-:W-:Y:S01]  /*1360*/  PRMT R10, R10, 0x8880, RZ ;  /* 0x000088800a0a7816 */ /* 0x000fe200000000ff */
[----:B------:R-:W-:Y:S01]  /*1370*/  IMAD.MOV R5, RZ, RZ, -R5 ;  /* 0x000000ffff057224 */ /* 0x000fe200078e0a05 */
[----:B------:R-:W-:Y:S01]  /*1380*/  LOP3.LUT R6, R6, 0x30, RZ, 0xc0, !PT ;  /* 0x0000003006067812 */ /* 0x000fe200078ec0ff */
[----:B------:R-:W-:Y:S01]  /*1390*/  IMAD.IADD R112, R113, 0x1, R112 ;  /* 0x0000000171707824 */ /* 0x000fe200078e0270 */
[----:B------:R-:W-:Y:S01]  /*13a0*/  LOP3.LUT R7, R7, 0xf8, RZ, 0xc0, !PT ;  /* 0x000000f807077812 */ /* 0x000fe200078ec0ff */
[----:B-1----:R-:W-:Y:S01]  /*13b0*/  ULEA UR4, UR4, UR5, 0x18 ;  /* 0x0000000504047291 */ /* 0x002fe2000f8ec0ff */
[----:B------:R-:W-:-:S02]  /*13c0*/  PRMT R5, R5, 0x7710, RZ ;  /* 0x0000771005057816 */ /* 0x000fc400000000ff */
[----:B------:R-:W-:Y:S02]  /*13d0*/  CS2R R50, SRZ ;  /* 0x0000000000327805 */ /* 0x000fe4000001ff00 */
[----:B------:R-:W-:Y:S01]  /*13e0*/  PRMT R9, R112, 0x8880, RZ ;  /* 0x0000888070097816 */ /* 0x000fe200000000ff */
[----:B------:R-:W-:Y:S01]  /*13f0*/  IMAD.MOV R7, RZ, RZ, -R7 ;  /* 0x000000ffff077224 */ /* 0x000fe200078e0a07 */
[----:B------:R-:W-:Y:S01]  /*1400*/  SHF.R.S32.HI R10, RZ, 0x1, R10 ;  /* 0x00000001ff0a7819 */ /* 0x000fe2000001140a */
[----:B------:R-:W-:Y:S01]  /*1410*/  IMAD.IADD R5, R5, 0x1, R0 ;  /* 0x0000000105057824 */ /* 0x000fe200078e0200 */
[----:B------:R-:W-:Y:S01]  /*1420*/  PRMT R9, R9, 0x7710, RZ ;  /* 0x0000771009097816 */ /* 0x000fe200000000ff */
[----:B------:R-:W-:Y:S01]  /*1430*/  UIADD3 UR5, UPT, UPT, UR4, 0x600, URZ ;  /* 0x0000060004057890 */ /* 0x000fe2000fffe0ff */
[----:B------:R-:W-:Y:S01]  /*1440*/  PRMT R7, R7, 0x7710, RZ ;  /* 0x0000771007077816 */ /* 0x000fe200000000ff */
[----:B------:R-:W-:Y:S01]  /*1450*/  UIADD3 UR4, UPT, UPT, UR4, 0x2a00, URZ ;  /* 0x00002a0004047890 */ /* 0x000fe2000fffe0ff */
[----:B------:R-:W-:-:S02]  /*1460*/  PRMT R5, R5, 0x8880, RZ ;  /* 0x0000888005057816 */ /* 0x000fc400000000ff */
[----:B------:R-:W-:Y:S02]  /*1470*/  CS2R R48, SRZ ;  /* 0x0000000000307805 */ /* 0x000fe4000001ff00 */
[----:B------:R-:W-:Y:S01]  /*1480*/  SHF.R.U32.HI R9, RZ, 0x7, R9 ;  /* 0x00000007ff097819 */ /* 0x000fe20000011609 */
[----:B------:R-:W-:Y:S01]  /*1490*/  IMAD.IADD R7, R7, 0x1, R0 ;  /* 0x0000000107077824 */ /* 0x000fe200078e0200 */
[----:B------:R-:W-:Y:S01]  /*14a0*/  PRMT R0, R0, 0x8880, RZ ;  /* 0x0000888000007816 */ /* 0x000fe200000000ff */
[----:B------:R-:W-:Y:S01]  /*14b0*/  IMAD R5, R5, 0x40, R6 ;  /* 0x0000004005057824 */ /* 0x000fe200078e0206 */
[----:B------:R-:W-:Y:S02]  /*14c0*/  PRMT R10, R10, 0x9910, RZ ;  /* 0x000099100a0a7816 */ /* 0x000fe400000000ff */
[----:B------:R-:W-:Y:S02]  /*14d0*/  CS2R R66, SRZ ;  /* 0x0000000000427805 */ /* 0x000fe4000001ff00 */
[----:B------:R-:W-:-:S02]  /*14e0*/  LOP3.LUT R9, R9, 0xff, RZ, 0xc0, !PT ;  /* 0x000000ff09097812 */ /* 0x000fc400078ec0ff */
[----:B------:R-:W-:Y:S02]  /*14f0*/  CS2R R64, SRZ ;  /* 0x0000000000407805 */ /* 0x000fe4000001ff00 */
[----:B------:R-:W-:Y:S01]  /*1500*/  LOP3.LUT R102, R0, 0x1ffffff8, RZ, 0xc0, !PT ;  /* 0x1ffffff800667812 */ /* 0x000fe200078ec0ff */
[----:B------:R-:W-:Y:S01]  /*1510*/  IMAD R0, R10, 0x100, R5 ;  /* 0x000001000a007824 */ /* 0x000fe200078e0205 */
[----:B------:R-:W-:Y:S02]  /*1520*/  PRMT R8, R8, 0x9910, RZ ;  /* 0x0000991008087816 */ /* 0x000fe400000000ff */
[----:B------:R-:W-:Y:S02]  /*1530*/  CS2R R46, SRZ ;  /* 0x00000000002e7805 */ /* 0x000fe4000001ff00 */
[----:B------:R-:W-:Y:S02]  /*1540*/  LEA.HI R6, R9, R112, RZ, 0x1a ;  /* 0x0000007009067211 */ /* 0x000fe400078fd0ff */
[----:B------:R-:W-:-:S02]  /*1550*/  CS2R R44, SRZ ;  /* 0x00000000002c7805 */ /* 0x000fc4000001ff00 */
[----:B------:R-:W-:Y:S02]  /*1560*/  LEA.HI R5, R9, R112, RZ, 0x1b ;  /* 0x0000007009057211 */ /* 0x000fe400078fd8ff */
[----:B------:R-:W-:Y:S02]  /*1570*/  CS2R R70, SRZ ;  /* 0x0000000000467805 */ /* 0x000fe4000001ff00 */
[----:B------:R-:W-:Y:S02]  /*1580*/  SHF.R.S32.HI R105, RZ, 0x5, R8 ;  /* 0x00000005ff697819 */ /* 0x000fe40000011408 */
[----:B------:R-:W-:Y:S02]  /*1590*/  CS2R R68, SRZ ;  /* 0x0000000000447805 */ /* 0x000fe4000001ff00 */
[----:B------:R-:W-:Y:S02]  /*15a0*/  LOP3.LUT R15, R6, 0xfffc, RZ, 0xc0, !PT ;  /* 0x0000fffc060f7812 */ /* 0x000fe400078ec0ff */
[----:B------:R-:W-:-:S02]  /*15b0*/  CS2R R42, SRZ ;  /* 0x00000000002a7805 */ /* 0x000fc4000001ff00 */
[----:B------:R-:W-:Y:S02]  /*15c0*/  PRMT R8, R6, 0x8880, RZ ;  /* 0x0000888006087816 */ /* 0x000fe400000000ff */
[----:B------:R-:W-:Y:S02]  /*15d0*/  CS2R R40, SRZ ;  /* 0x0000000000287805 */ /* 0x000fe4000001ff00 */
[C---:B------:R-:W-:Y:S01]  /*15e0*/  PRMT R6, R5.reuse, 0x8880, RZ ;  /* 0x0000888005067816 */ /* 0x040fe200000000ff */
[----:B------:R-:W-:Y:S01]  /*15f0*/  IMAD.MOV R15, RZ, RZ, -R15 ;  /* 0x000000ffff0f7224 */ /* 0x000fe200078e0a0f */
[----:B------:R-:W-:Y:S02]  /*1600*/  LOP3.LUT R5, R5, 0xfff8, RZ, 0xc0, !PT ;  /* 0x0000fff805057812 */ /* 0x000fe400078ec0ff */
[----:B------:R-:W-:Y:S02]  /*1610*/  SHF.R.S32.HI R8, RZ, 0x2, R8 ;  /* 0x00000002ff087819 */ /* 0x000fe40000011408 */
[----:B------:R-:W-:Y:S01]  /*1620*/  PRMT R105, R105, 0x9910, RZ ;  /* 0x0000991069697816 */ /* 0x000fe200000000ff */
[----:B------:R-:W-:Y:S01]  /*1630*/  IMAD.MOV R5, RZ, RZ, -R5 ;  /* 0x000000ffff057224 */ /* 0x000fe200078e0a05 */
[----:B------:R-:W-:-:S02]  /*1640*/  SHF.R.S32.HI R6, RZ, 0x3, R6 ;  /* 0x00000003ff067819 */ /* 0x000fc40000011406 */
[----:B------:R-:W-:Y:S02]  /*1650*/  PRMT R8, R8, 0x9910, RZ ;  /* 0x0000991008087816 */ /* 0x000fe400000000ff */
[----:B------:R-:W-:Y:S02]  /*1660*/  LOP3.LUT R7, R7, 0xffff, RZ, 0xc0, !PT ;  /* 0x0000ffff07077812 */ /* 0x000fe400078ec0ff */
[----:B------:R-:W-:Y:S01]  /*1670*/  PRMT R15, R15, 0x7710, RZ ;  /* 0x000077100f0f7816 */ /* 0x000fe200000000ff */
[----:B------:R-:W-:Y:S01]  /*1680*/  IMAD R109, R105, 0x10, R8 ;  /* 0x00000010696d7824 */ /* 0x000fe200078e0208 */
[----:B------:R-:W-:Y:S02]  /*1690*/  PRMT R6, R6, 0x9910, RZ ;  /* 0x0000991006067816 */ /* 0x000fe400000000ff */
[----:B------:R-:W-:Y:S01]  /*16a0*/  PRMT R5, R5, 0x7710, RZ ;  /* 0x0000771005057816 */ /* 0x000fe200000000ff */
[----:B------:R-:W-:Y:S01]  /*16b0*/  IMAD.IADD R15, R112, 0x1, R15 ;  /* 0x00000001700f7824 */ /* 0x000fe200078e020f */
[----:B------:R-:W-:Y:S01]  /*16c0*/  PRMT R7, R7, 0x8880, RZ ;  /* 0x0000888007077816 */ /* 0x000fe200000000ff */
[----:B------:R-:W-:-:S02]  /*16d0*/  IMAD R105, R105, 0x8, R6 ;  /* 0x0000000869697824 */ /* 0x000fc400078e0206 */
[----:B------:R-:W-:Y:S01]  /*16e0*/  IMAD.IADD R112, R112, 0x1, R5 ;  /* 0x0000000170707824 */ /* 0x000fe200078e0205 */
[----:B------:R-:W-:Y:S01]  /*16f0*/  SHF.R.S32.HI R5, RZ, 0x1f, R109 ;  /* 0x0000001fff057819 */ /* 0x000fe2000001146d */
[----:B------:R-:W-:Y:S01]  /*1700*/  IMAD.IADD R102, R7, 0x1, R102 ;  /* 0x0000000107667824 */ /* 0x000fe200078e0266 */
[----:B------:R-:W-:Y:S01]  /*1710*/  PRMT R120, R15, 0x8880, RZ ;  /* 0x000088800f787816 */ /* 0x000fe200000000ff */
[-C--:B------:R-:W-:Y:S01]  /*1720*/  IMAD R6, R4, R109.reuse, RZ ;  /* 0x0000006d04067224 */ /* 0x080fe200078e02ff */
[C---:B------:R-:W-:Y:S01]  /*1730*/  LOP3.LUT R4, R109.reuse, 0xffff, RZ, 0xc0, !PT ;  /* 0x0000ffff6d047812 */ /* 0x040fe200078ec0ff */
[----:B------:R-:W-:Y:S01]  /*1740*/  VIADD R7, R109, 0x8 ;  /* 0x000000086d077836 */ /* 0x000fe20000000000 */
[----:B------:R-:W-:Y:S01]  /*1750*/  PRMT R10, R105, 0x9910, RZ ;  /* 0x00009910690a7816 */ /* 0x000fe200000000ff */
[----:B------:R-:W-:Y:S01]  /*1760*/  IMAD R5, R5, R2, R6 ;  /* 0x0000000205057224 */ /* 0x000fe200078e0206 */
[----:B------:R-:W-:Y:S01]  /*1770*/  LEA.HI R4, R4, R109, RZ, 0x11 ;  /* 0x0000006d04047211 */ /* 0x000fe200078f88ff */
[----:B------:R-:W-:Y:S01]  /*1780*/  IMAD.SHL.U32 R120, R120, 0x8, RZ ;  /* 0x0000000878787824 */ /* 0x000fe200078e00ff */
[----:B------:R-:W-:Y:S01]  /*1790*/  LOP3.LUT R6, R7, 0xffff, RZ, 0xc0, !PT ;  /* 0x0000ffff07067812 */ /* 0x000fe200078ec0ff */
[----:B------:R-:W-:Y:S01]  /*17a0*/  VIADD R103, R105, 0x4 ;  /* 0x0000000469677836 */ /* 0x000fe20000000000 */
[----:B------:R-:W-:-:S02]  /*17b0*/  LOP3.LUT R18, R4, 0x3e, RZ, 0xc0, !PT ;  /* 0x0000003e04127812 */ /* 0x000fc400078ec0ff */
[----:B------:R-:W-:Y:S02]  /*17c0*/  LEA.HI R9, R6, R7, RZ, 0x11 ;  /* 0x0000000706097211 */ /* 0x000fe400078f88ff */
[----:B------:R-:W-:Y:S01]  /*17d0*/  SHF.R.S32.HI R10, RZ, 0xf, R10 ;  /* 0x0000000fff0a7819 */ /* 0x000fe2000001140a */
[----:B------:R-:W-:Y:S01]  /*17e0*/  IMAD.MOV R18, RZ, RZ, -R18 ;  /* 0x000000ffff127224 */ /* 0x000fe200078e0a12 */
[----:B------:R-:W-:Y:S02]  /*17f0*/  LOP3.LUT R6, R9, 0x3e, RZ, 0xc0, !PT ;  /* 0x0000003e09067812 */ /* 0x000fe400078ec0ff */
[----:B------:R-:W-:Y:S02]  /*1800*/  SHF.R.S32.HI R121, RZ, 0x1f, R120 ;  /* 0x0000001fff797819 */ /* 0x000fe40000011478 */
[----:B------:R-:W-:Y:S01]  /*1810*/  PRMT R18, R18, 0x7710, RZ ;  /* 0x0000771012127816 */ /* 0x000fe200000000ff */
[----:B------:R-:W-:Y:S01]  /*1820*/  IMAD.MOV R6, RZ, RZ, -R6 ;  /* 0x000000ffff067224 */ /* 0x000fe200078e0a06 */
[----:B------:R-:W-:Y:S01]  /*1830*/  LOP3.LUT R10, R10, 0xffff, RZ, 0xc0, !PT ;  /* 0x0000ffff0a0a7812 */ /* 0x000fe200078ec0ff */
[----:B------:R-:W-:Y:S01]  /*1840*/  IMAD.WIDE.U32 R16, R109, R2, R120 ;  /* 0x000000026d107225 */ /* 0x000fe200078e0078 */
[----:B------:R-:W-:-:S02]  /*1850*/  VIMNMX R2, PT, PT, R93, 0x40, PT ;  /* 0x000000405d027848 */ /* 0x000fc40003fe0100 */
[----:B------:R-:W-:Y:S01]  /*1860*/  PRMT R6, R6, 0x7710, RZ ;  /* 0x0000771006067816 */ /* 0x000fe200000000ff */
[----:B------:R-:W-:Y:S01]  /*1870*/  IMAD.IADD R18, R109, 0x1, R18 ;  /* 0x000000016d127824 */ /* 0x000fe200078e0212 */
[----:B------:R-:W-:Y:S02]  /*1880*/  LEA.HI R10, R10, R105, RZ, 0x13 ;  /* 0x000000690a0a7211 */ /* 0x000fe400078f98ff */
[CC--:B------:R-:W-:Y:S01]  /*1890*/  ISETP.GE.AND P1, PT, R7.reuse, R2.reuse, PT ;  /* 0x000000020700720c */ /* 0x0c0fe20003f26270 */
[--C-:B------:R-:W-:Y:S01]  /*18a0*/  IMAD R18, R18, 0x4, R15.reuse ;  /* 0x0000000412127824 */ /* 0x100fe200078e020f */
[----:B------:R-:W-:Y:S01]  /*18b0*/  LOP3.LUT R10, R10, 0xfff8, RZ, 0xc0, !PT ;  /* 0x0000fff80a0a7812 */ /* 0x000fe200078ec0ff */
[----:B------:R-:W-:Y:S01]  /*18c0*/  IMAD.IADD R6, R7, 0x1, R6 ;  /* 0x0000000107067824 */ /* 0x000fe200078e0206 */
[----:B------:R-:W-:Y:S02]  /*18d0*/  ISETP.GE.AND P0, PT, R109, R2, PT ;  /* 0x000000026d00720c */ /* 0x000fe40003f06270 */
[----:B------:R-:W-:Y:S01]  /*18e0*/  PRMT R7, R18, 0x8880, RZ ;  /* 0x0000888012077816 */ /* 0x000fe200000000ff */
[----:B------:R-:W-:Y:S01]  /*18f0*/  IMAD R15, R6, 0x4, R15 ;  /* 0x00000004060f7824 */ /* 0x000fe200078e020f */
[----:B------:R-:W-:Y:S01]  /*1900*/  SEL R8, RZ, 0x1, P0 ;  /* 0x00000001ff087807 */ /* 0x000fe20000000000 */
[----:B------:R-:W-:Y:S01]  /*1910*/  IMAD.MOV R10, RZ, RZ, -R10 ;  /* 0x000000ffff0a7224 */ /* 0x000fe200078e0a0a */
[----:B------:R-:W-:-:S02]  /*1920*/  PRMT R7, R7, 0x7710, RZ ;  /* 0x0000771007077816 */ /* 0x000fc400000000ff */
[----:B------:R-:W-:Y:S02]  /*1930*/  SEL R13, RZ, 0x2, P1 ;  /* 0x00000002ff0d7807 */ /* 0x000fe40000800000 */
[----:B------:R-:W-:Y:S02]  /*1940*/  PRMT R6, R15, 0x8880, RZ ;  /* 0x000088800f067816 */ /* 0x000fe400000000ff */
[----:B------:R-:W-:Y:S01]  /*1950*/  PRMT R10, R10, 0x7710, RZ ;  /* 0x000077100a0a7816 */ /* 0x000fe200000000ff */
[----:B------:R-:W-:Y:S01]  /*1960*/  IMAD.IADD R13, R8, 0x1, R13 ;  /* 0x00000001080d7824 */ /* 0x000fe200078e020d */
[----:B------:R-:W-:Y:S01]  /*1970*/  SHF.R.U32.HI R7, RZ, 0xd, R7 ;  /* 0x0000000dff077819 */ /* 0x000fe20000011607 */
[----:B------:R-:W-:Y:S01]  /*1980*/  IMAD.IADD R8, R17, 0x1, R5 ;  /* 0x0000000111087824 */ /* 0x000fe200078e0205 */
[----:B------:R-:W-:Y:S01]  /*1990*/  PRMT R6, R6, 0x7710, RZ ;  /* 0x0000771006067816 */ /* 0x000fe200000000ff */
[----:B------:R-:W-:Y:S01]  /*19a0*/  IMAD.IADD R10, R105, 0x1, R10 ;  /* 0x00000001690a7824 */ /* 0x000fe200078e020a */
[----:B------:R-:W-:-:S02]  /*19b0*/  LEA R118, P0, R16, R118, 0x1 ;  /* 0x0000007610767211 */ /* 0x000fc400078008ff */
[----:B------:R-:W-:Y:S02]  /*19c0*/  LOP3.LUT R7, R7, 0x3, RZ, 0xc0, !PT ;  /* 0x0000000307077812 */ /* 0x000fe400078ec0ff */
[----:B------:R-:W-:Y:S02]  /*19d0*/  SHF.R.U32.HI R6, RZ, 0xd, R6 ;  /* 0x0000000dff067819 */ /* 0x000fe40000011606 */
[----:B------:R-:W-:Y:S01]  /*19e0*/  LEA.HI.X R119, R16, R3, R8, 0x1, P0 ;  /* 0x0000000310777211 */ /* 0x000fe200000f0c08 */
[----:B------:R-:W-:Y:S01]  /*19f0*/  IMAD.IADD R19, R18, 0x1, R7 ;  /* 0x0000000112137824 */ /* 0x000fe200078e0207 */
[----:B------:R-:W-:Y:S02]  /*1a00*/  LOP3.LUT R16, R6, 0x3, RZ, 0xc0, !PT ;  /* 0x0000000306107812 */ /* 0x000fe400078ec0ff */
[----:B------:R-:W-:Y:S02]  /*1a10*/  PRMT R5, R10, 0x8880, RZ ;  /* 0x000088800a057816 */ /* 0x000fe400000000ff */
[----:B------:R-:W-:Y:S01]  /*1a20*/  LOP3.LUT R3, R19, 0xfc, RZ, 0xc0, !PT ;  /* 0x000000fc13037812 */ /* 0x000fe200078ec0ff */
[----:B------:R-:W-:Y:S01]  /*1a30*/  IMAD.IADD R16, R15, 0x1, R16 ;  /* 0x000000010f107824 */ /* 0x000fe200078e0210 */
[----:B------:R-:W-:-:S02]  /*1a40*/  PRMT R5, R5, 0x7710, RZ ;  /* 0x0000771005057816 */ /* 0x000fc400000000ff */
[----:B------:R-:W-:Y:S01]  /*1a50*/  PRMT R12, R103, 0x9910, RZ ;  /* 0x00009910670c7816 */ /* 0x000fe200000000ff */
[----:B------:R-:W-:Y:S01]  /*1a60*/  IMAD.MOV R3, RZ, RZ, -R3 ;  /* 0x000000ffff037224 */ /* 0x000fe200078e0a03 */
[----:B------:R-:W-:Y:S02]  /*1a70*/  SHF.R.U32.HI R5, RZ, 0xd, R5 ;  /* 0x0000000dff057819 */ /* 0x000fe40000011605 */
[----:B------:R-:W-:Y:S02]  /*1a80*/  LOP3.LUT R6, R16, 0xfc, RZ, 0xc0, !PT ;  /* 0x000000fc10067812 */ /* 0x000fe400078ec0ff */
[----:B------:R-:W-:Y:S02]  /*1a90*/  LOP3.LUT R5, R5, 0x3, RZ, 0xc0, !PT ;  /* 0x0000000305057812 */ /* 0x000fe400078ec0ff */
[----:B------:R-:W-:Y:S01]  /*1aa0*/  SHF.R.S32.HI R12, RZ, 0xf, R12 ;  /* 0x0000000fff0c7819 */ /* 0x000fe2000001140c */
[----:B------:R-:W-:Y:S01]  /*1ab0*/  IMAD.MOV R6, RZ, RZ, -R6 ;  /* 0x000000ffff067224 */ /* 0x000fe200078e0a06 */
[----:B------:R-:W-:Y:S01]  /*1ac0*/  PRMT R3, R3, 0x7710, RZ ;  /* 0x0000771003037816 */ /* 0x000fe200000000ff */
[----:B------:R-:W-:Y:S01]  /*1ad0*/  IMAD.IADD R8, R10, 0x1, R5 ;  /* 0x000000010a087824 */ /* 0x000fe200078e0205 */
[----:B------:R-:W-:-:S02]  /*1ae0*/  LOP3.LUT R12, R12, 0xffff, RZ, 0xc0, !PT ;  /* 0x0000ffff0c0c7812 */ /* 0x000fc400078ec0ff */
[----:B------:R-:W-:Y:S01]  /*1af0*/  PRMT R6, R6, 0x7710, RZ ;  /* 0x0000771006067816 */ /* 0x000fe200000000ff */
[----:B------:R-:W-:Y:S01]  /*1b00*/  IMAD.IADD R18, R18, 0x1, R3 ;  /* 0x0000000112127824 */ /* 0x000fe200078e0203 */
[----:B------:R-:W-:Y:S02]  /*1b10*/  PRMT R3, R4, 0x9910, RZ ;  /* 0x0000991004037816 */ /* 0x000fe400000000ff */
[----:B------:R-:W-:Y:S01]  /*1b20*/  LEA.HI R4, R12, R103, RZ, 0x13 ;  /* 0x000000670c047211 */ /* 0x000fe200078f98ff */
[----:B------:R-:W-:Y:S01]  /*1b30*/  IMAD.IADD R15, R15, 0x1, R6 ;  /* 0x000000010f0f7824 */ /* 0x000fe200078e0206 */
[----:B------:R-:W-:Y:S02]  /*1b40*/  LOP3.LUT R5, R8, 0xfc, RZ, 0xc0, !PT ;  /* 0x000000fc08057812 */ /* 0x000fe400078ec0ff */
[----:B------:R-:W-:Y:S02]  /*1b50*/  LOP3.LUT R6, R4, 0xf8, RZ, 0xc0, !PT ;  /* 0x000000f804067812 */ /* 0x000fe400078ec0ff */
[----:B------:R-:W-:Y:S01]  /*1b60*/  PRMT R7, R112, 0x8880, RZ ;  /* 0x0000888070077816 */ /* 0x000fe200000000ff */
[----:B------:R-:W-:Y:S01]  /*1b70*/  IMAD.MOV R5, RZ, RZ, -R5 ;  /* 0x000000ffff057224 */ /* 0x000fe200078e0a05 */
[----:B------:R-:W1:Y:S01]  /*1b80*/  LDC R4, c[0x0][0x3dc] ;  /* 0x0000f700ff047b82 */ /* 0x000e620000000800 */
[----:B------:R-:W-:Y:S01]  /*1b90*/  IMAD.MOV R6, RZ, RZ, -R6 ;  /* 0x000000ffff067224 */ /* 0x000fe200078e0a06 */
[----:B------:R-:W-:-:S02]  /*1ba0*/  PRMT R7, R7, 0x7710, RZ ;  /* 0x0000771007077816 */ /* 0x000fc400000000ff */
[----:B------:R-:W-:Y:S02]  /*1bb0*/  PRMT R5, R5, 0x7710, RZ ;  /* 0x0000771005057816 */ /* 0x000fe400000000ff */
[----:B------:R-:W-:Y:S02]  /*1bc0*/  PRMT R6, R6, 0x7710, RZ ;  /* 0x0000771006067816 */ /* 0x000fe400000000ff */
[----:B------:R-:W-:Y:S01]  /*1bd0*/  SHF.R.U32.HI R7, RZ, 0xd, R7 ;  /* 0x0000000dff077819 */ /* 0x000fe20000011607 */
[----:B------:R-:W-:Y:S01]  /*1be0*/  IMAD.IADD R10, R10, 0x1, R5 ;  /* 0x000000010a0a7824 */ /* 0x000fe200078e0205 */
[----:B------:R-:W-:Y:S02]  /*1bf0*/  SHF.R.S32.HI R5, RZ, 0x1, R3 ;  /* 0x00000001ff057819 */ /* 0x000fe40000011403 */
[----:B------:R-:W-:Y:S01]  /*1c00*/  PRMT R3, R9, 0x9910, RZ ;  /* 0x0000991009037816 */ /* 0x000fe200000000ff */
[----:B------:R-:W-:Y:S01]  /*1c10*/  IMAD.IADD R9, R103, 0x1, R6 ;  /* 0x0000000167097824 */ /* 0x000fe200078e0206 */
[----:B------:R-:W-:-:S02]  /*1c20*/  LOP3.LUT R22, R5, 0xffff, RZ, 0xc0, !PT ;  /* 0x0000ffff05167812 */ /* 0x000fc400078ec0ff */
[----:B------:R-:W-:Y:S02]  /*1c30*/  SHF.R.S32.HI R3, RZ, 0x1, R3 ;  /* 0x00000001ff037819 */ /* 0x000fe40000011403 */
[----:B------:R-:W-:Y:S02]  /*1c40*/  PRMT R6, R9, 0x8880, RZ ;  /* 0x0000888009067816 */ /* 0x000fe400000000ff */
[----:B------:R-:W-:Y:S02]  /*1c50*/  LEA.HI R22, R22, R5, RZ, 0x12 ;  /* 0x0000000516167211 */ /* 0x000fe400078f90ff */
[----:B------:R-:W-:Y:S02]  /*1c60*/  LOP3.LUT R20, R3, 0xffff, RZ, 0xc0, !PT ;  /* 0x0000ffff03147812 */ /* 0x000fe400078ec0ff */
[----:B------:R-:W-:Y:S01]  /*1c70*/  PRMT R6, R6, 0x7710, RZ ;  /* 0x0000771006067816 */ /* 0x000fe200000000ff */
[----:B-1----:R-:W-:Y:S01]  /*1c80*/  VIADD R106, R4, 0x1f ;  /* 0x0000001f046a7836 */ /* 0x002fe20000000000 */
[----:B------:R-:W-:-:S02]  /*1c90*/  LOP3.LUT R22, R22, 0xfffc, RZ, 0xc0, !PT ;  /* 0x0000fffc16167812 */ /* 0x000fc400078ec0ff */
[----:B------:R-:W-:Y:S02]  /*1ca0*/  LEA.HI R20, R20, R3, RZ, 0x12 ;  /* 0x0000000314147211 */ /* 0x000fe400078f90ff */
[----:B------:R-:W-:Y:S01]  /*1cb0*/  SHF.R.U32.HI R6, RZ, 0xd, R6 ;  /* 0x0000000dff067819 */ /* 0x000fe20000011606 */
[----:B------:R-:W-:Y:S01]  /*1cc0*/  IMAD.MOV R22, RZ, RZ, -R22 ;  /* 0x000000ffff167224 */ /* 0x000fe200078e0a16 */
[----:B------:R-:W-:Y:S02]  /*1cd0*/  LOP3.LUT R7, R7, 0x3, RZ, 0xc0, !PT ;  /* 0x0000000307077812 */ /* 0x000fe400078ec0ff */
[----:B------:R-:W-:Y:S02]  /*1ce0*/  LOP3.LUT R20, R20, 0xfffc, RZ, 0xc0, !PT ;  /* 0x0000fffc14147812 */ /* 0x000fe400078ec0ff */
[----:B------:R-:W-:Y:S01]  /*1cf0*/  LOP3.LUT R6, R6, 0x3, RZ, 0xc0, !PT ;  /* 0x0000000306067812 */ /* 0x000fe200078ec0ff */
[----:B------:R-:W-:Y:S01]  /*1d00*/  IMAD.IADD R12, R112, 0x1, R7 ;  /* 0x00000001700c7824 */ /* 0x000fe200078e0207 */
[----:B------:R-:W-:Y:S01]  /*1d10*/  PRMT R22, R22, 0x7710, RZ ;  /* 0x0000771016167816 */ /* 0x000fe200000000ff */
[----:B------:R-:W-:Y:S01]  /*1d20*/  IMAD.MOV R20, RZ, RZ, -R20 ;  /* 0x000000ffff147224 */ /* 0x000fe200078e0a14 */
[----:B------:R-:W-:Y:S01]  /*1d30*/  PRMT R18, R18, 0x8880, RZ ;  /* 0x0000888012127816 */ /* 0x000fe200000000ff */
[----:B------:R-:W-:Y:S01]  /*1d40*/  IMAD.IADD R7, R9, 0x1, R6 ;  /* 0x0000000109077824 */ /* 0x000fe200078e0206 */
[----:B------:R-:W-:Y:S01]  /*1d50*/  PRMT R11, R12, 0x8880, RZ ;  /* 0x000088800c0b7816 */ /* 0x000fe200000000ff */
[----:B------:R-:W-:Y:S01]  /*1d60*/  IMAD.IADD R17, R5, 0x1, R22 ;  /* 0x0000000105117824 */ /* 0x000fe200078e0216 */
[----:B------:R-:W-:-:S02]  /*1d70*/  PRMT R18, R18, 0x7710, RZ ;  /* 0x0000771012127816 */ /* 0x000fc400000000ff */
[----:B------:R-:W-:Y:S02]  /*1d80*/  PRMT R20, R20, 0x7710, RZ ;  /* 0x0000771014147816 */ /* 0x000fe400000000ff */
[C---:B------:R-:W-:Y:S02]  /*1d90*/  LOP3.LUT R6, R7.reuse, 0xfc, RZ, 0xc0, !PT ;  /* 0x000000fc07067812 */ /* 0x040fe400078ec0ff */
[----:B------:R-:W-:Y:S02]  /*1da0*/  PRMT R7, R7, 0x8880, RZ ;  /* 0x0000888007077816 */ /* 0x000fe400000000ff */
[----:B------:R-:W-:Y:S01]  /*1db0*/  LOP3.LUT R18, R17, R18, RZ, 0x3c, !PT ;  /* 0x0000001211127212 */ /* 0x000fe200078e3cff */
[----:B------:R-:W-:Y:S01]  /*1dc0*/  IMAD.IADD R17, R3, 0x1, R20 ;  /* 0x0000000103117824 */ /* 0x000fe200078e0214 */
[----:B------:R-:W-:Y:S01]  /*1dd0*/  SHF.R.S32.HI R20, RZ, 0x2, R7 ;  /* 0x00000002ff147819 */ /* 0x000fe20000011407 */
[----:B------:R-:W-:Y:S01]  /*1de0*/  IMAD.MOV R6, RZ, RZ, -R6 ;  /* 0x000000ffff067224 */ /* 0x000fe200078e0a06 */
[----:B------:R-:W-:-:S02]  /*1df0*/  SHF.R.S32.HI R7, RZ, 0x1f, R4 ;  /* 0x0000001fff077819 */ /* 0x000fc40000011404 */
[----:B------:R-:W-:Y:S02]  /*1e00*/  LOP3.LUT R12, R12, 0xfffc, RZ, 0xc0, !PT ;  /* 0x0000fffc0c0c7812 */ /* 0x000fe400078ec0ff */
[----:B------:R-:W-:Y:S02]  /*1e10*/  LEA.HI R7, R7, R4, RZ, 0x5 ;  /* 0x0000000407077211 */ /* 0x000fe400078f28ff */
[----:B------:R-:W-:Y:S01]  /*1e20*/  PRMT R6, R6, 0x7710, RZ ;  /* 0x0000771006067816 */ /* 0x000fe200000000ff */
[----:B------:R-:W-:Y:S01]  /*1e30*/  IMAD.MOV R12, RZ, RZ, -R12 ;  /* 0x000000ffff0c7224 */ /* 0x000fe200078e0a0c */
[----:B------:R-:W-:Y:S02]  /*1e40*/  LOP3.LUT R7, R7, 0xffffffe0, RZ, 0xc0, !PT ;  /* 0xffffffe007077812 */ /* 0x000fe400078ec0ff */
[----:B------:R-:W-:Y:S01]  /*1e50*/  PRMT R8, R8, 0x8880, RZ ;  /* 0x0000888008087816 */ /* 0x000fe200000000ff */
[----:B------:R-:W-:Y:S01]  /*1e60*/  IMAD.IADD R6, R9, 0x1, R6 ;  /* 0x0000000109067824 */ /* 0x000fe200078e0206 */
[----:B------:R-:W-:Y:S01]  /*1e70*/  PRMT R9, R12, 0x7710, RZ ;  /* 0x000077100c097816 */ /* 0x000fe200000000ff */
[----:B------:R-:W-:Y:S01]  /*1e80*/  IMAD.IADD R7, R4, 0x1, -R7 ;  /* 0x0000000104077824 */ /* 0x000fe200078e0a07 */
[----:B------:R-:W-:-:S02]  /*1e90*/  PRMT R15, R15, 0x8880, RZ ;  /* 0x000088800f0f7816 */ /* 0x000fc400000000ff */
[----:B------:R-:W-:Y:S01]  /*1ea0*/  SHF.R.S32.HI R11, RZ, 0x2, R11 ;  /* 0x00000002ff0b7819 */ /* 0x000fe2000001140b */
[----:B------:R-:W-:Y:S01]  /*1eb0*/  IMAD.IADD R9, R112, 0x1, R9 ;  /* 0x0000000170097824 */ /* 0x000fe200078e0209 */
[C---:B------:R-:W-:Y:S02]  /*1ec0*/  ISETP.NE.AND P0, PT, R7.reuse, RZ, PT ;  /* 0x000000ff0700720c */ /* 0x040fe40003f05270 */
[----:B------:R-:W-:Y:S02]  /*1ed0*/  SHF.R.S32.HI R8, RZ, 0x2, R8 ;  /* 0x00000002ff087819 */ /* 0x000fe40000011408 */
[----:B------:R-:W-:Y:S02]  /*1ee0*/  SEL R111, R7, 0x20, P0 ;  /* 0x00000020076f7807 */ /* 0x000fe40000000000 */
[----:B------:R-:W-:Y:S02]  /*1ef0*/  PRMT R22, R15, 0x7710, RZ ;  /* 0x000077100f167816 */ /* 0x000fe400000000ff */
[----:B------:R-:W-:Y:S01]  /*1f00*/  VIMNMX R110, PT, PT, R111, R4, PT ;  /* 0x000000046f6e7248 */ /* 0x000fe20003fe0100 */
[----:B------:R-:W-:Y:S01]  /*1f10*/  VIADD R4, R4, 0x3e ;  /* 0x0000003e04047836 */ /* 0x000fe20000000000 */
[----:B------:R-:W-:-:S02]  /*1f20*/  PRMT R19, R19, 0x8880, RZ ;  /* 0x0000888013137816 */ /* 0x000fc400000000ff */
[----:B------:R-:W-:Y:S02]  /*1f30*/  PRMT R16, R16, 0x8880, RZ ;  /* 0x0000888010107816 */ /* 0x000fe400000000ff */
[----:B------:R-:W-:Y:S02]  /*1f40*/  ISETP.GE.AND P0, PT, R120, R110, PT ;  /* 0x0000006e7800720c */ /* 0x000fe40003f06270 */
[C---:B------:R-:W-:Y:S02]  /*1f50*/  LOP3.LUT R8, R11.reuse, R8, RZ, 0x3c, !PT ;  /* 0x000000080b087212 */ /* 0x040fe400078e3cff */
[----:B------:R-:W-:Y:S02]  /*1f60*/  LOP3.LUT R20, R11, R20, RZ, 0x3c, !PT ;  /* 0x000000140b147212 */ /* 0x000fe400078e3cff */
[----:B------:R-:W-:Y:S02]  /*1f70*/  LOP3.LUT R17, R17, R22, RZ, 0x3c, !PT ;  /* 0x0000001611117212 */ /* 0x000fe400078e3cff */
[----:B------:R-:W-:-:S02]  /*1f80*/  SHF.R.S32.HI R19, RZ, 0x2, R19 ;  /* 0x00000002ff137819 */ /* 0x000fc40000011413 */
[----:B------:R-:W-:Y:S02]  /*1f90*/  SHF.R.S32.HI R16, RZ, 0x2, R16 ;  /* 0x00000002ff107819 */ /* 0x000fe40000011410 */
[C---:B------:R-:W-:Y:S02]  /*1fa0*/  LOP3.LUT R10, R9.reuse, R10, RZ, 0x3c, !PT ;  /* 0x0000000a090a7212 */ /* 0x040fe400078e3cff */
[----:B------:R-:W-:Y:S02]  /*1fb0*/  LOP3.LUT R6, R9, R6, RZ, 0x3c, !PT ;  /* 0x0000000609067212 */ /* 0x000fe400078e3cff */
[----:B------:R-:W-:Y:S02]  /*1fc0*/  SEL R15, RZ, 0x2, P0 ;  /* 0x00000002ff0f7807 */ /* 0x000fe40000000000 */
[----:B------:R-:W-:Y:S02]  /*1fd0*/  ISETP.LT.AND P0, PT, R109, R2, !P0 ;  /* 0x000000026d00720c */ /* 0x000fe40004701270 */
[----:B------:R-:W-:-:S02]  /*1fe0*/  PRMT R19, R19, 0x9910, RZ ;  /* 0x0000991013137816 */ /* 0x000fc400000000ff */
[----:B------:R-:W-:Y:S02]  /*1ff0*/  PRMT R16, R16, 0x9910, RZ ;  /* 0x0000991010107816 */ /* 0x000fe400000000ff */
[----:B------:R-:W-:Y:S02]  /*2000*/  PRMT R8, R8, 0x9910, RZ ;  /* 0x0000991008087816 */ /* 0x000fe400000000ff */
[----:B------:R-:W-:Y:S02]  /*2010*/  PRMT R18, R18, 0x9910, RZ ;  /* 0x0000991012127816 */ /* 0x000fe400000000ff */
[----:B------:R-:W-:Y:S02]  /*2020*/  PRMT R10, R10, 0x8880, RZ ;  /* 0x000088800a0a7816 */ /* 0x000fe400000000ff */
[----:B------:R-:W-:Y:S01]  /*2030*/  PRMT R17, R17, 0x9910, RZ ;  /* 0x0000991011117816 */ /* 0x000fe200000000ff */
[----:B------:R-:W-:Y:S01]  /*2040*/  IMAD R18, R19, 0x4, R18 ;  /* 0x0000000413127824 */ /* 0x000fe200078e0212 */
[----:B------:R-:W-:Y:S01]  /*2050*/  PRMT R20, R20, 0x9910, RZ ;  /* 0x0000991014147816 */ /* 0x000fe200000000ff */
[----:B------:R-:W-:Y:S01]  /*2060*/  IMAD R104, R8, 0x4, R10 ;  /* 0x0000000408687824 */ /* 0x000fe200078e020a */
[----:B------:R-:W-:Y:S01]  /*2070*/  PRMT R6, R6, 0x8880, RZ ;  /* 0x0000888006067816 */ /* 0x000fe200000000ff */
[----:B------:R-:W-:Y:S01]  /*2080*/  IMAD R16, R16, 0x4, R17 ;  /* 0x0000000410107824 */ /* 0x000fe200078e0211 */
[----:B------:R-:W-:Y:S01]  /*2090*/  SEL R15, R15, RZ, !P1 ;  /* 0x000000ff0f0f7207 */ /* 0x000fe20004800000 */
[----:B------:R-:W-:Y:S01]  /*20a0*/  IMAD R104, R105, 0x8, R104 ;  /* 0x0000000869687824 */ /* 0x000fe200078e0268 */
[----:B------:R-:W-:Y:S01]  /*20b0*/  SEL R2, RZ, 0x1, !P0 ;  /* 0x00000001ff027807 */ /* 0x000fe20004000000 */
[----:B------:R-:W-:Y:S01]  /*20c0*/  IMAD R6, R20, 0x4, R6 ;  /* 0x0000000414067824 */ /* 0x000fe200078e0206 */
[----:B------:R-:W-:Y:S01]  /*20d0*/  PRMT R5, R5, 0x9910, RZ ;  /* 0x0000991005057816 */ /* 0x000fe200000000ff */
[----:B------:R-:W-:Y:S01]  /*20e0*/  IMAD.SHL.U32 R104, R104, 0x8, RZ ;  /* 0x0000000868687824 */ /* 0x000fe200078e00ff */
[----:B------:R-:W-:Y:S01]  /*20f0*/  PRMT R3, R3, 0x9910, RZ ;  /* 0x0000991003037816 */ /* 0x000fe200000000ff */
[----:B------:R-:W-:Y:S01]  /*2100*/  IMAD.IADD R15, R2, 0x1, R15 ;  /* 0x00000001020f7824 */ /* 0x000fe200078e020f */
[----:B------:R-:W-:Y:S01]  /*2110*/  ISETP.GE.U32.AND P0, PT, R4, 0x3f, PT ;  /* 0x0000003f0400780c */ /* 0x000fe20003f06070 */
[----:B------:R-:W-:Y:S01]  /*2120*/  IMAD R108, R5, 0x10, R18 ;  /* 0x00000010056c7824 */ /* 0x000fe200078e0212 */
[----:B------:R-:W-:Y:S01]  /*2130*/  LEA R104, R104, UR4, 0x1 ;  /* 0x0000000468687c11 */ /* 0x000fe2000f8e08ff */
[----:B------:R-:W-:Y:S01]  /*2140*/  IMAD R107, R3, 0x10, R16 ;  /* 0x00000010036b7824 */ /* 0x000fe200078e0210 */
[----:B------:R-:W-:Y:S01]  /*2150*/  SHF.R.S32.HI R3, RZ, 0x1f, R106 ;  /* 0x0000001fff037819 */ /* 0x000fe2000001146a */
[----:B------:R-:W-:Y:S01]  /*2160*/  IMAD R103, R103, 0x8, R6 ;  /* 0x0000000867677824 */ /* 0x000fe200078e0206 */
[----:B------:R-:W-:Y:S01]  /*2170*/  SEL R15, R15, RZ, P0 ;  /* 0x000000ff0f0f7207 */ /* 0x000fe20000000000 */
[----:B------:R-:W-:Y:S01]  /*2180*/  IMAD.SHL.U32 R108, R108, 0x8, RZ ;  /* 0x000000086c6c7824 */ /* 0x000fe200078e00ff */
[----:B------:R-:W-:Y:S01]  /*2190*/  LEA.HI R106, R3, R106, RZ, 0x5 ;  /* 0x0000006a036a7211 */ /* 0x000fe200078f28ff */
[----:B------:R-:W-:-:S02]  /*21a0*/  IMAD.SHL.U32 R107, R107, 0x8, RZ ;  /* 0x000000086b6b7824 */ /* 0x000fc400078e00ff */
[----:B------:R-:W-:Y:S01]  /*21b0*/  IMAD.SHL.U32 R103, R103, 0x8, RZ ;  /* 0x0000000867677824 */ /* 0x000fe200078e00ff */
[----:B------:R-:W-:Y:S01]  /*21c0*/  LEA.HI.SX32 R106, R106, 0xfffffffe, 0x1b ;  /* 0xfffffffe6a6a7811 */ /* 0x000fe200078fdaff */
[----:B------:R-:W-:Y:S01]  /*21d0*/  IMAD.SHL.U32 R100, R15, 0x10, RZ ;  /* 0x000000100f647824 */ /* 0x000fe200078e00ff */
[----:B------:R-:W-:Y:S01]  /*21e0*/  LEA R108, R108, UR5, 0x1 ;  /* 0x000000056c6c7c11 */ /* 0x000fe2000f8e08ff */
[----:B------:R-:W-:Y:S01]  /*21f0*/  IMAD.MOV.U32 R6, RZ, RZ, RZ ;  /* 0x000000ffff067224 */ /* 0x000fe200078e00ff */
[----:B------:R-:W-:Y:S01]  /*2200*/  LEA R107, R107, UR5, 0x1 ;  /* 0x000000056b6b7c11 */ /* 0x000fe2000f8e08ff */
[----:B------:R-:W-:Y:S01]  /*2210*/  IMAD.SHL.U32 R15, R15, 0x8, RZ ;  /* 0x000000080f0f7824 */ /* 0x000fe200078e00ff */
[----:B------:R-:W-:-:S07]  /*2220*/  LEA R103, R103, UR4, 0x1 ;  /* 0x0000000467677c11 */ /* 0x000fce000f8e08ff */
.L_x_912:
[----:B-1----:R-:W1:Y:S01]  /*2230*/  LDC R2, c[0x0][0x3dc] ;  /* 0x0000f700ff027b82 */ /* 0x002e620000000800 */
[----:B------:R-:W-:Y:S01]  /*2240*/  LOP3.LUT R114, R114, 0xfffffffd, RZ, 0xc0, !PT ;  /* 0xfffffffd72727812 */ /* 0x000fe200078ec0ff */
[----:B------:R-:W-:Y:S01]  /*2250*/  IMAD.IADD R115, R92, 0x1, -R101 ;  /* 0x000000015c737824 */ /* 0x000fe200078e0a65 */
[----:B------:R-:W-:Y:S05]  /*2260*/  YIELD ;  /* 0x0000000000007946 */ /* 0x000fea0003800000 */
[----:B------:R-:W-:Y:S05]  /*2270*/  WARPSYNC.ALL ;  /* 0x0000000000007948 */ /* 0x000fea0003800000 */
[----:B--2-4-:R-:W-:Y:S01]  /*2280*/  IMAD.WIDE R8, R88, R109, RZ ;  /* 0x0000006d58087225 */ /* 0x014fe200078e02ff */
[----:B-1----:R-:W-:-:S03]  /*2290*/  ISETP.GE.AND P0, PT, R2, 0x1, PT ;  /* 0x000000010200780c */ /* 0x002fc60003f06270 */
[C---:B------:R-:W-:Y:S02]  /*22a0*/  VIADD R4, R2.reuse, 0xffffffff ;  /* 0xffffffff02047836 */ /* 0x040fe40000000000 */
[----:B------:R-:W-:-:S03]  /*22b0*/  VIADD R3, R2, 0x3e ;  /* 0x0000003e02037836 */ /* 0x000fc60000000000 */
[----:B------:R-:W-:Y:S02]  /*22c0*/  ISETP.GE.U32.AND P5, PT, R4, 0x20, PT ;  /* 0x000000200400780c */ /* 0x000fe40003fa6070 */
[----:B------:R-:W-:Y:S02]  /*22d0*/  ISETP.GE.U32.AND P4, PT, R3, 0x3f, PT ;  /* 0x0000003f0300780c */ /* 0x000fe40003f86070 */
[----:B------:R-:W-:Y:S02]  /*22e0*/  VIMNMX R4, PT, PT, R115, 0x40, PT ;  /* 0x0000004073047848 */ /* 0x000fe40003fe0100 */
[----:B------:R-:W-:Y:S02]  /*22f0*/  @P0 LOP3.LUT R114, R114, 0x2, RZ, 0xfc, !PT ;  /* 0x0000000272720812 */ /* 0x000fe400078efcff */
[----:B------:R-:W-:Y:S01]  /*2300*/  ISETP.GE.AND P0, PT, R120, R110, PT ;  /* 0x0000006e7800720c */ /* 0x000fe20003f06270 */
[----:B------:R-:W1:Y:S01]  /*2310*/  S2R R3, SR_TID.Y ;  /* 0x0000000000037919 */ /* 0x000e620000002200 */
[----:B------:R-:W-:-:S02]  /*2320*/  VIADD R5, R109, 0x8 ;  /* 0x000000086d057836 */ /* 0x000fc40000000000 */
[----:B------:R-:W-:Y:S01]  /*2330*/  ISETP.LT.AND P2, PT, R109, R4, !P0 ;  /* 0x000000046d00720c */ /* 0x000fe20004741270 */
[----:B------:R-:W2:Y:S08]  /*2340*/  S2UR UR9, SR_CgaCtaId ;  /* 0x00000000000979c3 */ /* 0x000eb00000008800 */
[----:B------:R-:W-:Y:S01]  /*2350*/  BAR.SYNC.DEFER_BLOCKING 0x0 ;  /* 0x0000000000007b1d */ /* 0x000fe20000010000 */
[----:B------:R-:W-:-:S02]  /*2360*/  CS2R R26, SRZ ;  /* 0x00000000001a7805 */ /* 0x000fc4000001ff00 */
[----:B------:R-:W-:Y:S02]  /*2370*/  ISETP.GE.AND P3, PT, R5, R4, PT ;  /* 0x000000040500720c */ /* 0x000fe40003f66270 */
[----:B------:R-:W-:Y:S02]  /*2380*/  CS2R R24, SRZ ;  /* 0x0000000000187805 */ /* 0x000fe4000001ff00 */
[----:B------:R-:W-:Y:S02]  /*2390*/  CS2R R22, SRZ ;  /* 0x0000000000167805 */ /* 0x000fe4000001ff00 */
[----:B------:R-:W-:Y:S01]  /*23a0*/  CS2R R20, SRZ ;  /* 0x0000000000147805 */ /* 0x000fe2000001ff00 */
[----:B------:R-:W-:Y:S01]  /*23b0*/  UMOV UR10, 0x400 ;  /* 0x00000400000a7882 */ /* 0x000fe20000000000 */
[----:B------:R-:W-:Y:S02]  /*23c0*/  CS2R R30, SRZ ;  /* 0x00000000001e7805 */ /* 0x000fe4000001ff00 */
[----:B------:R-:W-:-:S02]  /*23d0*/  CS2R R28, SRZ ;  /* 0x00000000001c7805 */ /* 0x000fc4000001ff00 */
[----:B------:R-:W-:Y:S02]  /*23e0*/  CS2R R18, SRZ ;  /* 0x0000000000127805 */ /* 0x000fe4000001ff00 */
[----:B------:R-:W-:Y:S02]  /*23f0*/  CS2R R34, SRZ ;  /* 0x0000000000227805 */ /* 0x000fe4000001ff00 */
[----:B------:R-:W-:Y:S02]  /*2400*/  CS2R R32, SRZ ;  /* 0x0000000000207805 */ /* 0x000fe4000001ff00 */
[----:B------:R-:W-:Y:S02]  /*2410*/  CS2R R38, SRZ ;  /* 0x0000000000267805 */ /* 0x000fe4000001ff00 */
[----:B------:R-:W-:Y:S01]  /*2420*/  CS2R R36, SRZ ;  /* 0x0000000000247805 */ /* 0x000fe2000001ff00 */
[----:B--2---:R-:W-:Y:S01]  /*2430*/  ULEA UR9, UR9, UR10, 0x18 ;  /* 0x0000000a09097291 */ /* 0x004fe2000f8ec0ff */
[----:B-1----:R-:W-:-:S02]  /*2440*/  LOP3.LUT R7, R6, 0xff, R3, 0xf8, !PT ;  /* 0x000000ff06077812 */ /* 0x002fc400078ef803 */
[C---:B------:R-:W-:Y:S02]  /*2450*/  IADD3 R6, P1, PT, R120.reuse, R8, RZ ;  /* 0x0000000878067210 */ /* 0x040fe40007f3e0ff */
[----:B------:R-:W-:Y:S01]  /*2460*/  SEL R8, R13, RZ, P5 ;  /* 0x000000ff0d087207 */ /* 0x000fe20002800000 */
[----:B------:R1:W2:Y:S01]  /*2470*/  SHFL.IDX PT, R3, R7, RZ, 0x1f ;  /* 0x00001fff07037589 */ /* 0x0002a200000e0000 */
[----:B------:R-:W-:Y:S02]  /*2480*/  LEA.HI.X.SX32 R5, R120, R9, 0x1, P1 ;  /* 0x0000000978057211 */ /* 0x000fe400008f0eff */
[----:B------:R-:W-:Y:S02]  /*2490*/  SEL R9, RZ, 0x1, !P2 ;  /* 0x00000001ff097807 */ /* 0x000fe40005000000 */
[----:B------:R-:W-:Y:S02]  /*24a0*/  ISETP.GE.AND P1, PT, R109, R4, PT ;  /* 0x000000046d00720c */ /* 0x000fe40003f26270 */
[----:B------:R-:W3:Y:S01]  /*24b0*/  LDC R4, c[0x0][0x3f8] ;  /* 0x0000fe00ff047b82 */ /* 0x000ee20000000800 */
[----:B------:R-:W-:Y:S01]  /*24c0*/  LOP3.LUT P2, RZ, R15, 0x10, RZ, 0xc0, !PT ;  /* 0x000000100fff7812 */ /* 0x000fe2000784c0ff */
[C---:B-1----:R-:W-:Y:S01]  /*24d0*/  IMAD.SHL.U32 R7, R8.reuse, 0x10, RZ ;  /* 0x0000001008077824 */ /* 0x042fe200078e00ff */
[----:B--2---:R-:W-:Y:S01]  /*24e0*/  R2UR UR6, R3 ;  /* 0x00000000030672ca */ /* 0x004fe200000e0000 */
[----:B------:R-:W-:Y:S01]  /*24f0*/  IMAD.SHL.U32 R8, R8, 0x8, RZ ;  /* 0x0000000808087824 */ /* 0x000fe200078e00ff */
[----:B------:R-:W-:-:S02]  /*2500*/  SEL R3, RZ, 0x2, P0 ;  /* 0x00000002ff037807 */ /* 0x000fc40000000000 */
[C---:B------:R-:W-:Y:S02]  /*2510*/  LEA R16, P0, R6.reuse, R99, 0x1 ;  /* 0x0000006306107211 */ /* 0x040fe400078008ff */
[----:B------:R-:W-:Y:S02]  /*2520*/  SEL R10, R3, RZ, !P3 ;  /* 0x000000ff030a7207 */ /* 0x000fe40005800000 */
[----:B------:R-:W-:Y:S02]  /*2530*/  LEA.HI.X R17, R6, R98, R5, 0x1, P0 ;  /* 0x0000006206117211 */ /* 0x000fe400000f0c05 */
[----:B------:R-:W-:Y:S01]  /*2540*/  SEL R6, RZ, 0x1, P1 ;  /* 0x00000001ff067807 */ /* 0x000fe20000800000 */
[----:B------:R-:W-:Y:S01]  /*2550*/  IMAD.IADD R5, R9, 0x1, R10 ;  /* 0x0000000109057824 */ /* 0x000fe200078e020a */
[----:B------:R-:W-:Y:S01]  /*2560*/  SEL R3, RZ, 0x2, P3 ;  /* 0x00000002ff037807 */ /* 0x000fe20001800000 */
[----:B------:R-:W-:Y:S01]  /*2570*/  UPRMT UR4, UR6, 0x8880, URZ ;  /* 0x0000888006047896 */ /* 0x000fe200080000ff */
[----:B------:R-:W-:-:S02]  /*2580*/  LOP3.LUT P6, RZ, R8, 0x10, RZ, 0xc0, !PT ;  /* 0x0000001008ff7812 */ /* 0x000fc400078cc0ff */
[----:B------:R-:W-:Y:S01]  /*2590*/  SEL R5, R5, RZ, P4 ;  /* 0x000000ff05057207 */ /* 0x000fe20002000000 */
[----:B------:R-:W-:Y:S01]  /*25a0*/  IMAD.IADD R3, R6, 0x1, R3 ;  /* 0x0000000106037824 */ /* 0x000fe200078e0203 */
[----:B------:R-:W-:Y:S01]  /*25b0*/  LOP3.LUT P0, RZ, R100, 0x10, RZ, 0xc0, !PT ;  /* 0x0000001064ff7812 */ /* 0x000fe2000780c0ff */
[----:B------:R-:W-:Y:S02]  /*25c0*/  UPRMT UR4, UR4, 0x7710, URZ ;  /* 0x0000771004047896 */ /* 0x000fe400080000ff */
[C---:B------:R-:W-:Y:S02]  /*25d0*/  IMAD.SHL.U32 R8, R5.reuse, 0x10, RZ ;  /* 0x0000001005087824 */ /* 0x040fe400078e00ff */
[----:B------:R-:W-:Y:S01]  /*25e0*/  IMAD.SHL.U32 R5, R5, 0x8, RZ ;  /* 0x0000000805057824 */ /* 0x000fe200078e00ff */
[----:B------:R-:W-:Y:S02]  /*25f0*/  USHF.R.U32.HI UR8, URZ, 0xd, UR4 ;  /* 0x0000000dff087899 */ /* 0x000fe40008011604 */
[----:B------:R-:W-:Y:S01]  /*2600*/  LOP3.LUT P4, RZ, R8, 0x10, RZ, 0xc0, !PT ;  /* 0x0000001008ff7812 */ /* 0x000fe2000788c0ff */
[----:B------:R-:W-:Y:S01]  /*2610*/  IMAD.WIDE R8, R88, 0x10, R16 ;  /* 0x0000001058087825 */ /* 0x000fe200078e0210 */
[----:B------:R-:W-:Y:S01]  /*2620*/  LOP3.LUT P3, RZ, R5, 0x10, RZ, 0xc0, !PT ;  /* 0x0000001005ff7812 */ /* 0x000fe2000786c0ff */
[----:B------:R-:W-:Y:S01]  /*2630*/  ULOP3.LUT UR8, UR8, 0x3, URZ, 0xc0, !UPT ;  /* 0x0000000308087892 */ /* 0x000fe2000f8ec0ff */
[----:B------:R-:W-:Y:S01]  /*2640*/  SEL R5, R3, RZ, P5 ;  /* 0x000000ff03057207 */ /* 0x000fe20002800000 */
[----:B------:R-:W-:Y:S01]  /*2650*/  @!PT LDS RZ, [RZ] ;  /* 0x00000000fffff984 */ /* 0x000fe20000000800 */
[----:B------:R-:W-:Y:S01]  /*2660*/  @!PT LDS RZ, [RZ] ;  /* 0x00000000fffff984 */ /* 0x000fe20000000800 */
[----:B------:R1:W-:Y:S01]  /*2670*/  LDGSTS.E.BYPASS.LTC128B.128 [R108], desc[UR36][R16.64], P0 ;  /* 0x00000000106c7fae */ /* 0x0003e20008181a24 */
[----:B------:R-:W-:Y:S01]  /*2680*/  LOP3.LUT P5, RZ, R7, 0x10, RZ, 0xc0, !PT ;  /* 0x0000001007ff7812 */ /* 0x000fe200078ac0ff */
[----:B------:R-:W-:-:S02]  /*2690*/  UIADD3 UR8, UPT, UPT, UR6, UR8, URZ ;  /* 0x0000000806087290 */ /* 0x000fc4000fffe0ff */
[C---:B------:R-:W-:Y:S01]  /*26a0*/  IMAD.SHL.U32 R3, R5.reuse, 0x10, RZ ;  /* 0x0000001005037824 */ /* 0x040fe200078e00ff */
[----:B------:R2:W-:Y:S01]  /*26b0*/  LDGSTS.E.BYPASS.LTC128B.128 [R107], desc[UR36][R8.64], P2 ;  /* 0x00000000086b7fae */ /* 0x0005e20009181a24 */
[----:B------:R-:W-:Y:S01]  /*26c0*/  IMAD.SHL.U32 R5, R5, 0x8, RZ ;  /* 0x0000000805057824 */ /* 0x000fe200078e00ff */
[----:B------:R-:W-:Y:S02]  /*26d0*/  ULOP3.LUT UR4, UR8, 0xfffc, URZ, 0xc0, !UPT ;  /* 0x0000fffc08047892 */ /* 0x000fe4000f8ec0ff */
[----:B------:R-:W-:Y:S01]  /*26e0*/  LOP3.LUT P1, RZ, R3, 0x10, RZ, 0xc0, !PT ;  /* 0x0000001003ff7812 */ /* 0x000fe2000782c0ff */
[----:B---3--:R-:W-:Y:S01]  /*26f0*/  IMAD R3, R101, R4, RZ ;  /* 0x0000000465037224 */ /* 0x008fe200078e02ff */
[----:B------:R-:W-:Y:S01]  /*2700*/  LOP3.LUT P0, RZ, R5, 0x10, RZ, 0xc0, !PT ;  /* 0x0000001005ff7812 */ /* 0x000fe2000780c0ff */
[----:B------:R-:W-:Y:S02]  /*2710*/  UIADD3 UR4, UPT, UPT, URZ, -UR4, URZ ;  /* 0x80000004ff047290 */ /* 0x000fe4000fffe0ff */
[----:B------:R-:W-:Y:S01]  /*2720*/  IMAD.WIDE R10, R3, 0x2, R118 ;  /* 0x00000002030a7825 */ /* 0x000fe200078e0276 */
[----:B------:R-:W-:-:S02]  /*2730*/  UPRMT UR8, UR8, 0x8880, URZ ;  /* 0x0000888008087896 */ /* 0x000fc400080000ff */
[----:B------:R-:W-:Y:S01]  /*2740*/  UPRMT UR4, UR4, 0x7710, URZ ;  /* 0x0000771004047896 */ /* 0x000fe200080000ff */
[----:B------:R-:W-:Y:S01]  /*2750*/  VIADD R3, R0, UR9 ;  /* 0x0000000900037c36 */ /* 0x000fe20008000000 */
[----:B------:R3:W-:Y:S01]  /*2760*/  LDGSTS.E.BYPASS.LTC128B.128 [R108+0x2000], desc[UR36][R10.64], P4 ;  /* 0x020000000a6c7fae */ /* 0x0007e2000a181a24 */
[--C-:B------:R-:W-:Y:S01]  /*2770*/  IMAD.WIDE R4, R4, 0x10, R10.reuse ;  /* 0x0000001004047825 */ /* 0x100fe200078e020a */
[----:B------:R-:W-:Y:S02]  /*2780*/  UIADD3 UR4, UPT, UPT, UR6, UR4, URZ ;  /* 0x0000000406047290 */ /* 0x000fe4000fffe0ff */
[----:B------:R-:W-:Y:S01]  /*2790*/  USHF.R.S32.HI UR8, URZ, 0x2, UR8 ;  /* 0x00000002ff087899 */ /* 0x000fe20008011408 */
[C---:B------:R-:W-:Y:S01]  /*27a0*/  IMAD.WIDE R6, R111.reuse, 0x2, R10 ;  /* 0x000000026f067825 */ /* 0x040fe200078e020a */
[----:B------:R4:W-:Y:S01]  /*27b0*/  LDGSTS.E.BYPASS.LTC128B.128 [R107+0x2000], desc[UR36][R4.64], P3 ;  /* 0x02000000046b7fae */ /* 0x0009e20009981a24 */
[----:B------:R-:W-:Y:S02]  /*27c0*/  ULOP3.LUT UR7, UR4, 0x80, URZ, 0xc0, !UPT ;  /* 0x0000008004077892 */ /* 0x000fe4000f8ec0ff */
[----:B-1----:R-:W-:Y:S01]  /*27d0*/  IMAD.WIDE R16, R111, 0x2, R16 ;  /* 0x000000026f107825 */ /* 0x002fe200078e0210 */
[----:B------:R-:W0:Y:S01]  /*27e0*/  LDGDEPBAR ;  /* 0x00000000000079af */ /* 0x000e220000000000 */
[----:B------:R-:W-:-:S02]  /*27f0*/  ULEA.HI UR7, UR7, UR4, URZ, 0x19 ;  /* 0x0000000407077291 */ /* 0x000fc4000f8fc8ff */
[----:B--2---:R-:W-:Y:S01]  /*2800*/  IMAD.WIDE R8, R111, 0x2, R8 ;  /* 0x000000026f087825 */ /* 0x004fe200078e0208 */
[----:B------:R1:W-:Y:S01]  /*2810*/  LDGSTS.E.BYPASS.LTC128B.128 [R108+0x80], desc[UR36][R16.64], P5 ;  /* 0x00080000106c7fae */ /* 0x0003e2000a981a24 */
[----:B------:R-:W-:Y:S01]  /*2820*/  ULOP3.LUT UR12, UR7, 0xfffe, URZ, 0xc0, !UPT ;  /* 0x0000fffe070c7892 */ /* 0x000fe2000f8ec0ff */
[----:B------:R-:W-:Y:S01]  /*2830*/  ISETP.GE.AND P5, PT, R2, 0x1, PT ;  /* 0x000000010200780c */ /* 0x000fe20003fa6270 */
[----:B------:R-:W-:Y:S01]  /*2840*/  UPRMT UR7, UR7, 0x8880, URZ ;  /* 0x0000888007077896 */ /* 0x000fe200080000ff */
[----:B------:R2:W-:Y:S01]  /*2850*/  LDGSTS.E.BYPASS.LTC128B.128 [R107+0x80], desc[UR36][R8.64], P6 ;  /* 0x00080000086b7fae */ /* 0x0005e2000b181a24 */
[----:B------:R-:W-:Y:S02]  /*2860*/  UIADD3 UR12, UPT, UPT, URZ, -UR12, URZ ;  /* 0x8000000cff0c7290 */ /* 0x000fe4000fffe0ff */
[----:B------:R-:W-:Y:S01]  /*2870*/  UPRMT UR8, UR8, 0x9910, URZ ;  /* 0x0000991008087896 */ /* 0x000fe200080000ff */
[----:B------:R5:W-:Y:S01]  /*2880*/  LDGSTS.E.BYPASS.LTC128B.128 [R108+0x2080], desc[UR36][R6.64], P1 ;  /* 0x02080000066c7fae */ /* 0x000be20008981a24 */
[----:B------:R-:W-:-:S02]  /*2890*/  UPRMT UR12, UR12, 0x7710, URZ ;  /* 0x000077100c0c7896 */ /* 0x000fc400080000ff */
[----:B------:R-:W-:Y:S02]  /*28a0*/  USHF.R.S32.HI UR7, URZ, 0x1, UR7 ;  /* 0x00000001ff077899 */ /* 0x000fe40008011407 */
[----:B------:R-:W-:Y:S01]  /*28b0*/  UIADD3 UR12, UPT, UPT, UR4, UR12, URZ ;  /* 0x0000000c040c7290 */ /* 0x000fe2000fffe0ff */
[----:B---3--:R-:W-:Y:S01]  /*28c0*/  CS2R R10, SRZ ;  /* 0x00000000000a7805 */ /* 0x008fe2000001ff00 */
[----:B------:R-:W-:Y:S02]  /*28d0*/  UPRMT UR4, UR7, 0x9910, URZ ;  /* 0x0000991007047896 */ /* 0x000fe400080000ff */
[----:B------:R-:W-:Y:S01]  /*28e0*/  UPRMT UR5, UR12, 0x8880, URZ ;  /* 0x000088800c057896 */ /* 0x000fe200080000ff */
[----:B----4-:R-:W-:Y:S01]  /*28f0*/  IMAD.WIDE R4, R111, 0x2, R4 ;  /* 0x000000026f047825 */ /* 0x010fe200078e0204 */
[----:B------:R-:W-:Y:S02]  /*2900*/  USHF.L.U32 UR11, UR8, 0x3, URZ ;  /* 0x00000003080b7899 */ /* 0x000fe400080006ff */
[----:B------:R-:W-:-:S02]  /*2910*/  ULOP3.LUT UR10, UR12, 0xffff, URZ, 0xc0, !UPT ;  /* 0x0000ffff0c0a7892 */ /* 0x000fc4000f8ec0ff */
[----:B------:R3:W-:Y:S01]  /*2920*/  LDGSTS.E.BYPASS.LTC128B.128 [R107+0x2080], desc[UR36][R4.64], P0 ;  /* 0x02080000046b7fae */ /* 0x0007e20008181a24 */
[----:B------:R-:W-:Y:S02]  /*2930*/  ULEA UR4, UR4, UR11, 0x8 ;  /* 0x0000000b04047291 */ /* 0x000fe4000f8e40ff */
[----:B------:R-:W-:Y:S01]  /*2940*/  ULEA UR5, UR5, UR11, 0x8 ;  /* 0x0000000b05057291 */ /* 0x000fe2000f8e40ff */
[----:B------:R-:W0:Y:S01]  /*2950*/  LDGDEPBAR ;  /* 0x00000000000079af */ /* 0x000e220000000000 */
[----:B------:R-:W-:Y:S01]  /*2960*/  UPRMT UR10, UR10, 0x8880, URZ ;  /* 0x000088800a0a7896 */ /* 0x000fe200080000ff */
[----:B-1----:R-:W-:Y:S01]  /*2970*/  CS2R R16, SRZ ;  /* 0x0000000000107805 */ /* 0x002fe2000001ff00 */
[----:B------:R-:W-:Y:S01]  /*2980*/  IMAD.U32 R76, RZ, RZ, UR4 ;  /* 0x00000004ff4c7e24 */ /* 0x000fe2000f8e00ff */
[----:B--2---:R-:W-:Y:S01]  /*2990*/  CS2R R8, SRZ ;  /* 0x0000000000087805 */ /* 0x004fe2000001ff00 */
[----:B------:R-:W-:Y:S02]  /*29a0*/  IMAD.U32 R72, RZ, RZ, UR5 ;  /* 0x00000005ff487e24 */ /* 0x000fe4000f8e00ff */
[--C-:B------:R-:W-:Y:S01]  /*29b0*/  IMAD R76, R76, 0x10, R3.reuse ;  /* 0x000000104c4c7824 */ /* 0x100fe200078e0203 */
[----:B-----5:R-:W-:Y:S01]  /*29c0*/  CS2R R6, SRZ ;  /* 0x0000000000067805 */ /* 0x020fe2000001ff00 */
[----:B------:R-:W-:Y:S01]  /*29d0*/  IMAD R72, R72, 0x10, R3 ;  /* 0x0000001048487824 */ /* 0x000fe200078e0203 */
[----:B---3--:R-:W-:Y:S01]  /*29e0*/  CS2R R4, SRZ ;  /* 0x0000000000047805 */ /* 0x008fe2000001ff00 */
[----:B------:R-:W-:-:S04]  /*29f0*/  DEPBAR.LE SB0, 0x1 ;  /* 0x000080400000791a */ /* 0x000fc80000000000 */
[----:B------:R-:W-:Y:S06]  /*2a00*/  BAR.SYNC.DEFER_BLOCKING 0x0 ;  /* 0x0000000000007b1d */ /* 0x000fec0000010000 */
[----:B------:R-:W1:Y:S04]  /*2a10*/  LDSM.16.M88.4 R76, [R76+0x2600] ;  /* 0x002600004c4c783b */ /* 0x000e680000000200 */
[----:B------:R-:W2:Y:S01]  /*2a20*/  LDSM.16.M88.4 R72, [R72+0x600] ;  /* 0x000600004848783b */ /* 0x000ea20000000200 */
[----:B------:R-:W-:Y:S05]  /*2a30*/  @!P5 BRA `(.L_x_889) ;  /* 0x0000000000ecd947 */ /* 0x000fea0003800000 */
[----:B------:R-:W-:Y:S01]  /*2a40*/  ULEA UR4, UR4, UR9, 0x4 ;  /* 0x0000000904047291 */ /* 0x000fe2000f8e20ff */
[----:B------:R-:W-:Y:S01]  /*2a50*/  IMAD.MOV.U32 R122, RZ, RZ, R106 ;  /* 0x000000ffff7a7224 */ /* 0x000fe200078e006a */
[----:B------:R-:W-:Y:S01]  /*2a60*/  ULEA UR9, UR5, UR9, 0x4 ;  /* 0x0000000905097291 */ /* 0x000fe2000f8e20ff */
[C---:B------:R-:W-:Y:S01]  /*2a70*/  LOP3.LUT R12, R0.reuse, 0x10, RZ, 0x3c, !PT ;  /* 0x00000010000c7812 */ /* 0x040fe200078e3cff */
[----:B------:R-:W-:Y:S01]  /*2a80*/  IMAD.MOV.U32 R27, RZ, RZ, RZ ;  /* 0x000000ffff1b7224 */ /* 0x000fe200078e00ff */
[C---:B------:R-:W-:Y:S01]  /*2a90*/  LOP3.LUT R3, R0.reuse, 0x20, RZ, 0x3c, !PT ;  /* 0x0000002000037812 */ /* 0x040fe200078e3cff */
[----:B------:R-:W-:Y:S01]  /*2aa0*/  UIADD3 UR5, UPT, UPT, UR4, 0x2600, URZ ;  /* 0x0000260004057890 */ /* 0x000fe2000fffe0ff */
[----:B------:R-:W-:Y:S01]  /*2ab0*/  LOP3.LUT R2, R0, 0x30, RZ, 0x3c, !PT ;  /* 0x0000003000027812 */ /* 0x000fe200078e3cff */
[----:B------:R-:W-:-:S12]  /*2ac0*/  UIADD3 UR4, UPT, UPT, UR9, 0x600, URZ ;  /* 0x0000060009047890 */ /* 0x000fd8000fffe0ff */
.L_x_890:
[C---:B-12-4-:R-:W-:Y:S01]  /*2ad0*/  HMMA.1688.F32 R4, R72.reuse, R76, R4 ;  /* 0x0000004c4804723c */ /* 0x056fe20000001004 */
[----:B------:R-:W-:Y:S03]  /*2ae0*/  LDSM.16.M88.4 R80, [R12+UR4] ;  /* 0x000000040c50783b */ /* 0x000fe60008000200 */
[----:B------:R-:W-:Y:S04]  /*2af0*/  ISETP.GE.AND P0, PT, R122, RZ, PT ;  /* 0x000000ff7a00720c */ /* 0x000fe80003f06270 */
[C---:B------:R-:W-:Y:S01]  /*2b00*/  HMMA.1688.F32 R8, R72.reuse, R77, R8 ;  /* 0x0000004d4808723c */ /* 0x040fe20000001008 */
[----:B------:R-:W1:Y:S07]  /*2b10*/  LDSM.16.M88.4 R84, [R12+UR5] ;  /* 0x000000050c54783b */ /* 0x000e6e0008000200 */
[C---:B------:R-:W-:Y:S01]  /*2b20*/  HMMA.1688.F32 R16, R72.reuse, R78, R16 ;  /* 0x0000004e4810723c */ /* 0x040fe20000001010 */
[----:B------:R-:W0:Y:S07]  /*2b30*/  LDGDEPBAR ;  /* 0x00000000000079af */ /* 0x000e2e0000000000 */
[-C--:B------:R-:W-:Y:S08]  /*2b40*/  HMMA.1688.F32 R20, R72, R79.reuse, R20 ;  /* 0x0000004f4814723c */ /* 0x080ff00000001014 */
[C---:B------:R-:W-:Y:S08]  /*2b50*/  HMMA.1688.F32 R24, R74.reuse, R79, R24 ;  /* 0x0000004f4a18723c */ /* 0x040ff00000001018 */
[C---:B------:R-:W-:Y:S08]  /*2b60*/  HMMA.1688.F32 R28, R74.reuse, R78, R28 ;  /* 0x0000004e4a1c723c */ /* 0x040ff0000000101c */
[C---:B------:R-:W-:Y:S08]  /*2b70*/  HMMA.1688.F32 R32, R74.reuse, R77, R32 ;  /* 0x0000004d4a20723c */ /* 0x040ff00000001020 */
[----:B------:R-:W-:Y:S01]  /*2b80*/  HMMA.1688.F32 R36, R74, R76, R36 ;  /* 0x0000004c4a24723c */ /* 0x000fe20000001024 */
[----:B------:R-:W-:-:S07]  /*2b90*/  LDSM.16.M88.4 R72, [R3+UR4] ;  /* 0x000000040348783b */ /* 0x000fce0008000200 */
[C---:B-1----:R-:W-:Y:S01]  /*2ba0*/  HMMA.1688.F32 R4, R80.reuse, R84, R4 ;  /* 0x000000545004723c */ /* 0x042fe20000001004 */
[----:B------:R-:W1:Y:S07]  /*2bb0*/  LDSM.16.M88.4 R76, [R3+UR5] ;  /* 0x00000005034c783b */ /* 0x000e6e0008000200 */
[C---:B------:R-:W-:Y:S08]  /*2bc0*/  HMMA.1688.F32 R8, R80.reuse, R85, R8 ;  /* 0x000000555008723c */ /* 0x040ff00000001008 */
[C---:B------:R-:W-:Y:S08]  /*2bd0*/  HMMA.1688.F32 R16, R80.reuse, R86, R16 ;  /* 0x000000565010723c */ /* 0x040ff00000001010 */
[-C--:B------:R-:W-:Y:S08]  /*2be0*/  HMMA.1688.F32 R20, R80, R87.reuse, R20 ;  /* 0x000000575014723c */ /* 0x080ff00000001014 */
[C---:B------:R-:W-:Y:S08]  /*2bf0*/  HMMA.1688.F32 R24, R82.reuse, R87, R24 ;  /* 0x000000575218723c */ /* 0x040ff00000001018 */
[C---:B------:R-:W-:Y:S08]  /*2c00*/  HMMA.1688.F32 R28, R82.reuse, R86, R28 ;  /* 0x00000056521c723c */ /* 0x040ff0000000101c */
[C---:B------:R-:W-:Y:S08]  /*2c10*/  HMMA.1688.F32 R32, R82.reuse, R85, R32 ;  /* 0x000000555220723c */ /* 0x040ff00000001020 */
[----:B------:R-:W-:Y:S01]  /*2c20*/  HMMA.1688.F32 R36, R82, R84, R36 ;  /* 0x000000545224723c */ /* 0x000fe20000001024 */
[----:B------:R-:W-:-:S07]  /*2c30*/  LDSM.16.M88.4 R80, [R2+UR4] ;  /* 0x000000040250783b */ /* 0x000fce0008000200 */
[C---:B-1----:R-:W-:Y:S01]  /*2c40*/  HMMA.1688.F32 R4, R72.reuse, R76, R4 ;  /* 0x0000004c4804723c */ /* 0x042fe20000001004 */
[----:B------:R-:W1:Y:S01]  /*2c50*/  LDSM.16.M88.4 R84, [R2+UR5] ;  /* 0x000000050254783b */ /* 0x000e620008000200 */
[----:B------:R-:W-:Y:S06]  /*2c60*/  DEPBAR.LE SB0, 0x1 ;  /* 0x000080400000791a */ /* 0x000fec0000000000 */
[C---:B------:R-:W-:Y:S01]  /*2c70*/  HMMA.1688.F32 R8, R72.reuse, R77, R8 ;  /* 0x0000004d4808723c */ /* 0x040fe20000001008 */
[----:B------:R-:W-:Y:S07]  /*2c80*/  BAR.SYNC.DEFER_BLOCKING 0x0 ;  /* 0x0000000000007b1d */ /* 0x000fee0000010000 */
[C---:B------:R-:W-:Y:S08]  /*2c90*/  HMMA.1688.F32 R16, R72.reuse, R78, R16 ;  /* 0x0000004e4810723c */ /* 0x040ff00000001010 */
[-C--:B------:R-:W-:Y:S08]  /*2ca0*/  HMMA.1688.F32 R20, R72, R79.reuse, R20 ;  /* 0x0000004f4814723c */ /* 0x080ff00000001014 */
[C---:B------:R-:W-:Y:S08]  /*2cb0*/  HMMA.1688.F32 R24, R74.reuse, R79, R24 ;  /* 0x0000004f4a18723c */ /* 0x040ff00000001018 */
[C---:B------:R-:W-:Y:S08]  /*2cc0*/  HMMA.1688.F32 R28, R74.reuse, R78, R28 ;  /* 0x0000004e4a1c723c */ /* 0x040ff0000000101c */
[C---:B------:R-:W-:Y:S08]  /*2cd0*/  HMMA.1688.F32 R32, R74.reuse, R77, R32 ;  /* 0x0000004d4a20723c */ /* 0x040ff00000001020 */
[----:B------:R-:W-:Y:S01]  /*2ce0*/  HMMA.1688.F32 R36, R74, R76, R36 ;  /* 0x0000004c4a24723c */ /* 0x000fe20000001024 */
[----:B---3--:R3:W4:Y:S01]  /*2cf0*/  @P0 LDSM.16.M88.4 R72, [R0+UR4+0x80] ;  /* 0x000080040048083b */ /* 0x0087220008000200 */
[----:B------:R-:W-:-:S06]  /*2d00*/  UIADD3 UR4, UPT, UPT, UR4, 0x80, URZ ;  /* 0x0000008004047890 */ /* 0x000fcc000fffe0ff */
[C---:B-1----:R-:W-:Y:S01]  /*2d10*/  HMMA.1688.F32 R4, R80.reuse, R84, R4 ;  /* 0x000000545004723c */ /* 0x042fe20000001004 */
[----:B------:R3:W4:Y:S01]  /*2d20*/  @P0 LDSM.16.M88.4 R76, [R0+UR5+0x80] ;  /* 0x00008005004c083b */ /* 0x0007220008000200 */
[----:B------:R-:W-:Y:S02]  /*2d30*/  UIADD3 UR5, UPT, UPT, UR5, 0x80, URZ ;  /* 0x0000008005057890 */ /* 0x000fe4000fffe0ff */
[C---:B------:R-:W-:Y:S01]  /*2d40*/  ISETP.GT.AND P0, PT, R122.reuse, -0x1, PT ;  /* 0xffffffff7a00780c */ /* 0x040fe20003f04270 */
[----:B------:R-:W-:Y:S03]  /*2d50*/  VIADD R122, R122, 0xffffffff ;  /* 0xffffffff7a7a7836 */ /* 0x000fe60000000000 */
[C---:B------:R-:W-:Y:S08]  /*2d60*/  HMMA.1688.F32 R8, R80.reuse, R85, R8 ;  /* 0x000000555008723c */ /* 0x040ff00000001008 */
[C---:B------:R-:W-:Y:S08]  /*2d70*/  HMMA.1688.F32 R16, R80.reuse, R86, R16 ;  /* 0x000000565010723c */ /* 0x040ff00000001010 */
[-C--:B------:R-:W-:Y:S08]  /*2d80*/  HMMA.1688.F32 R20, R80, R87.reuse, R20 ;  /* 0x000000575014723c */ /* 0x080ff00000001014 */
[C---:B------:R-:W-:Y:S08]  /*2d90*/  HMMA.1688.F32 R24, R82.reuse, R87, R24 ;  /* 0x000000575218723c */ /* 0x040ff00000001018 */
[C---:B------:R-:W-:Y:S08]  /*2da0*/  HMMA.1688.F32 R28, R82.reuse, R86, R28 ;  /* 0x00000056521c723c */ /* 0x040ff0000000101c */
[C---:B------:R-:W-:Y:S08]  /*2db0*/  HMMA.1688.F32 R32, R82.reuse, R85, R32 ;  /* 0x000000555220723c */ /* 0x040ff00000001020 */
[----:B------:R-:W-:Y:S01]  /*2dc0*/  HMMA.1688.F32 R36, R82, R84, R36 ;  /* 0x000000545224723c */ /* 0x000fe20000001024 */
[----:B------:R-:W-:Y:S02]  /*2dd0*/  @!UPT UIADD3 URZ, UPT, UPT, URZ, URZ, URZ ;  /* 0x000000fffffff290 */ /* 0x000fe4000fffe0ff */
[----:B------:R-:W-:Y:S11]  /*2de0*/  @P0 BRA `(.L_x_890) ;  /* 0xfffffffc00380947 */ /* 0x000ff6000383ffff */
.L_x_889:
[----:B------:R-:W-:Y:S01]  /*2df0*/  VIMNMX R2, PT, PT, R115, 0x40, PT ;  /* 0x0000004073027848 */ /* 0x000fe20003fe0100 */
[----:B------:R-:W5:Y:S01]  /*2e00*/  LDCU UR4, c[0x0][0x3e0] ;  /* 0x00007c00ff0477ac */ /* 0x000f620008000800 */
[----:B--2-4-:R-:W2:Y:S01]  /*2e10*/  LDC R72, c[0x0][0x3fc] ;  /* 0x0000ff00ff487b82 */ /* 0x014ea20000000800 */
[----:B-1----:R-:W-:Y:S01]  /*2e20*/  PRMT R78, R112, 0x8880, RZ ;  /* 0x00008880704e7816 */ /* 0x002fe200000000ff */
[----:B------:R-:W-:Y:S01]  /*2e30*/  VIADD R3, R105, 0x4 ;  /* 0x0000000469037836 */ /* 0x000fe20000000000 */
[----:B------:R-:W-:Y:S01]  /*2e40*/  SHF.R.S32.HI R73, RZ, 0x1f, R2 ;  /* 0x0000001fff497819 */ /* 0x000fe20000011402 */
[----:B------:R-:W-:Y:S01]  /*2e50*/  VIADD R12, R2, 0xffffffff ;  /* 0xffffffff020c7836 */ /* 0x000fe20000000000 */
[----:B------:R-:W-:Y:S01]  /*2e60*/  UPRMT UR9, UR6, 0x8880, URZ ;  /* 0x0000888006097896 */ /* 0x000fe200080000ff */
[----:B------:R-:W-:Y:S01]  /*2e70*/  IMAD.SHL.U32 R78, R78, 0x8, RZ ;  /* 0x000000084e4e7824 */ /* 0x000fe200078e00ff */
[----:B------:R-:W-:Y:S01]  /*2e80*/  LEA.HI R73, R73, R2, RZ, 0x5 ;  /* 0x0000000249497211 */ /* 0x000fe200078f28ff */
[----:B------:R-:W-:Y:S01]  /*2e90*/  BAR.SYNC.DEFER_BLOCKING 0x0 ;  /* 0x0000000000007b1d */ /* 0x000fe20000010000 */
[----:B------:R-:W-:Y:S01]  /*2ea0*/  ISETP.GE.U32.AND P3, PT, R12, 0x20, PT ;  /* 0x000000200c00780c */ /* 0x000fe20003f66070 */
[----:B------:R-:W-:Y:S01]  /*2eb0*/  ULEA.HI UR5, UR9, UR9, URZ, 0x1 ;  /* 0x0000000909057291 */ /* 0x000fe2000f8f08ff */
[----:B------:R-:W-:-:S02]  /*2ec0*/  LOP3.LUT R73, R73, 0xffffffe0, RZ, 0xc0, !PT ;  /* 0xffffffe049497812 */ /* 0x000fc400078ec0ff */
[----:B------:R-:W-:Y:S01]  /*2ed0*/  SHF.R.S32.HI R79, RZ, 0x1f, R78 ;  /* 0x0000001fff4f7819 */ /* 0x000fe2000001144e */
[----:B------:R-:W-:Y:S02]  /*2ee0*/  ULOP3.LUT UR5, UR5, 0xfffffffe, URZ, 0xc0, !UPT ;  /* 0xfffffffe05057892 */ /* 0x000fe4000f8ec0ff */
[----:B------:R-:W-:Y:S02]  /*2ef0*/  IMAD.IADD R73, R2, 0x1, -R73 ;  /* 0x0000000102497824 */ /* 0x000fe400078e0a49 */
[----:B------:R-:W-:-:S03]  /*2f00*/  UIADD3 UR5, UPT, UPT, UR9, -UR5, URZ ;  /* 0x8000000509057290 */ /* 0x000fc6000fffe0ff */
[----:B------:R-:W-:-:S04]  /*2f10*/  ISETP.NE.AND P0, PT, R73, RZ, PT ;  /* 0x000000ff4900720c */ /* 0x000fc80003f05270 */
[----:B------:R-:W-:Y:S02]  /*2f20*/  SEL R73, R73, 0x20, P0 ;  /* 0x0000002049497807 */ /* 0x000fe40000000000 */
[----:B-----5:R-:W-:Y:S01]  /*2f30*/  ISETP.GE.AND P0, PT, R78, UR4, PT ;  /* 0x000000044e007c0c */ /* 0x020fe2000bf06270 */
[----:B--2---:R-:W-:Y:S01]  /*2f40*/  IMAD.WIDE R78, R105, R72, R78 ;  /* 0x00000048694e7225 */ /* 0x004fe200078e024e */
[C---:B------:R-:W-:Y:S01]  /*2f50*/  VIMNMX R74, PT, PT, R2.reuse, R73, PT ;  /* 0x00000049024a7248 */ /* 0x040fe20003fe0100 */
[----:B------:R-:W-:Y:S01]  /*2f60*/  ULOP3.LUT UR4, UR6, 0x80, URZ, 0xc0, !UPT ;  /* 0x0000008006047892 */ /* 0x000fe2000f8ec0ff */
[----:B------:R-:W-:Y:S01]  /*2f70*/  SEL R76, RZ, 0x2, P0 ;  /* 0x00000002ff4c7807 */ /* 0x000fe20000000000 */
[C---:B------:R-:W-:Y:S01]  /*2f80*/  VIADD R73, R2.reuse, 0x1f ;  /* 0x0000001f02497836 */ /* 0x040fe20000000000 */
[-C--:B------:R-:W-:Y:S01]  /*2f90*/  ISETP.GE.AND P1, PT, R3, R74.reuse, PT ;  /* 0x0000004a0300720c */ /* 0x080fe20003f26270 */
[----:B------:R-:W-:Y:S01]  /*2fa0*/  VIADD R2, R2, 0x3e ;  /* 0x0000003e02027836 */ /* 0x000fe20000000000 */
[----:B------:R-:W-:Y:S01]  /*2fb0*/  ISETP.LT.AND P2, PT, R105, R74, !P0 ;  /* 0x0000004a6900720c */ /* 0x000fe20004741270 */
[----:B------:R-:W-:Y:S01]  /*2fc0*/  ULEA.HI UR4, UR4, UR6, URZ, 0x19 ;  /* 0x0000000604047291 */ /* 0x000fe2000f8fc8ff */
[----:B------:R-:W-:-:S02]  /*2fd0*/  SHF.R.S32.HI R12, RZ, 0x1f, R73 ;  /* 0x0000001fff0c7819 */ /* 0x000fc40000011449 */
[----:B------:R-:W-:Y:S01]  /*2fe0*/  SEL R3, RZ, 0x1, P0 ;  /* 0x00000001ff037807 */ /* 0x000fe20000000000 */
[----:B------:R-:W-:Y:S01]  /*2ff0*/  UPRMT UR4, UR4, 0x8880, URZ ;  /* 0x0000888004047896 */ /* 0x000fe200080000ff */
[----:B------:R-:W-:Y:S01]  /*3000*/  LEA.HI R12, R12, R73, RZ, 0x5 ;  /* 0x000000490c0c7211 */ /* 0x000fe200078f28ff */
[----:B------:R-:W-:Y:S01]  /*3010*/  IMAD R73, R101, R72, RZ ;  /* 0x0000004865497224 */ /* 0x000fe200078e02ff */
[----:B------:R-:W-:Y:S01]  /*3020*/  SEL R75, RZ, 0x1, !P2 ;  /* 0x00000001ff4b7807 */ /* 0x000fe20005000000 */
[C---:B------:R-:W-:Y:S01]  /*3030*/  IMAD.IADD R3, R76.reuse, 0x1, R3 ;  /* 0x000000014c037824 */ /* 0x040fe200078e0203 */
[----:B------:R-:W-:Y:S01]  /*3040*/  SEL R74, R76, RZ, !P1 ;  /* 0x000000ff4c4a7207 */ /* 0x000fe20004800000 */
[----:B------:R-:W-:Y:S01]  /*3050*/  IMAD.WIDE R76, R73, 0x2, R116 ;  /* 0x00000002494c7825 */ /* 0x000fe200078e0274 */
[----:B------:R-:W-:Y:S01]  /*3060*/  SHF.R.S32.HI R12, RZ, 0x5, R12 ;  /* 0x00000005ff0c7819 */ /* 0x000fe2000001140c */
[----:B------:R-:W-:Y:S01]  /*3070*/  USHF.R.S32.HI UR4, URZ, 0x1, UR4 ;  /* 0x00000001ff047899 */ /* 0x000fe20008011404 */
[----:B------:R-:W-:Y:S01]  /*3080*/  ISETP.GE.U32.AND P0, PT, R2, 0x3f, PT ;  /* 0x0000003f0200780c */ /* 0x000fe20003f06070 */
[----:B------:R-:W-:Y:S01]  /*3090*/  IMAD.IADD R74, R75, 0x1, R74 ;  /* 0x000000014b4a7824 */ /* 0x000fe200078e024a */
[----:B------:R-:W-:Y:S01]  /*30a0*/  LEA R76, P1, R78, R76, 0x1 ;  /* 0x0000004c4e4c7211 */ /* 0x000fe200078208ff */
[----:B------:R-:W-:Y:S01]  /*30b0*/  VIADD R73, R12, 0xffffffff ;  /* 0xffffffff0c497836 */ /* 0x000fe20000000000 */
[----:B------:R-:W-:-:S02]  /*30c0*/  UPRMT UR4, UR4, 0x9910, URZ ;  /* 0x0000991004047896 */ /* 0x000fc400080000ff */
[C---:B------:R-:W-:Y:S02]  /*30d0*/  SEL R3, R74.reuse, R3, !P3 ;  /* 0x000000034a037207 */ /* 0x040fe40005800000 */
[----:B------:R-:W-:Y:S02]  /*30e0*/  ISETP.NE.AND P2, PT, R73, 0x1, PT ;  /* 0x000000014900780c */ /* 0x000fe40003f45270 */
[----:B------:R-:W-:Y:S02]  /*30f0*/  SEL R3, R3, RZ, P0 ;  /* 0x000000ff03037207 */ /* 0x000fe40000000000 */
[----:B------:R-:W-:Y:S02]  /*3100*/  ISETP.NE.AND P0, PT, R73, RZ, PT ;  /* 0x000000ff4900720c */ /* 0x000fe40003f05270 */
[----:B------:R-:W-:Y:S01]  /*3110*/  SEL R74, R74, R3, !P2 ;  /* 0x000000034a4a7207 */ /* 0x000fe20005000000 */
[C---:B------:R-:W-:Y:S01]  /*3120*/  IMAD.SHL.U32 R2, R3.reuse, 0x10, RZ ;  /* 0x0000001003027824 */ /* 0x040fe200078e00ff */
[----:B------:R-:W-:Y:S01]  /*3130*/  LEA.HI.X R77, R78, R77, R79, 0x1, P1 ;  /* 0x0000004d4e4d7211 */ /* 0x000fe200008f0c4f */
[----:B------:R-:W-:Y:S01]  /*3140*/  IMAD.SHL.U32 R3, R3, 0x8, RZ ;  /* 0x0000000803037824 */ /* 0x000fe200078e00ff */
[----:B------:R-:W-:-:S02]  /*3150*/  SEL R74, R74, RZ, P0 ;  /* 0x000000ff4a4a7207 */ /* 0x000fc40000000000 */
[----:B------:R-:W-:Y:S01]  /*3160*/  LOP3.LUT P3, RZ, R2, 0x10, RZ, 0xc0, !PT ;  /* 0x0000001002ff7812 */ /* 0x000fe2000786c0ff */
[----:B------:R-:W-:Y:S01]  /*3170*/  IMAD.WIDE R78, R72, 0x8, R76 ;  /* 0x00000008484e7825 */ /* 0x000fe200078e024c */
[----:B------:R-:W-:Y:S02]  /*3180*/  LOP3.LUT P2, RZ, R3, 0x10, RZ, 0xc0, !PT ;  /* 0x0000001003ff7812 */ /* 0x000fe4000784c0ff */
[----:B------:R-:W-:Y:S01]  /*3190*/  VIADDMNMX R3, R101, 0x40, R92, PT ;  /* 0x0000004065037846 */ /* 0x000fe2000380015c */
[C---:B------:R-:W-:Y:S02]  /*31a0*/  IMAD.SHL.U32 R2, R74.reuse, 0x10, RZ ;  /* 0x000000104a027824 */ /* 0x040fe400078e00ff */
[----:B------:R-:W-:-:S03]  /*31b0*/  IMAD.SHL.U32 R74, R74, 0x8, RZ ;  /* 0x000000084a4a7824 */ /* 0x000fc600078e00ff */
[----:B------:R-:W-:Y:S01]  /*31c0*/  LOP3.LUT P1, RZ, R2, 0x10, RZ, 0xc0, !PT ;  /* 0x0000001002ff7812 */ /* 0x000fe2000782c0ff */
[----:B------:R-:W-:Y:S01]  /*31d0*/  IMAD.IADD R2, R89, 0x1, R90 ;  /* 0x0000000159027824 */ /* 0x000fe200078e025a */
[----:B------:R-:W-:Y:S01]  /*31e0*/  LOP3.LUT P0, RZ, R74, 0x10, RZ, 0xc0, !PT ;  /* 0x000000104aff7812 */ /* 0x000fe2000780c0ff */
[C---:B------:R-:W-:Y:S01]  /*31f0*/  IMAD.WIDE R74, R72.reuse, 0x38, R78 ;  /* 0x00000038484a7825 */ /* 0x040fe200078e024e */
[----:B------:R-:W-:Y:S01]  /*3200*/  @!PT LDS RZ, [RZ] ;  /* 0x00000000fffff984 */ /* 0x000fe20000000800 */
[----:B------:R-:W-:Y:S01]  /*3210*/  @!PT LDS RZ, [RZ] ;  /* 0x00000000fffff984 */ /* 0x000fe20000000800 */
[----:B------:R-:W-:Y:S01]  /*3220*/  @!PT LDS RZ, [RZ] ;  /* 0x00000000fffff984 */ /* 0x000fe20000000800 */
[----:B------:R1:W-:Y:S04]  /*3230*/  LDGSTS.E.BYPASS.LTC128B.128 [R104], desc[UR36][R76.64], P3 ;  /* 0x000000004c687fae */ /* 0x0003e80009981a24 */
[----:B------:R1:W-:Y:S01]  /*3240*/  LDGSTS.E.BYPASS.LTC128B.128 [R103], desc[UR36][R78.64], P2 ;  /* 0x000000004e677fae */ /* 0x0003e20009181a24 */
[----:B------:R-:W-:-:S03]  /*3250*/  IMAD.WIDE R72, R72, 0x8, R74 ;  /* 0x0000000848487825 */ /* 0x000fc600078e024a */
[----:B------:R-:W0:Y:S04]  /*3260*/  LDGDEPBAR ;  /* 0x00000000000079af */ /* 0x000e280000000000 */
[----:B------:R1:W-:Y:S04]  /*3270*/  LDGSTS.E.BYPASS.LTC128B.128 [R104+0x1000], desc[UR36][R74.64], P1 ;  /* 0x010000004a687fae */ /* 0x0003e80008981a24 */
[----:B------:R1:W-:Y:S01]  /*3280*/  LDGSTS.E.BYPASS.LTC128B.128 [R103+0x1000], desc[UR36][R72.64], P0 ;  /* 0x0100000048677fae */ /* 0x0003e20008181a24 */
[----:B------:R-:W-:-:S03]  /*3290*/  LOP3.LUT P0, RZ, R14, 0xff, RZ, 0xc0, !PT ;  /* 0x000000ff0eff7812 */ /* 0x000fc6000780c0ff */
[----:B------:R-:W0:Y:S01]  /*32a0*/  LDGDEPBAR ;  /* 0x00000000000079af */ /* 0x000e220000000000 */
[----:B------:R-:W-:-:S13]  /*32b0*/  ISETP.LT.U32.OR P0, PT, R3, R2, !P0 ;  /* 0x000000020300720c */ /* 0x000fda0004701470 */
[----:B------:R-:W-:Y:S05]  /*32c0*/  @P0 BRA `(.L_x_891) ;  /* 0x0000000400900947 */ /* 0x000fea0003800000 */
[----:B-1----:R-:W1:Y:S01]  /*32d0*/  S2R R72, SR_TID.X ;  /* 0x0000000000487919 */ /* 0x002e620000002100 */
[----:B------:R-:W-:Y:S01]  /*32e0*/  IMAD.U32 R3, RZ, RZ, UR5 ;  /* 0x00000005ff037e24 */ /* 0x000fe2000f8e00ff */
[----:B------:R-:W-:Y:S01]  /*32f0*/  LOP3.LUT R114, R114, 0xfffffffe, RZ, 0xc0, !PT ;  /* 0xfffffffe72727812 */ /* 0x000fe200078ec0ff */
[----:B------:R-:W-:Y:S01]  /*3300*/  IMAD.U32 R78, RZ, RZ, UR4 ;  /* 0x00000004ff4e7e24 */ /* 0x000fe2000f8e00ff */
[C---:B-1----:R-:W-:Y:S01]  /*3310*/  PRMT R2, R72.reuse, 0x8880, RZ ;  /* 0x0000888048027816 */ /* 0x042fe200000000ff */
[----:B------:R-:W-:-:S03]  /*3320*/  IMAD.SHL.U32 R72, R72, 0x2, RZ ;  /* 0x0000000248487824 */ /* 0x000fc600078e00ff */
[----:B------:R-:W-:Y:S02]  /*3330*/  SHF.R.S32.HI R2, RZ, 0x2, R2 ;  /* 0x00000002ff027819 */ /* 0x000fe40000011402 */
[----:B------:R-:W-:Y:S02]  /*3340*/  LOP3.LUT R73, R72, 0x6, RZ, 0xc0, !PT ;  /* 0x0000000648497812 */ /* 0x000fe400078ec0ff */
[----:B------:R-:W-:-:S03]  /*3350*/  PRMT R2, R2, 0x9910, RZ ;  /* 0x0000991002027816 */ /* 0x000fc600000000ff */
[----:B------:R-:W-:Y:S02]  /*3360*/  IMAD R78, R78, 0x20, R73 ;  /* 0x000000204e4e7824 */ /* 0x000fe400078e0249 */
[----:B------:R-:W-:Y:S02]  /*3370*/  IMAD R2, R3, 0x20, R2 ;  /* 0x0000002003027824 */ /* 0x000fe400078e0202 */
[C---:B------:R-:W-:Y:S02]  /*3380*/  VIADD R73, R78.reuse, 0x18 ;  /* 0x000000184e497836 */ /* 0x040fe40000000000 */
[----:B------:R-:W-:Y:S01]  /*3390*/  VIADD R74, R78, 0x11 ;  /* 0x000000114e4a7836 */ /* 0x000fe20000000000 */
[----:B------:R-:W-:Y:S01]  /*33a0*/  IADD3 R79, PT, PT, R2, R89, -R101 ;  /* 0x00000059024f7210 */ /* 0x000fe20007ffe865 */
[C---:B------:R-:W-:Y:S02]  /*33b0*/  VIADD R76, R78.reuse, 0x9 ;  /* 0x000000094e4c7836 */ /* 0x040fe40000000000 */
[----:B------:R-:W-:-:S02]  /*33c0*/  VIADD R72, R78, 0x19 ;  /* 0x000000194e487836 */ /* 0x000fc40000000000 */
[----:B------:R-:W-:Y:S02]  /*33d0*/  IMAD.IADD R79, R90, 0x1, R79 ;  /* 0x000000015a4f7824 */ /* 0x000fe400078e024f */
[C---:B------:R-:W-:Y:S02]  /*33e0*/  VIADD R77, R78.reuse, 0x8 ;  /* 0x000000084e4d7836 */ /* 0x040fe40000000000 */
[----:B------:R-:W-:Y:S01]  /*33f0*/  VIADD R3, R79, 0x8 ;  /* 0x000000084f037836 */ /* 0x000fe20000000000 */
[-C--:B------:R-:W-:Y:S01]  /*3400*/  ISETP.GT.AND P3, PT, R73, R79.reuse, PT ;  /* 0x0000004f4900720c */ /* 0x080fe20003f64270 */
[----:B------:R-:W-:Y:S01]  /*3410*/  VIADD R75, R78, 0x10 ;  /* 0x000000104e4b7836 */ /* 0x000fe20000000000 */
[-C--:B------:R-:W-:Y:S01]  /*3420*/  ISETP.GT.AND P6, PT, R74, R79.reuse, PT ;  /* 0x0000004f4a00720c */ /* 0x080fe20003fc4270 */
[----:B------:R-:W-:Y:S01]  /*3430*/  VIADD R2, R79, 0x18 ;  /* 0x000000184f027836 */ /* 0x000fe20000000000 */
[----:B------:R-:W-:Y:S02]  /*3440*/  ISETP.GT.AND P4, PT, R76, R79, PT ;  /* 0x0000004f4c00720c */ /* 0x000fe40003f84270 */
[----:B------:R-:W-:-:S02]  /*3450*/  FSEL R17, R17, -INF , !P6 ;  /* 0xff80000011117808 */ /* 0x000fc40007000000 */
[----:B------:R-:W-:Y:S02]  /*3460*/  FSEL R9, R9, -INF , !P4 ;  /* 0xff80000009097808 */ /* 0x000fe40006000000 */
[C---:B------:R-:W-:Y:S02]  /*3470*/  ISETP.GT.AND P4, PT, R78.reuse, R3, PT ;  /* 0x000000034e00720c */ /* 0x040fe40003f84270 */
[----:B------:R-:W-:Y:S02]  /*3480*/  ISETP.GT.AND P2, PT, R78, R79, PT ;  /* 0x0000004f4e00720c */ /* 0x000fe40003f44270 */
[----:B------:R-:W-:Y:S02]  /*3490*/  @P3 LOP3.LUT R114, R114, 0x1, RZ, 0xfc, !PT ;  /* 0x0000000172723812 */ /* 0x000fe400078efcff */
[----:B------:R-:W-:Y:S02]  /*34a0*/  FSEL R6, R6, -INF , !P4 ;  /* 0xff80000006067808 */ /* 0x000fe40006000000 */
[----:B------:R-:W-:-:S02]  /*34b0*/  LOP3.LUT P6, RZ, R114, 0x1, RZ, 0xc0, !PT ;  /* 0x0000000172ff7812 */ /* 0x000fc400078cc0ff */
[-C--:B------:R-:W-:Y:S02]  /*34c0*/  ISETP.GT.AND P4, PT, R72, R3.reuse, PT ;  /* 0x000000034800720c */ /* 0x080fe40003f84270 */
[----:B------:R-:W-:Y:S02]  /*34d0*/  FSEL R20, R20, -INF , !P6 ;  /* 0xff80000014147808 */ /* 0x000fe40007000000 */
[-C--:B------:R-:W-:Y:S02]  /*34e0*/  ISETP.GT.AND P6, PT, R73, R3.reuse, PT ;  /* 0x000000034900720c */ /* 0x080fe40003fc4270 */
[----:B------:R-:W-:Y:S02]  /*34f0*/  LOP3.LUT R114, R114, 0xfffffffe, RZ, 0xc0, !PT ;  /* 0xfffffffe72727812 */ /* 0x000fe400078ec0ff */
[C---:B------:R-:W-:Y:S02]  /*3500*/  ISETP.GE.AND P3, PT, R78.reuse, R3, PT ;  /* 0x000000034e00720c */ /* 0x040fe40003f66270 */
[----:B------:R-:W-:-:S02]  /*3510*/  ISETP.GE.AND P0, PT, R78, R79, PT ;  /* 0x0000004f4e00720c */ /* 0x000fc40003f06270 */
[-C--:B------:R-:W-:Y:S02]  /*3520*/  ISETP.GT.AND P1, PT, R77, R79.reuse, PT ;  /* 0x0000004f4d00720c */ /* 0x080fe40003f24270 */
[-C--:B------:R-:W-:Y:S02]  /*3530*/  ISETP.GT.AND P5, PT, R75, R79.reuse, PT ;  /* 0x0000004f4b00720c */ /* 0x080fe40003fa4270 */
[----:B------:R-:W-:Y:S02]  /*3540*/  FSEL R7, R7, -INF , !P3 ;  /* 0xff80000007077808 */ /* 0x000fe40005800000 */
[----:B------:R-:W-:Y:S02]  /*3550*/  @P6 LOP3.LUT R114, R114, 0x1, RZ, 0xfc, !PT ;  /* 0x0000000172726812 */ /* 0x000fe400078efcff */
[----:B------:R-:W-:Y:S02]  /*3560*/  ISETP.GT.AND P3, PT, R72, R79, PT ;  /* 0x0000004f4800720c */ /* 0x000fe40003f64270 */
[----:B------:R-:W-:-:S02]  /*3570*/  LOP3.LUT R114, R114, 0xfffffffd, RZ, 0xc0, !PT ;  /* 0xfffffffd72727812 */ /* 0x000fc400078ec0ff */
[----:B------:R-:W-:Y:S02]  /*3580*/  FSEL R4, R4, -INF , !P2 ;  /* 0xff80000004047808 */ /* 0x000fe40005000000 */
[----:B------:R-:W-:Y:S02]  /*3590*/  FSEL R5, R5, -INF , !P0 ;  /* 0xff80000005057808 */ /* 0x000fe40004000000 */
[----:B------:R-:W-:Y:S02]  /*35a0*/  FSEL R8, R8, -INF , !P1 ;  /* 0xff80000008087808 */ /* 0x000fe40004800000 */
[----:B------:R-:W-:Y:S02]  /*35b0*/  FSEL R16, R16, -INF , !P5 ;  /* 0xff80000010107808 */ /* 0x000fe40006800000 */
[-C--:B------:R-:W-:Y:S02]  /*35c0*/  ISETP.GT.AND P2, PT, R77, R3.reuse, PT ;  /* 0x000000034d00720c */ /* 0x080fe40003f44270 */
[----:B------:R-:W-:-:S02]  /*35d0*/  ISETP.GT.AND P1, PT, R76, R3, PT ;  /* 0x000000034c00720c */ /* 0x000fc40003f24270 */
[-C--:B------:R-:W-:Y:S02]  /*35e0*/  ISETP.GT.AND P0, PT, R75, R3.reuse, PT ;  /* 0x000000034b00720c */ /* 0x080fe40003f04270 */
[----:B------:R-:W-:Y:S01]  /*35f0*/  ISETP.GT.AND P5, PT, R74, R3, PT ;  /* 0x000000034a00720c */ /* 0x000fe20003fa4270 */
[----:B------:R-:W-:Y:S01]  /*3600*/  VIADD R3, R79, 0x10 ;  /* 0x000000104f037836 */ /* 0x000fe20000000000 */
[----:B------:R-:W-:Y:S02]  /*3610*/  @P4 LOP3.LUT R114, R114, 0x2, RZ, 0xfc, !PT ;  /* 0x0000000272724812 */ /* 0x000fe400078efcff */
[----:B------:R-:W-:Y:S02]  /*3620*/  ISETP.GT.AND P4, PT, R77, R2, PT ;  /* 0x000000024d00720c */ /* 0x000fe40003f84270 */
[----:B------:R-:W-:Y:S02]  /*3630*/  LOP3.LUT R114, R114, 0xfffffffb, RZ, 0xc0, !PT ;  /* 0xfffffffb72727812 */ /* 0x000fe400078ec0ff */
[----:B------:R-:W-:-:S02]  /*3640*/  FSEL R34, R34, -INF , !P4 ;  /* 0xff80000022227808 */ /* 0x000fc40006000000 */
[----:B------:R-:W-:Y:S02]  /*3650*/  ISETP.GT.AND P4, PT, R73, R3, PT ;  /* 0x000000034900720c */ /* 0x000fe40003f84270 */
[----:B------:R-:W-:Y:S02]  /*3660*/  @P3 LOP3.LUT R114, R114, 0x4, RZ, 0xfc, !PT ;  /* 0x0000000472723812 */ /* 0x000fe400078efcff */
[----:B------:R-:W-:Y:S02]  /*3670*/  FSEL R10, R10, -INF , !P2 ;  /* 0xff8000000a0a7808 */ /* 0x000fe40005000000 */
[----:B------:R-:W-:Y:S02]  /*3680*/  FSEL R18, R18, -INF , !P0 ;  /* 0xff80000012127808 */ /* 0x000fe40004000000 */
[C---:B------:R-:W-:Y:S02]  /*3690*/  LOP3.LUT P2, RZ, R114.reuse, 0x1, RZ, 0xc0, !PT ;  /* 0x0000000172ff7812 */ /* 0x040fe4000784c0ff */
[----:B------:R-:W-:-:S02]  /*36a0*/  LOP3.LUT P0, RZ, R114, 0x2, RZ, 0xc0, !PT ;  /* 0x0000000272ff7812 */ /* 0x000fc4000780c0ff */
[----:B------:R-:W-:Y:S02]  /*36b0*/  FSEL R19, R19, -INF , !P5 ;  /* 0xff80000013137808 */ /* 0x000fe40006800000 */
[C---:B------:R-:W-:Y:S02]  /*36c0*/  LOP3.LUT P5, RZ, R114.reuse, 0x4, RZ, 0xc0, !PT ;  /* 0x0000000472ff7812 */ /* 0x040fe400078ac0ff */
[----:B------:R-:W-:Y:S02]  /*36d0*/  LOP3.LUT R114, R114, 0xfffffffd, RZ, 0xc0, !PT ;  /* 0xfffffffd72727812 */ /* 0x000fe400078ec0ff */
[----:B------:R-:W-:Y:S02]  /*36e0*/  FSEL R11, R11, -INF , !P1 ;  /* 0xff8000000b0b7808 */ /* 0x000fe40004800000 */
[----:B------:R-:W-:Y:S02]  /*36f0*/  FSEL R22, R22, -INF , !P2 ;  /* 0xff80000016167808 */ /* 0x000fe40005000000 */
[----:B------:R-:W-:-:S02]  /*3700*/  FSEL R23, R23, -INF , !P0 ;  /* 0xff80000017177808 */ /* 0x000fc40004000000 */
[-C--:B------:R-:W-:Y:S02]  /*3710*/  ISETP.GT.AND P1, PT, R76, R2.reuse, PT ;  /* 0x000000024c00720c */ /* 0x080fe40003f24270 */
[C---:B------:R-:W-:Y:S02]  /*3720*/  ISETP.GT.AND P2, PT, R75.reuse, R3, PT ;  /* 0x000000034b00720c */ /* 0x040fe40003f44270 */
[----:B------:R-:W-:Y:S02]  /*3730*/  ISETP.GT.AND P0, PT, R75, R2, PT ;  /* 0x000000024b00720c */ /* 0x000fe40003f04270 */
[----:B------:R-:W-:Y:S02]  /*3740*/  @P4 LOP3.LUT R114, R114, 0x2, RZ, 0xfc, !PT ;  /* 0x0000000272724812 */ /* 0x000fe400078efcff */
[----:B------:R-:W-:Y:S02]  /*3750*/  FSEL R35, R35, -INF , !P1 ;  /* 0xff80000023237808 */ /* 0x000fe40004800000 */
[----:B------:R-:W-:-:S02]  /*3760*/  FSEL R28, R28, -INF , !P2 ;  /* 0xff8000001c1c7808 */ /* 0x000fc40005000000 */
[----:B------:R-:W-:Y:S02]  /*3770*/  FSEL R30, R30, -INF , !P0 ;  /* 0xff8000001e1e7808 */ /* 0x000fe40004000000 */
[-C--:B------:R-:W-:Y:S02]  /*3780*/  ISETP.GT.AND P6, PT, R77, R3.reuse, PT ;  /* 0x000000034d00720c */ /* 0x080fe40003fc4270 */
[-C--:B------:R-:W-:Y:S02]  /*3790*/  ISETP.GT.AND P3, PT, R76, R3.reuse, PT ;  /* 0x000000034c00720c */ /* 0x080fe40003f64270 */
[----:B------:R-:W-:Y:S02]  /*37a0*/  LOP3.LUT P1, RZ, R114, 0x2, RZ, 0xc0, !PT ;  /* 0x0000000272ff7812 */ /* 0x000fe4000782c0ff */
[C---:B------:R-:W-:Y:S02]  /*37b0*/  ISETP.GT.AND P2, PT, R74.reuse, R3, PT ;  /* 0x000000034a00720c */ /* 0x040fe40003f44270 */
[----:B------:R-:W-:-:S02]  /*37c0*/  ISETP.GT.AND P0, PT, R74, R2, PT ;  /* 0x000000024a00720c */ /* 0x000fc40003f04270 */
[----:B------:R-:W-:Y:S02]  /*37d0*/  FSEL R21, R21, -INF , !P5 ;  /* 0xff80000015157808 */ /* 0x000fe40006800000 */
[----:B------:R-:W-:Y:S02]  /*37e0*/  FSEL R32, R32, -INF , !P6 ;  /* 0xff80000020207808 */ /* 0x000fe40007000000 */
[----:B------:R-:W-:Y:S02]  /*37f0*/  FSEL R33, R33, -INF , !P3 ;  /* 0xff80000021217808 */ /* 0x000fe40005800000 */
[----:B------:R-:W-:Y:S02]  /*3800*/  FSEL R29, R29, -INF , !P2 ;  /* 0xff8000001d1d7808 */ /* 0x000fe40005000000 */
[----:B------:R-:W-:Y:S02]  /*3810*/  FSEL R31, R31, -INF , !P0 ;  /* 0xff8000001f1f7808 */ /* 0x000fe40004000000 */
[----:B------:R-:W-:-:S02]  /*3820*/  FSEL R24, R24, -INF , !P1 ;  /* 0xff80000018187808 */ /* 0x000fc40004800000 */
[-C--:B------:R-:W-:Y:S02]  /*3830*/  ISETP.GT.AND P6, PT, R73, R2.reuse, PT ;  /* 0x000000024900720c */ /* 0x080fe40003fc4270 */
[CC--:B------:R-:W-:Y:S02]  /*3840*/  ISETP.GT.AND P5, PT, R78.reuse, R3.reuse, PT ;  /* 0x000000034e00720c */ /* 0x0c0fe40003fa4270 */
[-C--:B------:R-:W-:Y:S02]  /*3850*/  ISETP.GE.AND P4, PT, R78, R3.reuse, PT ;  /* 0x000000034e00720c */ /* 0x080fe40003f86270 */
[----:B------:R-:W-:Y:S02]  /*3860*/  ISETP.GT.AND P3, PT, R72, R3, PT ;  /* 0x000000034800720c */ /* 0x000fe40003f64270 */
[CC--:B------:R-:W-:Y:S02]  /*3870*/  ISETP.GT.AND P2, PT, R78.reuse, R2.reuse, PT ;  /* 0x000000024e00720c */ /* 0x0c0fe40003f44270 */
[----:B------:R-:W-:-:S02]  /*3880*/  ISETP.GE.AND P0, PT, R78, R2, PT ;  /* 0x000000024e00720c */ /* 0x000fc40003f06270 */
[----:B------:R-:W-:Y:S02]  /*3890*/  ISETP.GT.AND P1, PT, R72, R2, PT ;  /* 0x000000024800720c */ /* 0x000fe40003f24270 */
[----:B------:R-:W-:Y:S02]  /*38a0*/  FSEL R26, R26, -INF , !P6 ;  /* 0xff8000001a1a7808 */ /* 0x000fe40007000000 */
[----:B------:R-:W-:Y:S02]  /*38b0*/  FSEL R36, R36, -INF , !P5 ;  /* 0xff80000024247808 */ /* 0x000fe40006800000 */
[----:B------:R-:W-:Y:S02]  /*38c0*/  FSEL R37, R37, -INF , !P4 ;  /* 0xff80000025257808 */ /* 0x000fe40006000000 */
[----:B------:R-:W-:Y:S02]  /*38d0*/  FSEL R25, R25, -INF , !P3 ;  /* 0xff80000019197808 */ /* 0x000fe40005800000 */
[----:B------:R-:W-:-:S02]  /*38e0*/  FSEL R38, R38, -INF , !P2 ;  /* 0xff80000026267808 */ /* 0x000fc40005000000 */
[----:B------:R-:W-:Y:S02]  /*38f0*/  FSEL R39, R39, -INF , !P0 ;  /* 0xff80000027277808 */ /* 0x000fe40004000000 */
[----:B------:R-:W-:-:S07]  /*3900*/  FSEL R27, R27, -INF , !P1 ;  /* 0xff8000001b1b7808 */ /* 0x000fce0004800000 */
.L_x_891:
[----:B------:R-:W2:Y:S01]  /*3910*/  S2R R3, SR_TID.X ;  /* 0x0000000000037919 */ /* 0x000ea20000002100 */
[----:B-1----:R-:W1:Y:S01]  /*3920*/  LDC R72, c[0x0][0x3d8] ;  /* 0x0000f600ff487b82 */ /* 0x002e620000000800 */
[----:B------:R-:W-:Y:S01]  /*3930*/  MOV R74, UR5 ;  /* 0x00000005004a7c02 */ /* 0x000fe20008000f00 */
[----:B------:R-:W-:Y:S01]  /*3940*/  UMOV UR5, 0x400 ;  /* 0x0000040000057882 */ /* 0x000fe20000000000 */
[----:B------:R-:W-:Y:S01]  /*3950*/  LOP3.LUT R114, R114, 0xfffffffe, RZ, 0xc0, !PT ;  /* 0xfffffffe72727812 */ /* 0x000fe200078ec0ff */
[----:B------:R-:W-:Y:S01]  /*3960*/  BSSY.RECONVERGENT B0, `(.L_x_892) ;  /* 0x000004d000007945 */ /* 0x000fe20003800200 */
[----:B-1----:R-:W-:-:S04]  /*3970*/  FMUL R72, R72, 1.4426950216293334961 ;  /* 0x3fb8aa3b48487820 */ /* 0x002fc80000400000 */
[C---:B------:R-:W-:Y:S01]  /*3980*/  FMUL R73, R72.reuse, R5 ;  /* 0x0000000548497220 */ /* 0x040fe20000400000 */
[C---:B------:R-:W-:Y:S01]  /*3990*/  FMUL R4, R72.reuse, R4 ;  /* 0x0000000448047220 */ /* 0x040fe20000400000 */
[C---:B------:R-:W-:Y:S01]  /*39a0*/  FMUL R77, R72.reuse, R28 ;  /* 0x0000001c484d7220 */ /* 0x040fe20000400000 */
[----:B--2---:R-:W-:Y:S01]  /*39b0*/  PRMT R2, R3, 0x8880, RZ ;  /* 0x0000888003027816 */ /* 0x004fe200000000ff */
[C---:B------:R-:W-:Y:S01]  /*39c0*/  FMUL R8, R72.reuse, R8 ;  /* 0x0000000848087220 */ /* 0x040fe20000400000 */
[----:B------:R-:W-:Y:S01]  /*39d0*/  FMUL R9, R72, R9 ;  /* 0x0000000948097220 */ /* 0x000fe20000400000 */
[----:B------:R-:W-:Y:S01]  /*39e0*/  FMNMX R84, R4, -INF , !PT ;  /* 0xff80000004547809 */ /* 0x000fe20007800000 */
[C---:B------:R-:W-:Y:S01]  /*39f0*/  FMUL R79, R72.reuse, R20 ;  /* 0x00000014484f7220 */ /* 0x040fe20000400000 */
[----:B------:R-:W-:Y:S01]  /*3a00*/  SHF.R.S32.HI R75, RZ, 0x2, R2 ;  /* 0x00000002ff4b7819 */ /* 0x000fe20000011402 */
[C---:B------:R-:W-:Y:S01]  /*3a10*/  FMUL R16, R72.reuse, R16 ;  /* 0x0000001048107220 */ /* 0x040fe20000400000 */
[C---:B------:R-:W-:Y:S01]  /*3a20*/  FMUL R17, R72.reuse, R17 ;  /* 0x0000001148117220 */ /* 0x040fe20000400000 */
[C---:B------:R-:W-:Y:S01]  /*3a30*/  FMUL R21, R72.reuse, R21 ;  /* 0x0000001548157220 */ /* 0x040fe20000400000 */
[----:B------:R-:W-:Y:S01]  /*3a40*/  PRMT R75, R75, 0x9910, RZ ;  /* 0x000099104b4b7816 */ /* 0x000fe200000000ff */
[C---:B------:R-:W-:Y:S01]  /*3a50*/  FMUL R6, R72.reuse, R6 ;  /* 0x0000000648067220 */ /* 0x040fe20000400000 */
[C---:B------:R-:W-:Y:S01]  /*3a60*/  FMUL R7, R72.reuse, R7 ;  /* 0x0000000748077220 */ /* 0x040fe20000400000 */
[----:B------:R-:W-:Y:S01]  /*3a70*/  FMUL R36, R72, R36 ;  /* 0x0000002448247220 */ /* 0x000fe20000400000 */
[----:B------:R-:W-:Y:S01]  /*3a80*/  LEA R5, R74, R75, 0x5 ;  /* 0x0000004b4a057211 */ /* 0x000fe200078e28ff */
[----:B------:R-:W-:Y:S01]  /*3a90*/  IMAD.SHL.U32 R75, R3, 0x2, RZ ;  /* 0x00000002034b7824 */ /* 0x000fe200078e00ff */
[----:B------:R-:W-:Y:S01]  /*3aa0*/  MOV R74, UR4 ;  /* 0x00000004004a7c02 */ /* 0x000fe20008000f00 */
[----:B------:R-:W1:Y:S01]  /*3ab0*/  S2UR UR4, SR_CgaCtaId ;  /* 0x00000000000479c3 */ /* 0x000e620000008800 */
[C---:B------:R-:W-:Y:S01]  /*3ac0*/  FMUL R37, R72.reuse, R37 ;  /* 0x0000002548257220 */ /* 0x040fe20000400000 */
[C---:B------:R-:W-:Y:S01]  /*3ad0*/  FMUL R38, R72.reuse, R38 ;  /* 0x0000002648267220 */ /* 0x040fe20000400000 */
[----:B------:R-:W-:Y:S01]  /*3ae0*/  LOP3.LUT R75, R75, 0x6, RZ, 0xc0, !PT ;  /* 0x000000064b4b7812 */ /* 0x000fe200078ec0ff */
[C---:B------:R-:W-:Y:S01]  /*3af0*/  FMUL R39, R72.reuse, R39 ;  /* 0x0000002748277220 */ /* 0x040fe20000400000 */
[C---:B------:R-:W-:Y:S01]  /*3b00*/  FMUL R10, R72.reuse, R10 ;  /* 0x0000000a480a7220 */ /* 0x040fe20000400000 */
[----:B------:R-:W-:Y:S01]  /*3b10*/  FMUL R11, R72, R11 ;  /* 0x0000000b480b7220 */ /* 0x000fe20000400000 */
[----:B------:R-:W-:Y:S01]  /*3b20*/  LEA R76, R74, R75, 0x5 ;  /* 0x0000004b4a4c7211 */ /* 0x000fe200078e28ff */
[C---:B------:R-:W-:Y:S01]  /*3b30*/  FMUL R75, R72.reuse, R18 ;  /* 0x00000012484b7220 */ /* 0x040fe20000400000 */
[C---:B------:R-:W-:Y:S01]  /*3b40*/  FMUL R32, R72.reuse, R32 ;  /* 0x0000002048207220 */ /* 0x040fe20000400000 */
[----:B------:R-:W-:Y:S01]  /*3b50*/  FMUL R33, R72, R33 ;  /* 0x0000002148217220 */ /* 0x000fe20000400000 */
[C---:B------:R-:W-:Y:S01]  /*3b60*/  IADD3 R78, PT, PT, R76.reuse, 0x1, RZ ;  /* 0x000000014c4e7810 */ /* 0x040fe20007ffe0ff */
[C---:B------:R-:W-:Y:S01]  /*3b70*/  VIADD R80, R76.reuse, 0x8 ;  /* 0x000000084c507836 */ /* 0x040fe20000000000 */
[C---:B------:R-:W-:Y:S01]  /*3b80*/  IADD3 R18, PT, PT, R76.reuse, 0x9, RZ ;  /* 0x000000094c127810 */ /* 0x040fe20007ffe0ff */
[----:B------:R-:W-:Y:S01]  /*3b90*/  VIADD R28, R76, 0x11 ;  /* 0x000000114c1c7836 */ /* 0x000fe20000000000 */
[-C--:B------:R-:W-:Y:S01]  /*3ba0*/  ISETP.GE.AND P0, PT, R78, R115.reuse, PT ;  /* 0x000000734e00720c */ /* 0x080fe20003f06270 */
[----:B------:R-:W-:Y:S01]  /*3bb0*/  FMUL R34, R72, R34 ;  /* 0x0000002248227220 */ /* 0x000fe20000400000 */
[----:B------:R-:W-:Y:S01]  /*3bc0*/  ISETP.GE.AND P6, PT, R80, R115, PT ;  /* 0x000000735000720c */ /* 0x000fe20003fc6270 */
[----:B------:R-:W-:Y:S01]  /*3bd0*/  FMUL R35, R72, R35 ;  /* 0x0000002348237220 */ /* 0x000fe20000400000 */
[----:B------:R-:W-:Y:S01]  /*3be0*/  ISETP.GE.AND P1, PT, R76, R115, PT ;  /* 0x000000734c00720c */ /* 0x000fe20003f26270 */
[----:B------:R-:W-:Y:S01]  /*3bf0*/  FMUL R19, R72, R19 ;  /* 0x0000001348137220 */ /* 0x000fe20000400000 */
[----:B------:R-:W-:Y:S01]  /*3c00*/  IADD3 R82, PT, PT, R76, 0x10, RZ ;  /* 0x000000104c527810 */ /* 0x000fe20007ffe0ff */
[----:B------:R-:W-:Y:S01]  /*3c10*/  FMUL R29, R72, R29 ;  /* 0x0000001d481d7220 */ /* 0x000fe20000400000 */
[-C--:B------:R-:W-:Y:S01]  /*3c20*/  ISETP.GE.AND P5, PT, R18, R115.reuse, PT ;  /* 0x000000731200720c */ /* 0x080fe20003fa6270 */
[----:B-1----:R-:W-:Y:S01]  /*3c30*/  ULEA UR4, UR4, UR5, 0x18 ;  /* 0x0000000504047291 */ /* 0x002fe2000f8ec0ff */
[----:B------:R-:W-:Y:S01]  /*3c40*/  FSEL R84, R84, -INF , !P1 ;  /* 0xff80000054547808 */ /* 0x000fe20004800000 */
[----:B------:R-:W-:Y:S01]  /*3c50*/  FMUL R30, R72, R30 ;  /* 0x0000001e481e7220 */ /* 0x000fe20000400000 */
[----:B------:R-:W-:Y:S01]  /*3c60*/  ISETP.GE.AND P4, PT, R82, R115, PT ;  /* 0x000000735200720c */ /* 0x000fe20003f86270 */
[C---:B------:R-:W-:Y:S01]  /*3c70*/  FMUL R31, R72.reuse, R31 ;  /* 0x0000001f481f7220 */ /* 0x040fe20000400000 */
[----:B------:R-:W-:Y:S01]  /*3c80*/  @!P0 FMNMX R84, R73, R84, !PT ;  /* 0x0000005449548209 */ /* 0x000fe20007800000 */
[----:B------:R-:W-:Y:S01]  /*3c90*/  FMUL R22, R72, R22 ;  /* 0x0000001648167220 */ /* 0x000fe20000400000 */
[----:B------:R-:W-:Y:S01]  /*3ca0*/  @P0 LOP3.LUT R114, R114, 0x1, RZ, 0xfc, !PT ;  /* 0x0000000172720812 */ /* 0x000fe200078efcff */
[----:B------:R-:W-:Y:S01]  /*3cb0*/  FMUL R23, R72, R23 ;  /* 0x0000001748177220 */ /* 0x000fe20000400000 */
[----:B------:R-:W-:Y:S01]  /*3cc0*/  IADD3 R86, PT, PT, R76, 0x18, RZ ;  /* 0x000000184c567810 */ /* 0x000fe20007ffe0ff */
[----:B------:R-:W-:Y:S01]  /*3cd0*/  FMUL R24, R72, R24 ;  /* 0x0000001848187220 */ /* 0x000fe20000400000 */
[----:B------:R-:W-:Y:S01]  /*3ce0*/  ISETP.GE.AND P3, PT, R28, R115, PT ;  /* 0x000000731c00720c */ /* 0x000fe20003f66270 */
[----:B------:R-:W-:Y:S01]  /*3cf0*/  FMUL R25, R72, R25 ;  /* 0x0000001948197220 */ /* 0x000fe20000400000 */
[----:B------:R-:W-:Y:S01]  /*3d00*/  @!P6 FMNMX R84, R8, R84, !PT ;  /* 0x000000540854e209 */ /* 0x000fe20007800000 */
[----:B------:R-:W-:Y:S01]  /*3d10*/  FMUL R26, R72, R26 ;  /* 0x0000001a481a7220 */ /* 0x000fe20000400000 */
[----:B------:R-:W-:Y:S01]  /*3d20*/  LOP3.LUT R114, R114, 0xfffffffd, RZ, 0xc0, !PT ;  /* 0xfffffffd72727812 */ /* 0x000fe200078ec0ff */
[----:B------:R-:W-:Y:S01]  /*3d30*/  FMUL R72, R72, R27 ;  /* 0x0000001b48487220 */ /* 0x000fe20000400000 */
[----:B------:R-:W-:-:S02]  /*3d40*/  ISETP.GE.AND P2, PT, R86, R115, PT ;  /* 0x000000735600720c */ /* 0x000fc40003f46270 */
[----:B------:R-:W-:Y:S02]  /*3d50*/  IADD3 R20, PT, PT, R76, 0x19, RZ ;  /* 0x000000194c147810 */ /* 0x000fe40007ffe0ff */
[----:B------:R-:W-:Y:S02]  /*3d60*/  @!P5 FMNMX R84, R9, R84, !PT ;  /* 0x000000540954d209 */ /* 0x000fe40007800000 */
[----:B------:R-:W-:Y:S02]  /*3d70*/  @P1 LOP3.LUT R114, R114, 0x2, RZ, 0xfc, !PT ;  /* 0x0000000272721812 */ /* 0x000fe400078efcff */
[----:B------:R-:W-:Y:S02]  /*3d80*/  ISETP.GE.AND P1, PT, R20, R115, PT ;  /* 0x000000731400720c */ /* 0x000fe40003f26270 */
[----:B------:R-:W-:Y:S02]  /*3d90*/  @!P4 FMNMX R84, R16, R84, !PT ;  /* 0x000000541054c209 */ /* 0x000fe40007800000 */
[----:B------:R-:W-:-:S02]  /*3da0*/  LEA R27, R5, UR4, 0x2 ;  /* 0x00000004051b7c11 */ /* 0x000fc4000f8e10ff */
[----:B------:R-:W-:-:S04]  /*3db0*/  @!P3 FMNMX R84, R17, R84, !PT ;  /* 0x000000541154b209 */ /* 0x000fc80007800000 */
[----:B------:R-:W-:-:S04]  /*3dc0*/  @!P2 FMNMX R84, R79, R84, !PT ;  /* 0x000000544f54a209 */ /* 0x000fc80007800000 */
[----:B------:R-:W-:-:S04]  /*3dd0*/  @!P1 FMNMX R84, R21, R84, !PT ;  /* 0x0000005415549209 */ /* 0x000fc80007800000 */
[----:B------:R-:W-:-:S13]  /*3de0*/  FSETP.GE.AND P0, PT, R84, RZ, PT ;  /* 0x000000ff5400720b */ /* 0x000fda0003f06000 */
[----:B------:R-:W-:Y:S05]  /*3df0*/  @!P0 BRA `(.L_x_893) ;  /* 0x0000000000088947 */ /* 0x000fea0003800000 */
[----:B------:R1:W-:Y:S01]  /*3e00*/  ATOMS.MAX.S32 RZ, [R27+0x200], R84 ;  /* 0x000200541bff738c */ /* 0x0003e20001000200 */
[----:B------:R-:W-:Y:S05]  /*3e10*/  BRA `(.L_x_894) ;  /* 0x0000000000047947 */ /* 0x000fea0003800000 */
.L_x_893:
[----:B------:R2:W-:Y:S02]  /*3e20*/  ATOMS.MIN RZ, [R27+0x200], R84 ;  /* 0x000200541bff738c */ /* 0x0005e40000800000 */
.L_x_894:
[----:B------:R-:W-:Y:S05]  /*3e30*/  BSYNC.RECONVERGENT B0 ;  /* 0x0000000000007941 */ /* 0x000fea0003800200 */
.L_x_892:
[C---:B------:R-:W-:Y:S01]  /*3e40*/  LOP3.LUT P0, RZ, R114.reuse, 0x1, RZ, 0xc0, !PT ;  /* 0x0000000172ff7812 */ /* 0x040fe2000780c0ff */
[----:B------:R-:W-:Y:S01]  /*3e50*/  BSSY.RECONVERGENT B0, `(.L_x_895) ;  /* 0x0000012000007945 */ /* 0x000fe20003800200 */
[----:B------:R-:W-:Y:S02]  /*3e60*/  P2R R81, PR, RZ, 0x2 ;  /* 0x00000002ff517803 */ /* 0x000fe40000000000 */
[----:B------:R-:W-:Y:S02]  /*3e70*/  LOP3.LUT P1, RZ, R114, 0x2, RZ, 0xc0, !PT ;  /* 0x0000000272ff7812 */ /* 0x000fe4000782c0ff */
[----:B-12---:R-:W-:-:S04]  /*3e80*/  FMNMX R84, R6, -INF , !PT ;  /* 0xff80000006547809 */ /* 0x006fc80007800000 */
[----:B------:R-:W-:Y:S02]  /*3e90*/  FSEL R84, R84, -INF , !P1 ;  /* 0xff80000054547808 */ /* 0x000fe40004800000 */
[----:B------:R-:W-:Y:S02]  /*3ea0*/  ISETP.NE.AND P1, PT, R81, RZ, PT ;  /* 0x000000ff5100720c */ /* 0x000fe40003f25270 */
[----:B------:R-:W-:-:S04]  /*3eb0*/  @!P0 FMNMX R84, R7, R84, !PT ;  /* 0x0000005407548209 */ /* 0x000fc80007800000 */
[----:B------:R-:W-:-:S04]  /*3ec0*/  @!P6 FMNMX R84, R10, R84, !PT ;  /* 0x000000540a54e209 */ /* 0x000fc80007800000 */
[----:B------:R-:W-:-:S04]  /*3ed0*/  @!P5 FMNMX R84, R11, R84, !PT ;  /* 0x000000540b54d209 */ /* 0x000fc80007800000 */
[----:B------:R-:W-:-:S04]  /*3ee0*/  @!P4 FMNMX R84, R75, R84, !PT ;  /* 0x000000544b54c209 */ /* 0x000fc80007800000 */
[----:B------:R-:W-:-:S04]  /*3ef0*/  @!P3 FMNMX R84, R19, R84, !PT ;  /* 0x000000541354b209 */ /* 0x000fc80007800000 */
[----:B------:R-:W-:-:S04]  /*3f00*/  @!P2 FMNMX R84, R22, R84, !PT ;  /* 0x000000541654a209 */ /* 0x000fc80007800000 */
[----:B------:R-:W-:-:S04]  /*3f10*/  @!P1 FMNMX R84, R23, R84, !PT ;  /* 0x0000005417549209 */ /* 0x000fc80007800000 */
[----:B------:R-:W-:-:S13]  /*3f20*/  FSETP.GE.AND P0, PT, R84, RZ, PT ;  /* 0x000000ff5400720b */ /* 0x000fda0003f06000 */
[----:B------:R-:W-:Y:S05]  /*3f30*/  @!P0 BRA `(.L_x_896) ;  /* 0x0000000000088947 */ /* 0x000fea0003800000 */
[----:B------:R2:W-:Y:S01]  /*3f40*/  ATOMS.MAX.S32 RZ, [R27+0x220], R84 ;  /* 0x000220541bff738c */ /* 0x0005e20001000200 */
[----:B------:R-:W-:Y:S05]  /*3f50*/  BRA `(.L_x_897) ;  /* 0x0000000000047947 */ /* 0x000fea0003800000 */
.L_x_896:
[----:B------:R1:W-:Y:S02]  /*3f60*/  ATOMS.MIN RZ, [R27+0x220], R84 ;  /* 0x000220541bff738c */ /* 0x0003e40000800000 */
.L_x_897:
[----:B------:R-:W-:Y:S05]  /*3f70*/  BSYNC.RECONVERGENT B0 ;  /* 0x0000000000007941 */ /* 0x000fea0003800200 */
.L_x_895:
        /* <DEDUP_REMOVED lines=18> */
.L_x_899:
[----:B------:R2:W-:Y:S02]  /*40a0*/  ATOMS.MIN RZ, [R27+0x240], R84 ;  /* 0x000240541bff738c */ /* 0x0005e40000800000 */
.L_x_900:
[----:B------:R-:W-:Y:S05]  /*40b0*/  BSYNC.RECONVERGENT B0 ;  /* 0x0000000000007941 */ /* 0x000fea0003800200 */
.L_x_898:
        /* <DEDUP_REMOVED lines=18> */
.L_x_902:
[----:B------:R1:W-:Y:S02]  /*41e0*/  ATOMS.MIN RZ, [R27+0x260], R84 ;  /* 0x000260541bff738c */ /* 0x0003e40000800000 */
.L_x_903:
[----:B------:R-:W-:Y:S05]  /*41f0*/  BSYNC.RECONVERGENT B0 ;  /* 0x0000000000007941 */ /* 0x000fea0003800200 */
.L_x_901:
[----:B------:R-:W-:Y:S01]  /*4200*/  BAR.SYNC.DEFER_BLOCKING 0x0 ;  /* 0x0000000000007b1d */ /* 0x000fe20000010000 */
[----:B------:R-:W-:Y:S02]  /*4210*/  ISETP.GT.AND P0, PT, R2, 0xf, PT ;  /* 0x0000000f0200780c */ /* 0x000fe40003f04270 */
[----:B------:R-:W-:-:S03]  /*4220*/  LOP3.LUT R114, R114, 0xffffbfff, RZ, 0xc0, !PT ;  /* 0xffffbfff72727812 */ /* 0x000fc600078ec0ff */
[----:B------:R-:W-:Y:S08]  /*4230*/  BSSY.RECONVERGENT B0, `(.L_x_904) ;  /* 0x0000017000007945 */ /* 0x000ff00003800200 */
[----:B------:R-:W-:Y:S01]  /*4240*/  @P0 LOP3.LUT R114, R114, 0x4000, RZ, 0xfc, !PT ;  /* 0x0000400072720812 */ /* 0x000fe200078efcff */
[----:B------:R-:W-:Y:S06]  /*4250*/  @P0 BRA `(.L_x_905) ;  /* 0x0000000000500947 */ /* 0x000fec0003800000 */
[----:B------:R-:W-:-:S06]  /*4260*/  USHF.L.U32 UR5, UR6, 0x18, URZ ;  /* 0x0000001806057899 */ /* 0x000fcc00080006ff */
[----:B------:R-:W-:-:S05]  /*4270*/  IMAD.U32 R81, RZ, RZ, UR5 ;  /* 0x00000005ff517e24 */ /* 0x000fca000f8e00ff */
[----:B------:R-:W-:-:S04]  /*4280*/  LEA.HI.SX32 R81, R81, R2, 0xc ;  /* 0x0000000251517211 */ /* 0x000fc800078f62ff */
[----:B------:R-:W-:-:S05]  /*4290*/  LEA R83, R81, UR4, 0x2 ;  /* 0x0000000451537c11 */ /* 0x000fca000f8e10ff */
[----:B-12---:R-:W-:Y:S04]  /*42a0*/  LDS R84, [R83] ;  /* 0x0000000053547984 */ /* 0x006fe80000000800 */
[----:B------:R-:W1:Y:S02]  /*42b0*/  LDS R81, [R83+0x200] ;  /* 0x0002000053517984 */ /* 0x000e640000000800 */
[----:B-1----:R-:W-:-:S13]  /*42c0*/  FSETP.GEU.AND P0, PT, R84, R81, PT ;  /* 0x000000515400720b */ /* 0x002fda0003f0e000 */
[----:B------:R-:W-:Y:S05]  /*42d0*/  @P0 BRA `(.L_x_906) ;  /* 0x0000000000280947 */ /* 0x000fea0003800000 */
[----:B------:R-:W-:Y:S02]  /*42e0*/  FADD R85, R84, -R81 ;  /* 0x8000005154557221 */ /* 0x000fe40000000000 */
[----:B------:R-:W1:Y:S03]  /*42f0*/  LDS R81, [R83+0x100] ;  /* 0x0001000053517984 */ /* 0x000e660000000800 */
[----:B------:R-:W-:-:S13]  /*4300*/  FSETP.GEU.AND P0, PT, R85, -126, PT ;  /* 0xc2fc00005500780b */ /* 0x000fda0003f0e000 */
[----:B------:R-:W-:-:S04]  /*4310*/  @!P0 FMUL R85, R85, 0.5 ;  /* 0x3f00000055558820 */ /* 0x000fc80000400000 */
[----:B------:R-:W2:Y:S02]  /*4320*/  MUFU.EX2 R122, R85 ;  /* 0x00000055007a7308 */ /* 0x000ea40000000800 */
[----:B--2---:R-:W-:-:S04]  /*4330*/  @!P0 FMUL R122, R122, R122 ;  /* 0x0000007a7a7a8220 */ /* 0x004fc80000400000 */
[----:B-1----:R-:W-:Y:S01]  /*4340*/  FMUL R84, R122, R81 ;  /* 0x000000517a547220 */ /* 0x002fe20000400000 */
[----:B------:R4:W-:Y:S04]  /*4350*/  STS [R83+0x300], R122 ;  /* 0x0003007a53007388 */ /* 0x0009e80000000800 */
[----:B------:R4:W-:Y:S01]  /*4360*/  STS [R83+0x100], R84 ;  /* 0x0001005453007388 */ /* 0x0009e20000000800 */
[----:B------:R-:W-:Y:S05]  /*4370*/  BRA `(.L_x_905) ;  /* 0x0000000000087947 */ /* 0x000fea0003800000 */
.L_x_906:
[----:B------:R-:W-:-:S05]  /*4380*/  MOV R84, 0x3f800000 ;  /* 0x3f80000000547802 */ /* 0x000fca0000000f00 */
[----:B------:R1:W-:Y:S02]  /*4390*/  STS [R83+0x300], R84 ;  /* 0x0003005453007388 */ /* 0x0003e40000000800 */
.L_x_905:
[----:B------:R-:W-:Y:S05]  /*43a0*/  BSYNC.RECONVERGENT B0 ;  /* 0x0000000000007941 */ /* 0x000fea0003800200 */
.L_x_904:
[----:B------:R-:W-:Y:S01]  /*43b0*/  BAR.SYNC.DEFER_BLOCKING 0x0 ;  /* 0x0000000000007b1d */ /* 0x000fe20000010000 */
[----:B------:R-:W-:-:S13]  /*43c0*/  ISETP.NE.AND P0, PT, R101, RZ, PT ;  /* 0x000000ff6500720c */ /* 0x000fda0003f05270 */
[----:B------:R-:W-:Y:S05]  /*43d0*/  @!P0 BRA `(.L_x_907) ;  /* 0x0000000000908947 */ /* 0x000fea0003800000 */
[----:B------:R-:W5:Y:S04]  /*43e0*/  LDS R85, [R27+0x300] ;  /* 0x000300001b557984 */ /* 0x000f680000000800 */
[----:B-12-4-:R-:W1:Y:S04]  /*43f0*/  LDS R84, [R27+0x320] ;  /* 0x000320001b547984 */ /* 0x016e680000000800 */
[----:B------:R-:W2:Y:S04]  /*4400*/  LDS R83, [R27+0x340] ;  /* 0x000340001b537984 */ /* 0x000ea80000000800 */
[----:B------:R-:W4:Y:S01]  /*4410*/  LDS R81, [R27+0x360] ;  /* 0x000360001b517984 */ /* 0x000f220000000800 */
[-C--:B-----5:R-:W-:Y:S01]  /*4420*/  FMUL R40, R40, R85.reuse ;  /* 0x0000005528287220 */ /* 0x0a0fe20000400000 */
[-C--:B------:R-:W-:Y:S01]  /*4430*/  FMUL R41, R41, R85.reuse ;  /* 0x0000005529297220 */ /* 0x080fe20000400000 */
[-C--:B------:R-:W-:Y:S01]  /*4440*/  FMUL R44, R44, R85.reuse ;  /* 0x000000552c2c7220 */ /* 0x080fe20000400000 */
[-C--:B------:R-:W-:Y:S01]  /*4450*/  FMUL R45, R45, R85.reuse ;  /* 0x000000552d2d7220 */ /* 0x080fe20000400000 */
[-C--:B------:R-:W-:Y:S01]  /*4460*/  FMUL R48, R48, R85.reuse ;  /* 0x0000005530307220 */ /* 0x080fe20000400000 */
[-C--:B------:R-:W-:Y:S01]  /*4470*/  FMUL R49, R49, R85.reuse ;  /* 0x0000005531317220 */ /* 0x080fe20000400000 */
[-C--:B------:R-:W-:Y:S01]  /*4480*/  FMUL R52, R52, R85.reuse ;  /* 0x0000005534347220 */ /* 0x080fe20000400000 */
[----:B------:R-:W-:Y:S01]  /*4490*/  FMUL R53, R53, R85 ;  /* 0x0000005535357220 */ /* 0x000fe20000400000 */
[-C--:B-1----:R-:W-:Y:S01]  /*44a0*/  FMUL R42, R42, R84.reuse ;  /* 0x000000542a2a7220 */ /* 0x082fe20000400000 */
[-C--:B------:R-:W-:Y:S01]  /*44b0*/  FMUL R43, R43, R84.reuse ;  /* 0x000000542b2b7220 */ /* 0x080fe20000400000 */
[-C--:B------:R-:W-:Y:S01]  /*44c0*/  FMUL R46, R46, R84.reuse ;  /* 0x000000542e2e7220 */ /* 0x080fe20000400000 */
[-C--:B------:R-:W-:Y:S01]  /*44d0*/  FMUL R47, R47, R84.reuse ;  /* 0x000000542f2f7220 */ /* 0x080fe20000400000 */
[-C--:B------:R-:W-:Y:S01]  /*44e0*/  FMUL R50, R50, R84.reuse ;  /* 0x0000005432327220 */ /* 0x080fe20000400000 */
[-C--:B------:R-:W-:Y:S01]  /*44f0*/  FMUL R51, R51, R84.reuse ;  /* 0x0000005433337220 */ /* 0x080fe20000400000 */
[-C--:B------:R-:W-:Y:S01]  /*4500*/  FMUL R54, R54, R84.reuse ;  /* 0x0000005436367220 */ /* 0x080fe20000400000 */
[----:B------:R-:W-:Y:S01]  /*4510*/  FMUL R55, R55, R84 ;  /* 0x0000005437377220 */ /* 0x000fe20000400000 */
[-C--:B--2---:R-:W-:Y:S01]  /*4520*/  FMUL R68, R68, R83.reuse ;  /* 0x0000005344447220 */ /* 0x084fe20000400000 */
[-C--:B------:R-:W-:Y:S01]  /*4530*/  FMUL R69, R69, R83.reuse ;  /* 0x0000005345457220 */ /* 0x080fe20000400000 */
[-C--:B------:R-:W-:Y:S01]  /*4540*/  FMUL R64, R64, R83.reuse ;  /* 0x0000005340407220 */ /* 0x080fe20000400000 */
[-C--:B------:R-:W-:Y:S01]  /*4550*/  FMUL R65, R65, R83.reuse ;  /* 0x0000005341417220 */ /* 0x080fe20000400000 */
[-C--:B------:R-:W-:Y:S01]  /*4560*/  FMUL R60, R60, R83.reuse ;  /* 0x000000533c3c7220 */ /* 0x080fe20000400000 */
[-C--:B------:R-:W-:Y:S01]  /*4570*/  FMUL R61, R61, R83.reuse ;  /* 0x000000533d3d7220 */ /* 0x080fe20000400000 */
[-C--:B------:R-:W-:Y:S01]  /*4580*/  FMUL R56, R56, R83.reuse ;  /* 0x0000005338387220 */ /* 0x080fe20000400000 */
[----:B------:R-:W-:Y:S01]  /*4590*/  FMUL R57, R57, R83 ;  /* 0x0000005339397220 */ /* 0x000fe20000400000 */
[-C--:B----4-:R-:W-:Y:S01]  /*45a0*/  FMUL R70, R70, R81.reuse ;  /* 0x0000005146467220 */ /* 0x090fe20000400000 */
[-C--:B------:R-:W-:Y:S01]  /*45b0*/  FMUL R71, R71, R81.reuse ;  /* 0x0000005147477220 */ /* 0x080fe20000400000 */
[-C--:B------:R-:W-:Y:S01]  /*45c0*/  FMUL R66, R66, R81.reuse ;  /* 0x0000005142427220 */ /* 0x080fe20000400000 */
[-C--:B------:R-:W-:Y:S01]  /*45d0*/  FMUL R67, R67, R81.reuse ;  /* 0x0000005143437220 */ /* 0x080fe20000400000 */
[-C--:B------:R-:W-:Y:S01]  /*45e0*/  FMUL R62, R62, R81.reuse ;  /* 0x000000513e3e7220 */ /* 0x080fe20000400000 */
[-C--:B------:R-:W-:Y:S01]  /*45f0*/  FMUL R63, R63, R81.reuse ;  /* 0x000000513f3f7220 */ /* 0x080fe20000400000 */
[-C--:B------:R-:W-:Y:S01]  /*4600*/  FMUL R58, R58, R81.reuse ;  /* 0x000000513a3a7220 */ /* 0x080fe20000400000 */
[----:B------:R-:W-:-:S07]  /*4610*/  FMUL R59, R59, R81 ;  /* 0x000000513b3b7220 */ /* 0x000fce0000400000 */
.L_x_907:
[----:B-12-4-:R-:W1:Y:S01]  /*4620*/  LDS R84, [R27+0x200] ;  /* 0x000200001b547984 */ /* 0x016e620000000800 */
[-C--:B------:R-:W-:Y:S01]  /*4630*/  ISETP.GE.AND P0, PT, R18, R115.reuse, PT ;  /* 0x000000731200720c */ /* 0x080fe20003f06270 */
[----:B------:R-:W-:Y:S01]  /*4640*/  IMAD R5, R74, 0x40, R5 ;  /* 0x000000404a057824 */ /* 0x000fe200078e0205 */
[-C--:B------:R-:W-:Y:S01]  /*4650*/  ISETP.GE.AND P1, PT, R80, R115.reuse, PT ;  /* 0x000000735000720c */ /* 0x080fe20003f26270 */
[----:B------:R-:W2:Y:S01]  /*4660*/  LDS R18, [R27+0x220] ;  /* 0x000220001b127984 */ /* 0x000ea20000000800 */
[----:B------:R-:W-:Y:S01]  /*4670*/  ISETP.GE.AND P2, PT, R78, R115, PT ;  /* 0x000000734e00720c */ /* 0x000fe20003f46270 */
[----:B------:R-:W-:Y:S01]  /*4680*/  BSSY.RECONVERGENT B0, `(.L_x_908) ;  /* 0x00001b6000007945 */ /* 0x000fe20003800200 */
[----:B------:R-:W-:Y:S01]  /*4690*/  PLOP3.LUT P5, PT, PT, PT, PT, 0x80, 0x8 ;  /* 0x000000000008781c */ /* 0x000fe20003faf070 */
[----:B------:R-:W4:Y:S01]  /*46a0*/  LDS R80, [R27+0x240] ;  /* 0x000240001b507984 */ /* 0x000f220000000800 */
[----:B------:R-:W-:Y:S02]  /*46b0*/  PLOP3.LUT P6, PT, PT, PT, PT, 0x80, 0x8 ;  /* 0x000000000008781c */ /* 0x000fe40003fcf070 */
[----:B------:R-:W-:Y:S01]  /*46c0*/  LOP3.LUT R114, R114, 0xfffffffd, RZ, 0xc0, !PT ;  /* 0xfffffffd72727812 */ /* 0x000fe200078ec0ff */
[----:B------:R-:W5:Y:S01]  /*46d0*/  LDS R81, [R27+0x260] ;  /* 0x000260001b517984 */ /* 0x000f620000000800 */
[----:B------:R-:W-:-:S03]  /*46e0*/  LEA R5, R5, UR4, 0x2 ;  /* 0x0000000405057c11 */ /* 0x000fc6000f8e10ff */
[--C-:B-1----:R-:W-:Y:S02]  /*46f0*/  @!P1 FADD R8, R8, -R84.reuse ;  /* 0x8000005408089221 */ /* 0x102fe40000000000 */
[--C-:B------:R-:W-:Y:S01]  /*4700*/  @!P2 FADD R73, R73, -R84.reuse ;  /* 0x800000544949a221 */ /* 0x100fe20000000000 */
[----:B------:R-:W-:Y:S01]  /*4710*/  @!P0 FADD R9, R9, -R84 ;  /* 0x8000005409098221 */ /* 0x000fe20000000000 */
[----:B--2---:R-:W-:Y:S01]  /*4720*/  @!P2 FADD R7, R7, -R18 ;  /* 0x800000120707a221 */ /* 0x004fe20000000000 */
[----:B------:R-:W-:Y:S02]  /*4730*/  @!P1 FSETP.GEU.AND P3, PT, R8, -126, PT ;  /* 0xc2fc00000800980b */ /* 0x000fe40003f6e000 */
[----:B------:R-:W-:Y:S01]  /*4740*/  @!P2 FSETP.GEU.AND P4, PT, R73, -126, PT ;  /* 0xc2fc00004900a80b */ /* 0x000fe20003f8e000 */
[----:B----4-:R-:W-:Y:S01]  /*4750*/  @!P2 FADD R37, R37, -R80 ;  /* 0x800000502525a221 */ /* 0x010fe20000000000 */
[----:B------:R-:W-:Y:S02]  /*4760*/  @!P1 PLOP3.LUT P5, PT, P3, PT, PT, 0x80, 0x8 ;  /* 0x000000000008981c */ /* 0x000fe40001faf070 */
[----:B------:R-:W-:Y:S01]  /*4770*/  @!P0 FSETP.GEU.AND P3, PT, R9, -126, PT ;  /* 0xc2fc00000900880b */ /* 0x000fe20003f6e000 */
[----:B-----5:R-:W-:Y:S01]  /*4780*/  @!P2 FADD R39, R39, -R81 ;  /* 0x800000512727a221 */ /* 0x020fe20000000000 */
[----:B------:R-:W-:-:S02]  /*4790*/  @!P2 PLOP3.LUT P6, PT, P4, PT, PT, 0x80, 0x8 ;  /* 0x000000000008a81c */ /* 0x000fc400027cf070 */
[----:B------:R-:W-:Y:S02]  /*47a0*/  PLOP3.LUT P4, PT, PT, PT, PT, 0x80, 0x8 ;  /* 0x000000000008781c */ /* 0x000fe40003f8f070 */
[----:B------:R-:W-:Y:S02]  /*47b0*/  @!P0 PLOP3.LUT P4, PT, P3, PT, PT, 0x80, 0x8 ;  /* 0x000000000008881c */ /* 0x000fe40001f8f070 */
[----:B------:R-:W-:Y:S02]  /*47c0*/  @!P2 FSETP.GEU.AND P3, PT, R7, -126, PT ;  /* 0xc2fc00000700a80b */ /* 0x000fe40003f6e000 */
[----:B------:R-:W-:Y:S02]  /*47d0*/  P2R R78, PR, RZ, 0x40 ;  /* 0x00000040ff4e7803 */ /* 0x000fe40000000000 */
[----:B------:R-:W-:Y:S02]  /*47e0*/  @P5 LOP3.LUT R114, R114, 0x2, RZ, 0xfc, !PT ;  /* 0x0000000272725812 */ /* 0x000fe400078efcff */
[----:B------:R-:W-:-:S02]  /*47f0*/  PLOP3.LUT P5, PT, PT, PT, PT, 0x80, 0x8 ;  /* 0x000000000008781c */ /* 0x000fc40003faf070 */
[----:B------:R-:W-:Y:S02]  /*4800*/  LOP3.LUT R114, R114, 0xfffffffb, RZ, 0xc0, !PT ;  /* 0xfffffffb72727812 */ /* 0x000fe400078ec0ff */
[----:B------:R-:W-:Y:S02]  /*4810*/  @!P2 PLOP3.LUT P5, PT, P3, PT, PT, 0x80, 0x8 ;  /* 0x000000000008a81c */ /* 0x000fe40001faf070 */
[----:B------:R-:W-:Y:S02]  /*4820*/  @!P2 FSETP.GEU.AND P3, PT, R37, -126, PT ;  /* 0xc2fc00002500a80b */ /* 0x000fe40003f6e000 */
[----:B------:R-:W-:Y:S02]  /*4830*/  @P4 LOP3.LUT R114, R114, 0x4, RZ, 0xfc, !PT ;  /* 0x0000000472724812 */ /* 0x000fe400078efcff */
[----:B------:R-:W-:Y:S02]  /*4840*/  PLOP3.LUT P4, PT, PT, PT, PT, 0x80, 0x8 ;  /* 0x000000000008781c */ /* 0x000fe40003f8f070 */
[----:B------:R-:W-:-:S02]  /*4850*/  @!P2 PLOP3.LUT P4, PT, P3, PT, PT, 0x80, 0x8 ;  /* 0x000000000008a81c */ /* 0x000fc40001f8f070 */
[----:B------:R-:W-:Y:S02]  /*4860*/  @!P2 FSETP.GEU.AND P6, PT, R39, -126, PT ;  /* 0xc2fc00002700a80b */ /* 0x000fe40003fce000 */
[----:B------:R-:W-:Y:S01]  /*4870*/  PLOP3.LUT P3, PT, PT, PT, PT, 0x80, 0x8 ;  /* 0x000000000008781c */ /* 0x000fe20003f6f070 */
[----:B------:R-:W-:Y:S01]  /*4880*/  @!P5 FMUL R7, R7, 0.5 ;  /* 0x3f0000000707d820 */ /* 0x000fe20000400000 */
[----:B------:R-:W-:Y:S02]  /*4890*/  @!P2 PLOP3.LUT P3, PT, P6, PT, PT, 0x80, 0x8 ;  /* 0x000000000008a81c */ /* 0x000fe4000376f070 */
[----:B------:R-:W-:Y:S01]  /*48a0*/  ISETP.NE.AND P6, PT, R78, RZ, PT ;  /* 0x000000ff4e00720c */ /* 0x000fe20003fc5270 */
[----:B------:R-:W1:Y:S01]  /*48b0*/  @!P2 MUFU.EX2 R83, R7 ;  /* 0x000000070053a308 */ /* 0x000e620000000800 */
[----:B------:R-:W-:-:S03]  /*48c0*/  LOP3.LUT R114, R114, 0xfffffffe, RZ, 0xc0, !PT ;  /* 0xfffffffe72727812 */ /* 0x000fc600078ec0ff */
[----:B------:R-:W-:-:S04]  /*48d0*/  @!P4 FMUL R37, R37, 0.5 ;  /* 0x3f0000002525c820 */ /* 0x000fc80000400000 */
[----:B------:R-:W2:Y:S02]  /*48e0*/  @!P2 MUFU.EX2 R27, R37 ;  /* 0x00000025001ba308 */ /* 0x000ea40000000800 */
[----:B------:R-:W-:Y:S02]  /*48f0*/  @!P3 FMUL R39, R39, 0.5 ;  /* 0x3f0000002727b820 */ /* 0x000fe40000400000 */
[----:B------:R-:W-:-:S04]  /*4900*/  @!P6 FMUL R73, R73, 0.5 ;  /* 0x3f0000004949e820 */ /* 0x000fc80000400000 */
[----:B------:R-:W4:Y:S01]  /*4910*/  @!P2 MUFU.EX2 R78, R73 ;  /* 0x00000049004ea308 */ /* 0x000f220000000800 */
[----:B-1----:R-:W-:Y:S01]  /*4920*/  @!P5 FMUL R83, R83, R83 ;  /* 0x000000535353d220 */ /* 0x002fe20000400000 */
[----:B------:R-:W-:Y:S01]  /*4930*/  IMAD.MOV.U32 R7, RZ, RZ, RZ ;  /* 0x000000ffff077224 */ /* 0x000fe200078e00ff */
[----:B------:R-:W-:-:S05]  /*4940*/  PLOP3.LUT P5, PT, PT, PT, PT, 0x80, 0x8 ;  /* 0x000000000008781c */ /* 0x000fca0003faf070 */
[----:B------:R-:W1:Y:S01]  /*4950*/  @!P2 MUFU.EX2 R85, R39 ;  /* 0x000000270055a308 */ /* 0x000e620000000800 */
[----:B--2---:R-:W-:Y:S01]  /*4960*/  @!P4 FMUL R27, R27, R27 ;  /* 0x0000001b1b1bc220 */ /* 0x004fe20000400000 */
[----:B------:R-:W-:Y:S01]  /*4970*/  ISETP.GE.AND P4, PT, R82, R115, PT ;  /* 0x000000735200720c */ /* 0x000fe20003f86270 */
[----:B------:R-:W-:-:S03]  /*4980*/  IMAD.MOV.U32 R82, RZ, RZ, RZ ;  /* 0x000000ffff527224 */ /* 0x000fc600078e00ff */
[----:B------:R-:W-:Y:S01]  /*4990*/  @!P2 MOV R7, R27 ;  /* 0x0000001b0007a202 */ /* 0x000fe20000000f00 */
[----:B------:R-:W-:Y:S02]  /*49a0*/  IMAD.MOV.U32 R27, RZ, RZ, RZ ;  /* 0x000000ffff1b7224 */ /* 0x000fe400078e00ff */
[----:B----4-:R-:W-:Y:S01]  /*49b0*/  @!P6 FMUL R78, R78, R78 ;  /* 0x0000004e4e4ee220 */ /* 0x010fe20000400000 */
[----:B------:R-:W-:Y:S01]  /*49c0*/  IMAD.MOV.U32 R73, RZ, RZ, RZ ;  /* 0x000000ffff497224 */ /* 0x000fe200078e00ff */
[----:B------:R-:W-:Y:S01]  /*49d0*/  PLOP3.LUT P6, PT, PT, PT, PT, 0x80, 0x8 ;  /* 0x000000000008781c */ /* 0x000fe20003fcf070 */
[----:B------:R-:W-:Y:S02]  /*49e0*/  @!P2 IMAD.MOV.U32 R73, RZ, RZ, R83 ;  /* 0x000000ffff49a224 */ /* 0x000fe400078e0053 */
[----:B------:R-:W-:Y:S01]  /*49f0*/  @!P1 FADD R83, R32, -R80 ;  /* 0x8000005020539221 */ /* 0x000fe20000000000 */
[----:B------:R-:W-:Y:S02]  /*4a00*/  @!P2 IMAD.MOV.U32 R82, RZ, RZ, R78 ;  /* 0x000000ffff52a224 */ /* 0x000fe400078e004e */
[----:B------:R-:W-:Y:S01]  /*4a10*/  @!P4 FADD R37, R16, -R84 ;  /* 0x800000541025c221 */ /* 0x000fe20000000000 */
[----:B------:R-:W-:-:S02]  /*4a20*/  IMAD.MOV.U32 R16, RZ, RZ, RZ ;  /* 0x000000ffff107224 */ /* 0x000fc400078e00ff */
[----:B-1----:R-:W-:Y:S01]  /*4a30*/  @!P3 FMUL R85, R85, R85 ;  /* 0x000000555555b220 */ /* 0x002fe20000400000 */
[----:B------:R-:W-:Y:S01]  /*4a40*/  PLOP3.LUT P3, PT, PT, PT, PT, 0x80, 0x8 ;  /* 0x000000000008781c */ /* 0x000fe20003f6f070 */
[----:B------:R-:W-:Y:S02]  /*4a50*/  @!P1 FADD R78, R34, -R81 ;  /* 0x80000051224e9221 */ /* 0x000fe40000000000 */
[----:B------:R-:W-:Y:S01]  /*4a60*/  @!P2 IMAD.MOV.U32 R16, RZ, RZ, R85 ;  /* 0x000000ffff10a224 */ /* 0x000fe200078e0055 */
[----:B------:R-:W-:Y:S01]  /*4a70*/  @!P4 FSETP.GEU.AND P2, PT, R37, -126, PT ;  /* 0xc2fc00002500c80b */ /* 0x000fe20003f4e000 */
[----:B------:R-:W-:-:S03]  /*4a80*/  @!P1 FADD R85, R10, -R18 ;  /* 0x800000120a559221 */ /* 0x000fc60000000000 */
[----:B------:R-:W-:Y:S02]  /*4a90*/  @!P4 PLOP3.LUT P6, PT, P2, PT, PT, 0x80, 0x8 ;  /* 0x000000000008c81c */ /* 0x000fe400017cf070 */
[----:B------:R-:W-:-:S04]  /*4aa0*/  @!P1 FSETP.GEU.AND P2, PT, R85, -126, PT ;  /* 0xc2fc00005500980b */ /* 0x000fc80003f4e000 */
[----:B------:R-:W-:Y:S02]  /*4ab0*/  @!P1 PLOP3.LUT P5, PT, P2, PT, PT, 0x80, 0x8 ;  /* 0x000000000008981c */ /* 0x000fe400017af070 */
[----:B------:R-:W-:-:S04]  /*4ac0*/  @!P1 FSETP.GEU.AND P2, PT, R83, -126, PT ;  /* 0xc2fc00005300980b */ /* 0x000fc80003f4e000 */
[----:B------:R-:W-:Y:S02]  /*4ad0*/  @!P1 PLOP3.LUT P3, PT, P2, PT, PT, 0x80, 0x8 ;  /* 0x000000000008981c */ /* 0x000fe4000176f070 */
[----:B------:R-:W-:Y:S02]  /*4ae0*/  @P6 LOP3.LUT R114, R114, 0x1, RZ, 0xfc, !PT ;  /* 0x0000000172726812 */ /* 0x000fe400078efcff */
[----:B------:R-:W-:Y:S02]  /*4af0*/  @!P1 FSETP.GEU.AND P6, PT, R78, -126, PT ;  /* 0xc2fc00004e00980b */ /* 0x000fe40003fce000 */
[----:B------:R-:W-:Y:S01]  /*4b00*/  PLOP3.LUT P2, PT, PT, PT, PT, 0x80, 0x8 ;  /* 0x000000000008781c */ /* 0x000fe20003f4f070 */
[----:B------:R-:W-:Y:S01]  /*4b10*/  @!P5 FMUL R85, R85, 0.5 ;  /* 0x3f0000005555d820 */ /* 0x000fe20000400000 */
[----:B------:R-:W-:Y:S02]  /*4b20*/  @!P1 PLOP3.LUT P2, PT, P6, PT, PT, 0x80, 0x8 ;  /* 0x000000000008981c */ /* 0x000fe4000374f070 */
[C---:B------:R-:W-:Y:S01]  /*4b30*/  LOP3.LUT P6, RZ, R114.reuse, 0x2, RZ, 0xc0, !PT ;  /* 0x0000000272ff7812 */ /* 0x040fe200078cc0ff */
[----:B------:R-:W1:Y:S01]  /*4b40*/  @!P1 MUFU.EX2 R39, R85 ;  /* 0x0000005500279308 */ /* 0x000e620000000800 */
[----:B------:R-:W-:Y:S01]  /*4b50*/  LOP3.LUT R114, R114, 0xffffdfff, RZ, 0xc0, !PT ;  /* 0xffffdfff72727812 */ /* 0x000fe200078ec0ff */
[----:B------:R-:W-:-:S06]  /*4b60*/  @!P3 FMUL R83, R83, 0.5 ;  /* 0x3f0000005353b820 */ /* 0x000fcc0000400000 */
[----:B------:R-:W2:Y:S02]  /*4b70*/  @!P1 MUFU.EX2 R34, R83 ;  /* 0x0000005300229308 */ /* 0x000ea40000000800 */
[----:B------:R-:W-:Y:S02]  /*4b80*/  @!P2 FMUL R78, R78, 0.5 ;  /* 0x3f0000004e4ea820 */ /* 0x000fe40000400000 */
[----:B------:R-:W-:-:S04]  /*4b90*/  @!P6 FMUL R8, R8, 0.5 ;  /* 0x3f0000000808e820 */ /* 0x000fc80000400000 */
[----:B------:R-:W4:Y:S01]  /*4ba0*/  @!P1 MUFU.EX2 R10, R8 ;  /* 0x00000008000a9308 */ /* 0x000f220000000800 */
[----:B-1----:R-:W-:Y:S01]  /*4bb0*/  @!P5 FMUL R39, R39, R39 ;  /* 0x000000272727d220 */ /* 0x002fe20000400000 */
[----:B------:R-:W-:Y:S01]  /*4bc0*/  PLOP3.LUT P5, PT, PT, PT, PT, 0x80, 0x8 ;  /* 0x000000000008781c */ /* 0x000fe20003faf070 */
[----:B------:R-:W-:-:S05]  /*4bd0*/  @!P4 FADD R85, R77, -R80 ;  /* 0x800000504d55c221 */ /* 0x000fca0000000000 */
[----:B------:R-:W1:Y:S01]  /*4be0*/  @!P1 MUFU.EX2 R32, R78 ;  /* 0x0000004e00209308 */ /* 0x000e620000000800 */
[----:B--2---:R-:W-:Y:S01]  /*4bf0*/  @!P3 FMUL R34, R34, R34 ;  /* 0x000000222222b220 */ /* 0x004fe20000400000 */
[----:B------:R-:W-:Y:S01]  /*4c00*/  ISETP.GE.AND P3, PT, R28, R115, PT ;  /* 0x000000731c00720c */ /* 0x000fe20003f66270 */
[----:B------:R-:W-:Y:S01]  /*4c10*/  @!P0 FADD R83, R33, -R80 ;  /* 0x8000005021538221 */ /* 0x000fe20000000000 */
[----:B----4-:R-:W-:Y:S01]  /*4c20*/  @!P6 FMUL R10, R10, R10 ;  /* 0x0000000a0a0ae220 */ /* 0x010fe20000400000 */
[----:B------:R-:W-:Y:S01]  /*4c30*/  IMAD.MOV.U32 R8, RZ, RZ, RZ ;  /* 0x000000ffff087224 */ /* 0x000fe200078e00ff */
[----:B------:R-:W-:Y:S01]  /*4c40*/  PLOP3.LUT P6, PT, PT, PT, PT, 0x80, 0x8 ;  /* 0x000000000008781c */ /* 0x000fe20003fcf070 */
[----:B------:R-:W-:Y:S02]  /*4c50*/  @!P1 IMAD.MOV.U32 R8, RZ, RZ, R34 ;  /* 0x000000ffff089224 */ /* 0x000fe400078e0022 */
[----:B------:R-:W-:-:S06]  /*4c60*/  @!P1 IMAD.MOV.U32 R27, RZ, RZ, R10 ;  /* 0x000000ffff1b9224 */ /* 0x000fcc00078e000a */
[----:B------:R-:W-:Y:S01]  /*4c70*/  @!P3 FADD R28, R17, -R84 ;  /* 0x80000054111cb221 */ /* 0x000fe20000000000 */
[----:B------:R-:W-:Y:S02]  /*4c80*/  IMAD.MOV.U32 R10, RZ, RZ, RZ ;  /* 0x000000ffff0a7224 */ /* 0x000fe400078e00ff */
[----:B-1----:R-:W-:Y:S01]  /*4c90*/  @!P2 FMUL R32, R32, R32 ;  /* 0x000000202020a220 */ /* 0x002fe20000400000 */
[----:B------:R-:W-:Y:S01]  /*4ca0*/  MOV R17, RZ ;  /* 0x000000ff00117202 */ /* 0x000fe20000000f00 */
[----:B------:R-:W-:Y:S01]  /*4cb0*/  @!P1 IMAD.MOV.U32 R10, RZ, RZ, R39 ;  /* 0x000000ffff0a9224 */ /* 0x000fe200078e0027 */
[----:B------:R-:W-:Y:S01]  /*4cc0*/  PLOP3.LUT P2, PT, PT, PT, PT, 0x80, 0x8 ;  /* 0x000000000008781c */ /* 0x000fe20003f4f070 */
[----:B------:R-:W-:Y:S01]  /*4cd0*/  @!P1 IMAD.MOV.U32 R17, RZ, RZ, R32 ;  /* 0x000000ffff119224 */ /* 0x000fe200078e0020 */
[----:B------:R-:W-:Y:S01]  /*4ce0*/  @!P3 FSETP.GEU.AND P1, PT, R28, -126, PT ;  /* 0xc2fc00001c00b80b */ /* 0x000fe20003f2e000 */
[--C-:B------:R-:W-:Y:S01]  /*4cf0*/  @!P0 FADD R32, R11, -R18.reuse ;  /* 0x800000120b208221 */ /* 0x100fe20000000000 */
[--C-:B------:R-:W-:Y:S01]  /*4d00*/  @!P0 FADD R78, R35, -R81.reuse ;  /* 0x80000051234e8221 */ /* 0x100fe20000000000 */
[----:B------:R-:W-:Y:S01]  /*4d10*/  IMAD.MOV.U32 R34, RZ, RZ, RZ ;  /* 0x000000ffff227224 */ /* 0x000fe200078e00ff */
[----:B------:R-:W-:Y:S01]  /*4d20*/  @!P3 PLOP3.LUT P6, PT, P1, PT, PT, 0x80, 0x8 ;  /* 0x000000000008b81c */ /* 0x000fe20000fcf070 */
[----:B------:R-:W-:Y:S01]  /*4d30*/  @!P3 FADD R19, R19, -R18 ;  /* 0x800000121313b221 */ /* 0x000fe20000000000 */
[----:B------:R-:W-:Y:S01]  /*4d40*/  @!P0 FSETP.GEU.AND P1, PT, R32, -126, PT ;  /* 0xc2fc00002000880b */ /* 0x000fe20003f2e000 */
[----:B------:R-:W-:Y:S01]  /*4d50*/  @!P3 FADD R29, R29, -R80 ;  /* 0x800000501d1db221 */ /* 0x000fe20000000000 */
[----:B------:R-:W-:-:S02]  /*4d60*/  @!P3 FADD R31, R31, -R81 ;  /* 0x800000511f1fb221 */ /* 0x000fc40000000000 */
        /* <DEDUP_REMOVED lines=22> */
[----:B------:R-:W-:Y:S01]  /*4ed0*/  @!P4 FADD R83, R30, -R81 ;  /* 0x800000511e53c221 */ /* 0x000fe20000000000 */
[----:B------:R-:W-:Y:S02]  /*4ee0*/  IMAD.MOV.U32 R30, RZ, RZ, RZ ;  /* 0x000000ffff1e7224 */ /* 0x000fe400078e00ff */
[----:B----4-:R-:W-:Y:S01]  /*4ef0*/  @!P6 FMUL R11, R11, R11 ;  /* 0x0000000b0b0be220 */ /* 0x010fe20000400000 */
[----:B------:R-:W-:Y:S01]  /*4f00*/  IMAD.MOV.U32 R9, RZ, RZ, RZ ;  /* 0x000000ffff097224 */ /* 0x000fe200078e00ff */
[----:B------:R-:W-:Y:S01]  /*4f10*/  PLOP3.LUT P6, PT, PT, PT, PT, 0x80, 0x8 ;  /* 0x000000000008781c */ /* 0x000fe20003fcf070 */
[----:B------:R-:W-:Y:S02]  /*4f20*/  @!P0 IMAD.MOV.U32 R9, RZ, RZ, R35 ;  /* 0x000000ffff098224 */ /* 0x000fe400078e0023 */
[----:B------:R-:W-:-:S04]  /*4f30*/  @!P0 IMAD.MOV.U32 R34, RZ, RZ, R11 ;  /* 0x000000ffff228224 */ /* 0x000fc800078e000b */
[----:B------:R-:W-:Y:S01]  /*4f40*/  @!P2 FADD R79, R79, -R84 ;  /* 0x800000544f4fa221 */ /* 0x000fe20000000000 */
[----:B------:R-:W-:Y:S01]  /*4f50*/  MOV R11, RZ ;  /* 0x000000ff000b7202 */ /* 0x000fe20000000f00 */
[----:B-1----:R-:W-:Y:S01]  /*4f60*/  @!P1 FMUL R33, R33, R33 ;  /* 0x0000002121219220 */ /* 0x002fe20000400000 */
[----:B------:R-:W-:Y:S01]  /*4f70*/  @!P0 IMAD.MOV.U32 R11, RZ, RZ, R39 ;  /* 0x000000ffff0b8224 */ /* 0x000fe200078e0027 */
[----:B------:R-:W-:Y:S01]  /*4f80*/  PLOP3.LUT P1, PT, PT, PT, PT, 0x80, 0x8 ;  /* 0x000000000008781c */ /* 0x000fe20003f2f070 */
[----:B------:R-:W-:Y:S02]  /*4f90*/  IMAD.MOV.U32 R35, RZ, RZ, RZ ;  /* 0x000000ffff237224 */ /* 0x000fe400078e00ff */
[--C-:B------:R-:W-:Y:S01]  /*4fa0*/  @!P2 FADD R22, R22, -R18.reuse ;  /* 0x800000121616a221 */ /* 0x100fe20000000000 */
[----:B------:R-:W-:Y:S01]  /*4fb0*/  @!P0 IMAD.MOV.U32 R32, RZ, RZ, R33 ;  /* 0x000000ffff208224 */ /* 0x000fe200078e0021 */
[----:B------:R-:W-:Y:S01]  /*4fc0*/  @!P2 FSETP.GEU.AND P0, PT, R79, -126, PT ;  /* 0xc2fc00004f00a80b */ /* 0x000fe20003f0e000 */
[----:B------:R-:W-:Y:S01]  /*4fd0*/  @!P4 FADD R33, R75, -R18 ;  /* 0x800000124b21c221 */ /* 0x000fe20000000000 */
[----:B------:R-:W-:Y:S01]  /*4fe0*/  @!P2 FADD R24, R24, -R80 ;  /* 0x800000501818a221 */ /* 0x000fe20000000000 */
[----:B------:R-:W-:Y:S01]  /*4ff0*/  @!P2 FADD R26, R26, -R81 ;  /* 0x800000511a1aa221 */ /* 0x000fe20000000000 */
[----:B------:R-:W-:-:S02]  /*5000*/  @!P2 PLOP3.LUT P6, PT, P0, PT, PT, 0x80, 0x8 ;  /* 0x000000000008a81c */ /* 0x000fc400007cf070 */
        /* <DEDUP_REMOVED lines=19> */
[----:B------:R-:W-:Y:S02]  /*5140*/  PLOP3.LUT P5, PT, PT, PT, PT, 0x80, 0x8 ;  /* 0x000000000008781c */ /* 0x000fe40003faf070 */
[----:B------:R-:W-:-:S03]  /*5150*/  @!P4 IMAD.MOV.U32 R35, RZ, RZ, R77 ;  /* 0x000000ffff23c224 */ /* 0x000fc600078e004d */
[----:B------:R-:W1:Y:S01]  /*5160*/  @!P4 MUFU.EX2 R78, R37 ;  /* 0x00000025004ec308 */ /* 0x000e620000000800 */
[----:B--2---:R-:W-:-:S05]  /*5170*/  @!P1 FMUL R75, R75, R75 ;  /* 0x0000004b4b4b9220 */ /* 0x004fca0000400000 */
[----:B------:R-:W-:Y:S01]  /*5180*/  @!P4 MOV R33, R75 ;  /* 0x0000004b0021c202 */ /* 0x000fe20000000f00 */
[----:B----4-:R-:W-:Y:S01]  /*5190*/  @!P0 FMUL R39, R39, R39 ;  /* 0x0000002727278220 */ /* 0x010fe20000400000 */
[----:B------:R-:W-:-:S03]  /*51a0*/  ISETP.GE.AND P0, PT, R76, R115, PT ;  /* 0x000000734c00720c */ /* 0x000fc60003f06270 */
[----:B------:R-:W-:Y:S02]  /*51b0*/  @!P4 IMAD.MOV.U32 R30, RZ, RZ, R39 ;  /* 0x000000ffff1ec224 */ /* 0x000fe400078e0027 */
[----:B-1----:R-:W-:Y:S01]  /*51c0*/  @!P6 FMUL R78, R78, R78 ;  /* 0x0000004e4e4ee220 */ /* 0x002fe20000400000 */
[----:B------:R-:W-:Y:S02]  /*51d0*/  PLOP3.LUT P6, PT, PT, PT, PT, 0x80, 0x8 ;  /* 0x000000000008781c */ /* 0x000fe40003fcf070 */
[----:B------:R-:W-:Y:S01]  /*51e0*/  MOV R37, RZ ;  /* 0x000000ff00257202 */ /* 0x000fe20000000f00 */
[----:B------:R-:W-:-:S04]  /*51f0*/  @!P4 IMAD.MOV.U32 R37, RZ, RZ, R78 ;  /* 0x000000ffff25c224 */ /* 0x000fc800078e004e */
[----:B------:R-:W-:Y:S01]  /*5200*/  @!P0 FADD R4, R4, -R84 ;  /* 0x8000005404048221 */ /* 0x000fe20000000000 */
[----:B------:R-:W-:Y:S01]  /*5210*/  @!P0 FADD R6, R6, -R18 ;  /* 0x8000001206068221 */ /* 0x000fe20000000000 */
[----:B------:R-:W-:Y:S01]  /*5220*/  @!P0 FADD R36, R36, -R80 ;  /* 0x8000005024248221 */ /* 0x000fe20000000000 */
[----:B------:R-:W-:Y:S02]  /*5230*/  @!P0 FADD R38, R38, -R81 ;  /* 0x8000005126268221 */ /* 0x000fe40000000000 */
[----:B------:R-:W-:-:S04]  /*5240*/  @!P0 FSETP.GEU.AND P1, PT, R4, -126, PT ;  /* 0xc2fc00000400880b */ /* 0x000fc80003f2e000 */
[----:B------:R-:W-:Y:S02]  /*5250*/  @!P0 PLOP3.LUT P6, PT, P1, PT, PT, 0x80, 0x8 ;  /* 0x000000000008881c */ /* 0x000fe40000fcf070 */
[----:B------:R-:W-:-:S04]  /*5260*/  ISETP.GE.AND P1, PT, R20, R115, PT ;  /* 0x000000731400720c */ /* 0x000fc80003f26270 */
[----:B------:R-:W-:-:S07]  /*5270*/  P2R R85, PR, RZ, 0x2 ;  /* 0x00000002ff557803 */ /* 0x000fce0000000000 */
[----:B------:R-:W-:Y:S02]  /*5280*/  @P6 LOP3.LUT R114, R114, 0x400, RZ, 0xfc, !PT ;  /* 0x0000040072726812 */ /* 0x000fe400078efcff */
[----:B------:R-:W-:Y:S01]  /*5290*/  @!P1 FADD R21, R21, -R84 ;  /* 0x8000005415159221 */ /* 0x000fe20000000000 */
[----:B------:R-:W-:Y:S01]  /*52a0*/  @!P1 FADD R18, R23, -R18 ;  /* 0x8000001217129221 */ /* 0x000fe20000000000 */
[----:B------:R-:W-:Y:S01]  /*52b0*/  LOP3.LUT R114, R114, 0xfffffdff, RZ, 0xc0, !PT ;  /* 0xfffffdff72727812 */ /* 0x000fe200078ec0ff */
[----:B------:R-:W-:Y:S01]  /*52c0*/  @!P1 FADD R25, R25, -R80 ;  /* 0x8000005019199221 */ /* 0x000fe20000000000 */
[----:B------:R-:W-:Y:S01]  /*52d0*/  @!P1 FADD R72, R72, -R81 ;  /* 0x8000005148489221 */ /* 0x000fe20000000000 */
[----:B------:R-:W-:Y:S02]  /*52e0*/  @!P1 FSETP.GEU.AND P4, PT, R21, -126, PT ;  /* 0xc2fc00001500980b */ /* 0x000fe40003f8e000 */
[----:B------:R-:W-:Y:S02]  /*52f0*/  PLOP3.LUT P6, PT, PT, PT, PT, 0x80, 0x8 ;  /* 0x000000000008781c */ /* 0x000fe40003fcf070 */
[----:B------:R-:W-:-:S02]  /*5300*/  @!P1 PLOP3.LUT P5, PT, P4, PT, PT, 0x80, 0x8 ;  /* 0x000000000008981c */ /* 0x000fc400027af070 */
[----:B------:R-:W-:Y:S02]  /*5310*/  @!P0 FSETP.GEU.AND P4, PT, R6, -126, PT ;  /* 0xc2fc00000600880b */ /* 0x000fe40003f8e000 */
[----:B------:R-:W-:-:S09]  /*5320*/  P2R R23, PR, RZ, 0x8 ;  /* 0x00000008ff177803 */ /* 0x000fd20000000000 */
[----:B------:R-:W-:Y:S02]  /*5330*/  @P5 LOP3.LUT R114, R114, 0x200, RZ, 0xfc, !PT ;  /* 0x0000020072725812 */ /* 0x000fe400078efcff */
[----:B------:R-:W-:Y:S02]  /*5340*/  PLOP3.LUT P5, PT, PT, PT, PT, 0x80, 0x8 ;  /* 0x000000000008781c */ /* 0x000fe40003faf070 */
[----:B------:R-:W-:Y:S02]  /*5350*/  @!P0 PLOP3.LUT P5, PT, P4, PT, PT, 0x80, 0x8 ;  /* 0x000000000008881c */ /* 0x000fe400027af070 */
[----:B------:R-:W-:Y:S02]  /*5360*/  LOP3.LUT R114, R114, 0xfffffeff, RZ, 0xc0, !PT ;  /* 0xfffffeff72727812 */ /* 0x000fe400078ec0ff */
[----:B------:R-:W-:-:S09]  /*5370*/  @!P3 FSETP.GEU.AND P4, PT, R19, -126, PT ;  /* 0xc2fc00001300b80b */ /* 0x000fd20003f8e000 */
        /* <DEDUP_REMOVED lines=33> */
[----:B------:R-:W-:Y:S02]  /*5590*/  @!P3 FSETP.GEU.AND P4, PT, R31, -126, PT ;  /* 0xc2fc00001f00b80b */ /* 0x000fe40003f8e000 */
[----:B------:R-:W-:Y:S02]  /*55a0*/  LOP3.LUT R114, R114, 0xfffffffd, RZ, 0xc0, !PT ;  /* 0xfffffffd72727812 */ /* 0x000fe400078ec0ff */
[----:B------:R-:W-:-:S02]  /*55b0*/  @!P3 PLOP3.LUT P6, PT, P4, PT, PT, 0x80, 0x8 ;  /* 0x000000000008b81c */ /* 0x000fc400027cf070 */
[----:B------:R-:W-:Y:S02]  /*55c0*/  @!P2 FSETP.GEU.AND P4, PT, R26, -126, PT ;  /* 0xc2fc00001a00a80b */ /* 0x000fe40003f8e000 */
[----:B------:R-:W-:Y:S02]  /*55d0*/  @!P1 FSETP.GEU.AND P3, PT, R72, -126, PT ;  /* 0xc2fc00004800980b */ /* 0x000fe40003f6e000 */
[----:B------:R-:W-:Y:S02]  /*55e0*/  P2R R20, PR, RZ, 0x40 ;  /* 0x00000040ff147803 */ /* 0x000fe40000000000 */
[----:B------:R-:W-:Y:S02]  /*55f0*/  @P5 LOP3.LUT R114, R114, 0x2, RZ, 0xfc, !PT ;  /* 0x0000000272725812 */ /* 0x000fe400078efcff */
[----:B------:R-:W-:Y:S02]  /*5600*/  PLOP3.LUT P5, PT, PT, PT, PT, 0x80, 0x8 ;  /* 0x000000000008781c */ /* 0x000fe40003faf070 */
[----:B------:R-:W-:-:S02]  /*5610*/  @!P2 PLOP3.LUT P5, PT, P4, PT, PT, 0x80, 0x8 ;  /* 0x000000000008a81c */ /* 0x000fc400027af070 */
[----:B------:R-:W-:Y:S02]  /*5620*/  PLOP3.LUT P4, PT, PT, PT, PT, 0x80, 0x8 ;  /* 0x000000000008781c */ /* 0x000fe40003f8f070 */
[----:B------:R-:W-:Y:S02]  /*5630*/  @!P1 PLOP3.LUT P4, PT, P3, PT, PT, 0x80, 0x8 ;  /* 0x000000000008981c */ /* 0x000fe40001f8f070 */
[C---:B------:R-:W-:Y:S02]  /*5640*/  LOP3.LUT P1, RZ, R114.reuse, 0x400, RZ, 0xc0, !PT ;  /* 0x0000040072ff7812 */ /* 0x040fe4000782c0ff */
[----:B------:R-:W-:Y:S02]  /*5650*/  P2R R75, PR, RZ, 0x10 ;  /* 0x00000010ff4b7803 */ /* 0x000fe40000000000 */
[----:B------:R-:W-:Y:S02]  /*5660*/  P2R R86, PR, RZ, 0x2 ;  /* 0x00000002ff567803 */ /* 0x000fe40000000000 */
[----:B------:R-:W-:-:S02]  /*5670*/  LOP3.LUT P1, RZ, R114, 0x1000, RZ, 0xc0, !PT ;  /* 0x0000100072ff7812 */ /* 0x000fc4000782c0ff */
[C---:B------:R-:W-:Y:S02]  /*5680*/  LOP3.LUT P4, RZ, R114.reuse, 0x8, RZ, 0xc0, !PT ;  /* 0x0000000872ff7812 */ /* 0x040fe4000788c0ff */
[C---:B------:R-:W-:Y:S02]  /*5690*/  LOP3.LUT P6, RZ, R114.reuse, 0x2000, RZ, 0xc0, !PT ;  /* 0x0000200072ff7812 */ /* 0x040fe400078cc0ff */
[----:B------:R-:W-:Y:S02]  /*56a0*/  P2R R76, PR, RZ, 0x10 ;  /* 0x00000010ff4c7803 */ /* 0x000fe40000000000 */
[----:B------:R-:W-:Y:S02]  /*56b0*/  LOP3.LUT P4, RZ, R114, 0x10, RZ, 0xc0, !PT ;  /* 0x0000001072ff7812 */ /* 0x000fe4000788c0ff */
[----:B------:R-:W-:Y:S02]  /*56c0*/  @!P0 FSETP.GEU.AND P3, PT, R38, -126, PT ;  /* 0xc2fc00002600880b */ /* 0x000fe40003f6e000 */
[----:B------:R-:W-:Y:S01]  /*56d0*/  P2R R77, PR, RZ, 0x10 ;  /* 0x00000010ff4d7803 */ /* 0x000fe20000000000 */
[----:B------:R-:W-:Y:S01]  /*56e0*/  @!P1 FMUL R79, R79, 0.5 ;  /* 0x3f0000004f4f9820 */ /* 0x000fe20000400000 */
[----:B------:R-:W-:-:S02]  /*56f0*/  LOP3.LUT P4, RZ, R114, 0x20, RZ, 0xc0, !PT ;  /* 0x0000002072ff7812 */ /* 0x000fc4000788c0ff */
[----:B------:R-:W-:Y:S01]  /*5700*/  P2R R39, PR, RZ, 0x20 ;  /* 0x00000020ff277803 */ /* 0x000fe20000000000 */
[----:B------:R-:W1:Y:S01]  /*5710*/  @!P2 MUFU.EX2 R81, R79 ;  /* 0x0000004f0051a308 */ /* 0x000e620000000800 */
[----:B------:R-:W-:Y:S01]  /*5720*/  P2R R78, PR, RZ, 0x10 ;  /* 0x00000010ff4e7803 */ /* 0x000fe20000000000 */
[----:B------:R-:W-:Y:S01]  /*5730*/  @!P6 FMUL R28, R28, 0.5 ;  /* 0x3f0000001c1ce820 */ /* 0x000fe20000400000 */
[C---:B------:R-:W-:Y:S02]  /*5740*/  LOP3.LUT P4, RZ, R114.reuse, 0x40, RZ, 0xc0, !PT ;  /* 0x0000004072ff7812 */ /* 0x040fe4000788c0ff */
[----:B------:R-:W-:Y:S02]  /*5750*/  PLOP3.LUT P5, PT, PT, PT, PT, 0x80, 0x8 ;  /* 0x000000000008781c */ /* 0x000fe40003faf070 */
[----:B------:R-:W-:Y:S02]  /*5760*/  P2R R80, PR, RZ, 0x10 ;  /* 0x00000010ff507803 */ /* 0x000fe40000000000 */
[----:B------:R-:W-:-:S02]  /*5770*/  LOP3.LUT P4, RZ, R114, 0x80, RZ, 0xc0, !PT ;  /* 0x0000008072ff7812 */ /* 0x000fc4000788c0ff */
[----:B------:R-:W-:Y:S02]  /*5780*/  @!P0 PLOP3.LUT P5, PT, P3, PT, PT, 0x80, 0x8 ;  /* 0x000000000008881c */ /* 0x000fe40001faf070 */
[----:B------:R-:W-:Y:S02]  /*5790*/  P2R R83, PR, RZ, 0x10 ;  /* 0x00000010ff537803 */ /* 0x000fe40000000000 */
[----:B------:R-:W-:Y:S01]  /*57a0*/  LOP3.LUT P4, RZ, R114, 0x100, RZ, 0xc0, !PT ;  /* 0x0000010072ff7812 */ /* 0x000fe2000788c0ff */
[----:B-1----:R-:W-:Y:S01]  /*57b0*/  @!P1 FMUL R81, R81, R81 ;  /* 0x0000005151519220 */ /* 0x002fe20000400000 */
[----:B------:R-:W-:Y:S02]  /*57c0*/  ISETP.NE.AND P1, PT, R86, RZ, PT ;  /* 0x000000ff5600720c */ /* 0x000fe40003f25270 */
[----:B------:R-:W-:Y:S02]  /*57d0*/  P2R R84, PR, RZ, 0x10 ;  /* 0x00000010ff547803 */ /* 0x000fe40000000000 */
[----:B------:R-:W-:-:S02]  /*57e0*/  LOP3.LUT P4, RZ, R114, 0x200, RZ, 0xc0, !PT ;  /* 0x0000020072ff7812 */ /* 0x000fc4000788c0ff */
[----:B------:R-:W-:Y:S02]  /*57f0*/  ISETP.NE.AND P3, PT, R23, RZ, PT ;  /* 0x000000ff1700720c */ /* 0x000fe40003f65270 */
[----:B------:R-:W-:-:S04]  /*5800*/  LOP3.LUT R114, R114, 0xfffffffe, RZ, 0xc0, !PT ;  /* 0xfffffffe72727812 */ /* 0x000fc800078ec0ff */
[----:B------:R-:W-:Y:S01]  /*5810*/  @P5 LOP3.LUT R114, R114, 0x1, RZ, 0xfc, !PT ;  /* 0x0000000172725812 */ /* 0x000fe200078efcff */
[----:B------:R-:W-:-:S03]  /*5820*/  @!P1 FMUL R4, R4, 0.5 ;  /* 0x3f00000004049820 */ /* 0x000fc60000400000 */
[----:B------:R-:W-:Y:S01]  /*5830*/  LOP3.LUT P5, RZ, R114, 0x4, RZ, 0xc0, !PT ;  /* 0x0000000472ff7812 */ /* 0x000fe200078ac0ff */
[----:B------:R-:W1:Y:S01]  /*5840*/  @!P0 MUFU.EX2 R86, R4 ;  /* 0x0000000400568308 */ /* 0x000e620000000800 */
[----:B------:R-:W-:-:S07]  /*5850*/  @!P4 FMUL R21, R21, 0.5 ;  /* 0x3f0000001515c820 */ /* 0x000fce0000400000 */
[----:B------:R-:W2:Y:S04]  /*5860*/  @!P3 MUFU.EX2 R23, R28 ;  /* 0x0000001c0017b308 */ /* 0x000ea80000000800 */
[----:B------:R-:W-:Y:S01]  /*5870*/  @!P5 FMUL R24, R24, 0.5 ;  /* 0x3f0000001818d820 */ /* 0x000fe20000400000 */
[----:B-1----:R-:W-:Y:S01]  /*5880*/  @!P1 FMUL R86, R86, R86 ;  /* 0x0000005656569220 */ /* 0x002fe20000400000 */
[----:B------:R-:W-:Y:S01]  /*5890*/  ISETP.NE.AND P1, PT, R85, RZ, PT ;  /* 0x000000ff5500720c */ /* 0x000fe20003f25270 */
[----:B--2---:R-:W-:Y:S01]  /*58a0*/  @!P6 FMUL R23, R23, R23 ;  /* 0x000000171717e220 */ /* 0x004fe20000400000 */
[----:B------:R-:W-:-:S11]  /*58b0*/  LOP3.LUT P6, RZ, R114, 0x2, RZ, 0xc0, !PT ;  /* 0x0000000272ff7812 */ /* 0x000fd600078cc0ff */
[----:B------:R-:W1:Y:S02]  /*58c0*/  @!P1 MUFU.EX2 R85, R21 ;  /* 0x0000001500559308 */ /* 0x000e640000000800 */
[----:B------:R-:W-:Y:S01]  /*58d0*/  @!P6 FMUL R25, R25, 0.5 ;  /* 0x3f0000001919e820 */ /* 0x000fe20000400000 */
[----:B-1----:R-:W-:Y:S01]  /*58e0*/  @!P4 FMUL R85, R85, R85 ;  /* 0x000000555555c220 */ /* 0x002fe20000400000 */
[----:B------:R-:W-:-:S13]  /*58f0*/  ISETP.NE.AND P4, PT, R84, RZ, PT ;  /* 0x000000ff5400720c */ /* 0x000fda0003f85270 */
[----:B------:R-:W-:-:S04]  /*5900*/  @!P4 FMUL R6, R6, 0.5 ;  /* 0x3f0000000606c820 */ /* 0x000fc80000400000 */
[----:B------:R-:W1:Y:S02]  /*5910*/  @!P0 MUFU.EX2 R28, R6 ;  /* 0x00000006001c8308 */ /* 0x000e640000000800 */
[----:B-1----:R-:W-:Y:S01]  /*5920*/  @!P4 FMUL R28, R28, R28 ;  /* 0x0000001c1c1cc220 */ /* 0x002fe20000400000 */
[----:B------:R-:W-:-:S13]  /*5930*/  ISETP.NE.AND P4, PT, R83, RZ, PT ;  /* 0x000000ff5300720c */ /* 0x000fda0003f85270 */
[----:B------:R-:W-:-:S04]  /*5940*/  @!P4 FMUL R19, R19, 0.5 ;  /* 0x3f0000001313c820 */ /* 0x000fc80000400000 */
[----:B------:R-:W1:Y:S02]  /*5950*/  @!P3 MUFU.EX2 R79, R19 ;  /* 0x00000013004fb308 */ /* 0x000e640000000800 */
[----:B-1----:R-:W-:Y:S01]  /*5960*/  @!P4 FMUL R79, R79, R79 ;  /* 0x0000004f4f4fc220 */ /* 0x002fe20000400000 */
[----:B------:R-:W-:Y:S01]  /*5970*/  ISETP.NE.AND P4, PT, R80, RZ, PT ;  /* 0x000000ff5000720c */ /* 0x000fe20003f85270 */
[----:B------:R-:W-:-:S12]  /*5980*/  IMAD.MOV.U32 R80, RZ, RZ, RZ ;  /* 0x000000ffff507224 */ /* 0x000fd800078e00ff */
[----:B------:R-:W-:-:S04]  /*5990*/  @!P4 FMUL R22, R22, 0.5 ;  /* 0x3f0000001616c820 */ /* 0x000fc80000400000 */
[----:B------:R-:W1:Y:S08]  /*59a0*/  @!P2 MUFU.EX2 R4, R22 ;  /* 0x000000160004a308 */ /* 0x000e700000000800 */
[----:B------:R-:W2:Y:S01]  /*59b0*/  @!P2 MUFU.EX2 R22, R24 ;  /* 0x000000180016a308 */ /* 0x000ea20000000800 */
[----:B-1----:R-:W-:Y:S01]  /*59c0*/  @!P4 FMUL R4, R4, R4 ;  /* 0x000000040404c220 */ /* 0x002fe20000400000 */
[----:B------:R-:W-:Y:S01]  /*59d0*/  ISETP.NE.AND P4, PT, R78, RZ, PT ;  /* 0x000000ff4e00720c */ /* 0x000fe20003f85270 */
[----:B------:R-:W-:-:S02]  /*59e0*/  IMAD.MOV.U32 R78, RZ, RZ, RZ ;  /* 0x000000ffff4e7224 */ /* 0x000fc400078e00ff */
[----:B------:R-:W-:Y:S02]  /*59f0*/  @!P0 IMAD.MOV.U32 R78, RZ, RZ, R28 ;  /* 0x000000ffff4e8224 */ /* 0x000fe400078e001c */
[----:B------:R-:W-:Y:S02]  /*5a00*/  IMAD.MOV.U32 R28, RZ, RZ, RZ ;  /* 0x000000ffff1c7224 */ /* 0x000fe400078e00ff */
[----:B--2---:R-:W-:Y:S01]  /*5a10*/  @!P5 FMUL R22, R22, R22 ;  /* 0x000000161616d220 */ /* 0x004fe20000400000 */
[----:B------:R-:W-:Y:S02]  /*5a20*/  ISETP.NE.AND P5, PT, R39, RZ, PT ;  /* 0x000000ff2700720c */ /* 0x000fe40003fa5270 */
[----:B------:R-:W-:-:S03]  /*5a30*/  MOV R39, RZ ;  /* 0x000000ff00277202 */ /* 0x000fc60000000f00 */
[----:B------:R-:W-:-:S04]  /*5a40*/  @!P4 FMUL R18, R18, 0.5 ;  /* 0x3f0000001212c820 */ /* 0x000fc80000400000 */
[----:B------:R-:W1:Y:S04]  /*5a50*/  @!P1 MUFU.EX2 R21, R18 ;  /* 0x0000001200159308 */ /* 0x000e680000000800 */
[----:B------:R-:W-:-:S04]  /*5a60*/  @!P5 FMUL R26, R26, 0.5 ;  /* 0x3f0000001a1ad820 */ /* 0x000fc80000400000 */
[----:B------:R-:W2:Y:S01]  /*5a70*/  @!P1 MUFU.EX2 R18, R25 ;  /* 0x0000001900129308 */ /* 0x000ea20000000800 */
[----:B-1----:R-:W-:Y:S01]  /*5a80*/  @!P4 FMUL R21, R21, R21 ;  /* 0x000000151515c220 */ /* 0x002fe20000400000 */
[----:B------:R-:W-:Y:S01]  /*5a90*/  ISETP.NE.AND P4, PT, R77, RZ, PT ;  /* 0x000000ff4d00720c */ /* 0x000fe20003f85270 */
[----:B--2---:R-:W-:Y:S01]  /*5aa0*/  @!P6 FMUL R18, R18, R18 ;  /* 0x000000121212e220 */ /* 0x004fe20000400000 */
[----:B------:R-:W-:Y:S02]  /*5ab0*/  ISETP.NE.AND P6, PT, R20, RZ, PT ;  /* 0x000000ff1400720c */ /* 0x000fe40003fc5270 */
[----:B------:R-:W-:Y:S02]  /*5ac0*/  CS2R R24, SRZ ;  /* 0x0000000000187805 */ /* 0x000fe4000001ff00 */
[----:B------:R-:W-:-:S07]  /*5ad0*/  @!P0 IMAD.MOV.U32 R25, RZ, RZ, R86 ;  /* 0x000000ffff198224 */ /* 0x000fce00078e0056 */
[----:B------:R-:W-:Y:S01]  /*5ae0*/  @!P4 FMUL R36, R36, 0.5 ;  /* 0x3f0000002424c820 */ /* 0x000fe20000400000 */
[----:B------:R-:W-:Y:S02]  /*5af0*/  @!P3 IMAD.MOV.U32 R24, RZ, RZ, R23 ;  /* 0x000000ffff18b224 */ /* 0x000fe400078e0017 */
[----:B------:R-:W-:Y:S01]  /*5b00*/  FADD R77, RZ, R25 ;  /* 0x00000019ff4d7221 */ /* 0x000fe20000000000 */
[----:B------:R-:W-:Y:S01]  /*5b10*/  IMAD.MOV.U32 R23, RZ, RZ, RZ ;  /* 0x000000ffff177224 */ /* 0x000fe200078e00ff */
[----:B------:R-:W1:Y:S01]  /*5b20*/  @!P0 MUFU.EX2 R6, R36 ;  /* 0x0000002400068308 */ /* 0x000e620000000800 */
[----:B------:R-:W-:Y:S01]  /*5b30*/  @!P1 MOV R23, R85 ;  /* 0x0000005500179202 */ /* 0x000fe20000000f00 */
[----:B------:R-:W-:-:S06]  /*5b40*/  @!P6 FMUL R31, R31, 0.5 ;  /* 0x3f0000001f1fe820 */ /* 0x000fcc0000400000 */
[----:B------:R-:W2:Y:S01]  /*5b50*/  @!P3 MUFU.EX2 R20, R31 ;  /* 0x0000001f0014b308 */ /* 0x000ea20000000800 */
[----:B-1----:R-:W-:Y:S01]  /*5b60*/  @!P4 FMUL R6, R6, R6 ;  /* 0x000000060606c220 */ /* 0x002fe20000400000 */
[----:B------:R-:W-:Y:S01]  /*5b70*/  ISETP.NE.AND P4, PT, R76, RZ, PT ;  /* 0x000000ff4c00720c */ /* 0x000fe20003f85270 */
[----:B------:R-:W-:Y:S01]  /*5b80*/  IMAD.MOV.U32 R76, RZ, RZ, RZ ;  /* 0x000000ffff4c7224 */ /* 0x000fe200078e00ff */
[----:B------:R-:W-:Y:S01]  /*5b90*/  @!P3 MOV R76, R79 ;  /* 0x0000004f004cb202 */ /* 0x000fe20000000f00 */
[----:B------:R-:W-:Y:S02]  /*5ba0*/  @!P0 IMAD.MOV.U32 R80, RZ, RZ, R6 ;  /* 0x000000ffff508224 */ /* 0x000fe400078e0006 */
[----:B------:R-:W-:Y:S02]  /*5bb0*/  IMAD.MOV.U32 R36, RZ, RZ, RZ ;  /* 0x000000ffff247224 */ /* 0x000fe400078e00ff */
[----:B--2---:R-:W-:Y:S01]  /*5bc0*/  @!P6 FMUL R20, R20, R20 ;  /* 0x000000141414e220 */ /* 0x004fe20000400000 */
[----:B------:R-:W-:Y:S01]  /*5bd0*/  LOP3.LUT P6, RZ, R114, 0x1, RZ, 0xc0, !PT ;  /* 0x0000000172ff7812 */ /* 0x000fe200078cc0ff */
[----:B------:R-:W-:-:S02]  /*5be0*/  IMAD.MOV.U32 R31, RZ, RZ, RZ ;  /* 0x000000ffff1f7224 */ /* 0x000fc400078e00ff */
[----:B------:R-:W-:Y:S02]  /*5bf0*/  @!P3 IMAD.MOV.U32 R39, RZ, RZ, R20 ;  /* 0x000000ffff27b224 */ /* 0x000fe400078e0014 */
[----:B------:R-:W-:Y:S01]  /*5c00*/  FADD R20, RZ, R80 ;  /* 0x00000050ff147221 */ /* 0x000fe20000000000 */
[----:B------:R-:W-:Y:S01]  /*5c10*/  @!P4 FMUL R29, R29, 0.5 ;  /* 0x3f0000001d1dc820 */ /* 0x000fe20000400000 */
[----:B------:R-:W-:Y:S01]  /*5c20*/  @!P2 IMAD.MOV.U32 R31, RZ, RZ, R4 ;  /* 0x000000ffff1fa224 */ /* 0x000fe200078e0004 */
[----:B------:R-:W-:Y:S01]  /*5c30*/  MOV R4, RZ ;  /* 0x000000ff00047202 */ /* 0x000fe20000000f00 */
[----:B------:R-:W-:Y:S01]  /*5c40*/  @!P1 IMAD.MOV.U32 R4, RZ, RZ, R18 ;  /* 0x000000ffff049224 */ /* 0x000fe200078e0012 */
[----:B------:R-:W1:Y:S01]  /*5c50*/  @!P3 MUFU.EX2 R19, R29 ;  /* 0x0000001d0013b308 */ /* 0x000e620000000800 */
[----:B------:R-:W-:Y:S01]  /*5c60*/  FADD R18, R77, R82 ;  /* 0x000000524d127221 */ /* 0x000fe20000000000 */
[----:B------:R-:W-:Y:S01]  /*5c70*/  FADD R77, R20, R7 ;  /* 0x00000007144d7221 */ /* 0x000fe20000000000 */
[----:B------:R-:W-:-:S02]  /*5c80*/  @!P2 IMAD.MOV.U32 R36, RZ, RZ, R81 ;  /* 0x000000ffff24a224 */ /* 0x000fc400078e0051 */
[----:B------:R-:W-:Y:S01]  /*5c90*/  @!P6 FMUL R38, R38, 0.5 ;  /* 0x3f0000002626e820 */ /* 0x000fe20000400000 */
[----:B------:R-:W-:Y:S02]  /*5ca0*/  IMAD.MOV.U32 R6, RZ, RZ, RZ ;  /* 0x000000ffff067224 */ /* 0x000fe400078e00ff */
[----:B------:R-:W2:Y:S08]  /*5cb0*/  @!P2 MUFU.EX2 R29, R26 ;  /* 0x0000001a001da308 */ /* 0x000eb00000000800 */
[----:B------:R-:W4:Y:S01]  /*5cc0*/  @!P0 MUFU.EX2 R38, R38 ;  /* 0x0000002600268308 */ /* 0x000f220000000800 */
[----:B-1----:R-:W-:Y:S01]  /*5cd0*/  @!P4 FMUL R19, R19, R19 ;  /* 0x000000131313c220 */ /* 0x002fe20000400000 */
[----:B------:R-:W-:Y:S01]  /*5ce0*/  ISETP.NE.AND P4, PT, R75, RZ, PT ;  /* 0x000000ff4b00720c */ /* 0x000fe20003f85270 */
[----:B------:R-:W-:-:S02]  /*5cf0*/  IMAD.MOV.U32 R75, RZ, RZ, RZ ;  /* 0x000000ffff4b7224 */ /* 0x000fc400078e00ff */
[----:B------:R-:W-:Y:S02]  /*5d00*/  @!P3 IMAD.MOV.U32 R28, RZ, RZ, R19 ;  /* 0x000000ffff1cb224 */ /* 0x000fe400078e0013 */
[----:B------:R-:W-:Y:S02]  /*5d10*/  IMAD.MOV.U32 R19, RZ, RZ, RZ ;  /* 0x000000ffff137224 */ /* 0x000fe400078e00ff */
[----:B--2---:R-:W-:Y:S01]  /*5d20*/  @!P5 FMUL R29, R29, R29 ;  /* 0x0000001d1d1dd220 */ /* 0x004fe20000400000 */
[----:B------:R-:W-:Y:S02]  /*5d30*/  IMAD.MOV.U32 R26, RZ, RZ, RZ ;  /* 0x000000ffff1a7224 */ /* 0x000fe400078e00ff */
[----:B------:R-:W-:Y:S02]  /*5d40*/  @!P1 IMAD.MOV.U32 R26, RZ, RZ, R21 ;  /* 0x000000ffff1a9224 */ /* 0x000fe400078e0015 */
[----:B------:R-:W-:Y:S02]  /*5d50*/  IMAD.MOV.U32 R21, RZ, RZ, RZ ;  /* 0x000000ffff157224 */ /* 0x000fe400078e00ff */
[----:B------:R-:W-:Y:S01]  /*5d60*/  @!P4 FMUL R72, R72, 0.5 ;  /* 0x3f0000004848c820 */ /* 0x000fe20000400000 */
[----:B------:R-:W-:-:S02]  /*5d70*/  @!P2 IMAD.MOV.U32 R21, RZ, RZ, R22 ;  /* 0x000000ffff15a224 */ /* 0x000fc400078e0016 */
[----:B----4-:R-:W-:Y:S01]  /*5d80*/  @!P6 FMUL R38, R38, R38 ;  /* 0x000000262626e220 */ /* 0x010fe20000400000 */
[----:B------:R-:W-:Y:S01]  /*5d90*/  @!P2 MOV R19, R29 ;  /* 0x0000001d0013a202 */ /* 0x000fe20000000f00 */
[----:B------:R-:W-:Y:S01]  /*5da0*/  FADD R22, RZ, R78 ;  /* 0x0000004eff167221 */ /* 0x000fe20000000000 */
[----:B------:R-:W-:Y:S01]  /*5db0*/  ISETP.GT.AND P6, PT, R2, 0xf, PT ;  /* 0x0000000f0200780c */ /* 0x000fe20003fc4270 */
[----:B------:R-:W-:Y:S01]  /*5dc0*/  @!P0 IMAD.MOV.U32 R75, RZ, RZ, R38 ;  /* 0x000000ffff4b8224 */ /* 0x000fe200078e0026 */
[----:B------:R-:W1:Y:S01]  /*5dd0*/  @!P1 MUFU.EX2 R72, R72 ;  /* 0x0000004800489308 */ /* 0x000e620000000800 */
[----:B------:R-:W-:Y:S01]  /*5de0*/  FADD R79, R22, R73 ;  /* 0x00000049164f7221 */ /* 0x000fe20000000000 */
[----:B------:R-:W-:Y:S01]  /*5df0*/  LOP3.LUT P0, RZ, R3, 0x3, RZ, 0xc0, !PT ;  /* 0x0000000303ff7812 */ /* 0x000fe2000780c0ff */
[----:B------:R-:W-:Y:S02]  /*5e00*/  FADD R29, RZ, R75 ;  /* 0x0000004bff1d7221 */ /* 0x000fe40000000000 */
[----:B------:R-:W-:-:S02]  /*5e10*/  FADD R20, R79, R10 ;  /* 0x0000000a4f147221 */ /* 0x000fc40000000000 */
[----:B------:R-:W-:Y:S01]  /*5e20*/  FADD R22, R29, R16 ;  /* 0x000000101d167221 */ /* 0x000fe20000000000 */
        /* <DEDUP_REMOVED lines=10> */
[----:B-1----:R-:W-:Y:S01]  /*5ed0*/  @!P4 FMUL R72, R72, R72 ;  /* 0x000000484848c220 */ /* 0x002fe20000400000 */
[----:B------:R-:W-:Y:S01]  /*5ee0*/  FADD R20, R81, R30 ;  /* 0x0000001e51147221 */ /* 0x000fe20000000000 */
[----:B------:R-:W-:Y:S01]  /*5ef0*/  FADD R29, R29, R24 ;  /* 0x000000181d1d7221 */ /* 0x000fe20000000000 */
[----:B------:R-:W-:Y:S01]  /*5f00*/  FADD R38, R79, R76 ;  /* 0x0000004c4f267221 */ /* 0x000fe20000000000 */
[----:B------:R-:W-:Y:S01]  /*5f10*/  FADD R22, R77, R28 ;  /* 0x0000001c4d167221 */ /* 0x000fe20000000000 */
[----:B------:R-:W-:Y:S01]  /*5f20*/  FADD R20, R20, R39 ;  /* 0x0000002714147221 */ /* 0x000fe20000000000 */
[----:B------:R-:W-:Y:S01]  /*5f30*/  FADD R18, R29, R36 ;  /* 0x000000241d127221 */ /* 0x000fe20000000000 */
[----:B------:R-:W-:-:S02]  /*5f40*/  @!P1 IMAD.MOV.U32 R6, RZ, RZ, R72 ;  /* 0x000000ffff069224 */ /* 0x000fc400078e0048 */
[----:B------:R-:W-:Y:S01]  /*5f50*/  FADD R79, R38, R31 ;  /* 0x0000001f264f7221 */ /* 0x000fe20000000000 */
[----:B------:R-:W-:Y:S01]  /*5f60*/  FADD R77, R22, R21 ;  /* 0x00000015164d7221 */ /* 0x000fe20000000000 */
[----:B------:R-:W-:Y:S01]  /*5f70*/  FADD R29, R20, R19 ;  /* 0x00000013141d7221 */ /* 0x000fe20000000000 */
[----:B------:R-:W-:Y:S01]  /*5f80*/  FADD R18, R18, R23 ;  /* 0x0000001712127221 */ /* 0x000fe20000000000 */
[----:B------:R-:W-:Y:S01]  /*5f90*/  FADD R86, R79, R26 ;  /* 0x0000001a4f567221 */ /* 0x000fe20000000000 */
[----:B------:R-:W-:Y:S01]  /*5fa0*/  FADD R84, R77, R4 ;  /* 0x000000044d547221 */ /* 0x000fe20000000000 */
[----:B------:R-:W-:Y:S02]  /*5fb0*/  FADD R72, R29, R6 ;  /* 0x000000061d487221 */ /* 0x000fe40000000000 */
[----:B------:R-:W1:Y:S04]  /*5fc0*/  SHFL.BFLY PT, R81, R18, 0x1, 0x1f ;  /* 0x0c201f0012517f89 */ /* 0x000e6800000e0000 */
[----:B------:R-:W2:Y:S04]  /*5fd0*/  SHFL.BFLY PT, R79, R86, 0x1, 0x1f ;  /* 0x0c201f00564f7f89 */ /* 0x000ea800000e0000 */
[----:B------:R-:W4:Y:S04]  /*5fe0*/  SHFL.BFLY PT, R77, R84, 0x1, 0x1f ;  /* 0x0c201f00544d7f89 */ /* 0x000f2800000e0000 */
[----:B------:R-:W5:Y:S01]  /*5ff0*/  SHFL.BFLY PT, R29, R72, 0x1, 0x1f ;  /* 0x0c201f00481d7f89 */ /* 0x000f6200000e0000 */
[----:B-1----:R-:W-:Y:S01]  /*6000*/  FADD R81, R18, R81 ;  /* 0x0000005112517221 */ /* 0x002fe20000000000 */
[----:B--2---:R-:W-:-:S04]  /*6010*/  FADD R79, R86, R79 ;  /* 0x0000004f564f7221 */ /* 0x004fc80000000000 */
[----:B------:R-:W1:Y:S01]  /*6020*/  SHFL.BFLY PT, R38, R81, 0x2, 0x1f ;  /* 0x0c401f0051267f89 */ /* 0x000e6200000e0000 */
[----:B----4-:R-:W-:-:S03]  /*6030*/  FADD R77, R84, R77 ;  /* 0x0000004d544d7221 */ /* 0x010fc60000000000 */
[----:B------:R-:W2:Y:S01]  /*6040*/  SHFL.BFLY PT, R22, R79, 0x2, 0x1f ;  /* 0x0c401f004f167f89 */ /* 0x000ea200000e0000 */
[----:B-----5:R-:W-:-:S03]  /*6050*/  FADD R29, R72, R29 ;  /* 0x0000001d481d7221 */ /* 0x020fc60000000000 */
[----:B------:R-:W4:Y:S04]  /*6060*/  SHFL.BFLY PT, R20, R77, 0x2, 0x1f ;  /* 0x0c401f004d147f89 */ /* 0x000f2800000e0000 */
[----:B------:R-:W5:Y:S01]  /*6070*/  SHFL.BFLY PT, R18, R29, 0x2, 0x1f ;  /* 0x0c401f001d127f89 */ /* 0x000f6200000e0000 */
[----:B-1----:R-:W-:Y:S01]  /*6080*/  FADD R38, R81, R38 ;  /* 0x0000002651267221 */ /* 0x002fe20000000000 */
[----:B--2---:R-:W-:-:S04]  /*6090*/  FADD R22, R79, R22 ;  /* 0x000000164f167221 */ /* 0x004fc80000000000 */
[----:B------:R1:W-:Y:S01]  /*60a0*/  @!P0 STS [R5+0x400], R38 ;  /* 0x0004002605008388 */ /* 0x0003e20000000800 */
[----:B----4-:R-:W-:-:S03]  /*60b0*/  FADD R20, R77, R20 ;  /* 0x000000144d147221 */ /* 0x010fc60000000000 */
[----:B------:R1:W-:Y:S01]  /*60c0*/  @!P0 STS [R5+0x420], R22 ;  /* 0x0004201605008388 */ /* 0x0003e20000000800 */
[----:B-----5:R-:W-:-:S03]  /*60d0*/  FADD R18, R29, R18 ;  /* 0x000000121d127221 */ /* 0x020fc60000000000 */
[----:B------:R1:W-:Y:S04]  /*60e0*/  @!P0 STS [R5+0x440], R20 ;  /* 0x0004401405008388 */ /* 0x0003e80000000800 */
[----:B------:R1:W-:Y:S01]  /*60f0*/  @!P0 STS [R5+0x460], R18 ;  /* 0x0004601205008388 */ /* 0x0003e20000000800 */
[----:B------:R-:W-:Y:S06]  /*6100*/  BAR.SYNC.DEFER_BLOCKING 0x0 ;  /* 0x0000000000007b1d */ /* 0x000fec0000010000 */
[----:B------:R-:W-:Y:S05]  /*6110*/  @P6 BRA `(.L_x_909) ;  /* 0x0000000000306947 */ /* 0x000fea0003800000 */
[----:B------:R-:W-:-:S06]  /*6120*/  USHF.L.U32 UR5, UR6, 0x18, URZ ;  /* 0x0000001806057899 */ /* 0x000fcc00080006ff */
[----:B-1----:R-:W-:-:S04]  /*6130*/  MOV R5, UR5 ;  /* 0x0000000500057c02 */ /* 0x002fc80008000f00 */
[----:B------:R-:W-:-:S04]  /*6140*/  LEA.HI.SX32 R2, R5, R2, 0xc ;  /* 0x0000000205027211 */ /* 0x000fc800078f62ff */
[----:B------:R-:W-:-:S05]  /*6150*/  LEA R2, R2, UR4, 0x2 ;  /* 0x0000000402027c11 */ /* 0x000fca000f8e10ff */
[----:B------:R-:W-:Y:S04]  /*6160*/  LDS R77, [R2+0x100] ;  /* 0x00010000024d7984 */ /* 0x000fe80000000800 */
[----:B------:R-:W1:Y:S04]  /*6170*/  LDS R18, [R2+0x400] ;  /* 0x0004000002127984 */ /* 0x000e680000000800 */
[----:B------:R-:W2:Y:S04]  /*6180*/  LDS R5, [R2+0x500] ;  /* 0x0005000002057984 */ /* 0x000ea80000000800 */
[----:B------:R-:W4:Y:S01]  /*6190*/  LDS R29, [R2+0x200] ;  /* 0x00020000021d7984 */ /* 0x000f220000000800 */
[----:B-1----:R-:W-:-:S04]  /*61a0*/  FADD R18, R77, R18 ;  /* 0x000000124d127221 */ /* 0x002fc80000000000 */
[----:B--2---:R-:W-:Y:S01]  /*61b0*/  FADD R5, R18, R5 ;  /* 0x0000000512057221 */ /* 0x004fe20000000000 */
[----:B----4-:R2:W-:Y:S04]  /*61c0*/  STS [R2], R29 ;  /* 0x0000001d02007388 */ /* 0x0105e80000000800 */
[----:B------:R2:W-:Y:S02]  /*61d0*/  STS [R2+0x100], R5 ;  /* 0x0001000502007388 */ /* 0x0005e40000000800 */
.L_x_909:
[----:B------:R-:W-:Y:S05]  /*61e0*/  BSYNC.RECONVERGENT B0 ;  /* 0x0000000000007941 */ /* 0x000fea0003800200 */
.L_x_908:
[C---:B--2---:R-:W-:Y:S01]  /*61f0*/  IMAD.SHL.U32 R2, R3.reuse, 0x1000000, RZ ;  /* 0x0100000003027824 */ /* 0x044fe200078e00ff */
[----:B------:R-:W-:Y:S01]  /*6200*/  UPRMT UR5, UR7, 0x9910, URZ ;  /* 0x0000991007057896 */ /* 0x000fe200080000ff */
[----:B-1----:R-:W-:Y:S01]  /*6210*/  LOP3.LUT R5, R3, 0x3, RZ, 0xc0, !PT ;  /* 0x0000000303057812 */ /* 0x002fe200078ec0ff */
[----:B------:R-:W-:Y:S01]  /*6220*/  USHF.L.U32 UR7, UR7, 0x2, URZ ;  /* 0x0000000207077899 */ /* 0x000fe200080006ff */
[----:B------:R-:W-:Y:S01]  /*6230*/  F2FP.F16.F32.PACK_AB R4, R4, R21 ;  /* 0x000000150404723e */ /* 0x000fe200000000ff */
[----:B------:R-:W-:Y:S01]  /*6240*/  UIMAD UR9, UR10, 0x48, UR5 ;  /* 0x000000480a0978a4 */ /* 0x000fe2000f8e0205 */
[----:B------:R-:W-:Y:S01]  /*6250*/  SHF.R.S32.HI R18, RZ, 0x1a, R2 ;  /* 0x0000001aff127819 */ /* 0x000fe20000011402 */
[----:B------:R-:W-:Y:S01]  /*6260*/  UIMAD UR10, UR10, 0x12, UR8 ;  /* 0x000000120a0a78a4 */ /* 0x000fe2000f8e0208 */
[----:B------:R-:W-:Y:S01]  /*6270*/  F2FP.F16.F32.PACK_AB R25, R82, R25 ;  /* 0x000000195219723e */ /* 0x000fe200000000ff */
[----:B------:R-:W-:Y:S01]  /*6280*/  USHF.L.U32 UR5, UR5, 0x6, URZ ;  /* 0x0000000605057899 */ /* 0x000fe200080006ff */
[----:B------:R-:W-:Y:S01]  /*6290*/  F2FP.F16.F32.PACK_AB R27, R34, R27 ;  /* 0x0000001b221b723e */ /* 0x000fe200000000ff */
[----:B------:R-:W-:Y:S01]  /*62a0*/  IMAD R18, R18, 0x24, R5 ;  /* 0x0000002412127824 */ /* 0x000fe200078e0205 */
[----:B------:R-:W-:Y:S01]  /*62b0*/  F2FP.F16.F32.PACK_AB R24, R24, R37 ;  /* 0x000000251818723e */ /* 0x000fe200000000ff */
[----:B------:R-:W-:Y:S01]  /*62c0*/  IMAD.U32 R5, RZ, RZ, UR9 ;  /* 0x00000009ff057e24 */ /* 0x000fe2000f8e00ff */
[----:B------:R-:W-:Y:S01]  /*62d0*/  F2FP.F16.F32.PACK_AB R23, R23, R36 ;  /* 0x000000241717723e */ /* 0x000fe200000000ff */
[----:B------:R-:W-:Y:S01]  /*62e0*/  USHF.L.U32 UR10, UR10, 0x7, URZ ;  /* 0x000000070a0a7899 */ /* 0x000fe200080006ff */
[----:B------:R-:W-:Y:S01]  /*62f0*/  F2FP.F16.F32.PACK_AB R73, R73, R78 ;  /* 0x0000004e4949723e */ /* 0x000fe200000000ff */
[----:B------:R-:W-:Y:S01]  /*6300*/  IMAD.U32 R5, R5, 0x10, R18 ;  /* 0x0000001005057824 */ /* 0x000fe200078e0012 */
[----:B------:R-:W-:Y:S01]  /*6310*/  F2FP.F16.F32.PACK_AB R10, R11, R10 ;  /* 0x0000000a0b0a723e */ /* 0x000fe200000000ff */
[----:B------:R-:W-:Y:S01]  /*6320*/  ULOP3.LUT UR5, UR5, 0xffffff80, URZ, 0xc0, !UPT ;  /* 0xffffff8005057892 */ /* 0x000fe2000f8ec0ff */
[----:B------:R-:W-:-:S02]  /*6330*/  F2FP.F16.F32.PACK_AB R35, R76, R35 ;  /* 0x000000234c23723e */ /* 0x000fc400000000ff */
[----:B------:R-:W-:Y:S01]  /*6340*/  F2FP.F16.F32.PACK_AB R26, R26, R31 ;  /* 0x0000001f1a1a723e */ /* 0x000fe200000000ff */
[----:B------:R-:W-:Y:S01]  /*6350*/  ULEA UR5, UR8, UR5, 0xc ;  /* 0x0000000508057291 */ /* 0x000fe2000f8e60ff */
[----:B------:R-:W-:Y:S02]  /*6360*/  F2FP.F16.F32.PACK_AB R7, R7, R80 ;  /* 0x000000500707723e */ /* 0x000fe400000000ff */
[----:B------:R-:W-:Y:S01]  /*6370*/  F2FP.F16.F32.PACK_AB R8, R9, R8 ;  /* 0x000000080908723e */ /* 0x000fe200000000ff */
[----:B------:R-:W-:Y:S01]  /*6380*/  IMAD.SHL.U32 R9, R3, 0x8, RZ ;  /* 0x0000000803097824 */ /* 0x000fe200078e00ff */
[----:B------:R-:W-:Y:S02]  /*6390*/  F2FP.F16.F32.PACK_AB R28, R28, R33 ;  /* 0x000000211c1c723e */ /* 0x000fe400000000ff */
[----:B------:R-:W-:Y:S02]  /*63a0*/  F2FP.F16.F32.PACK_AB R16, R16, R75 ;  /* 0x0000004b1010723e */ /* 0x000fe400000000ff */
[----:B------:R-:W-:-:S02]  /*63b0*/  LEA R21, R5, UR4, 0x2 ;  /* 0x0000000405157c11 */ /* 0x000fc4000f8e10ff */
[----:B------:R-:W-:Y:S02]  /*63c0*/  F2FP.F16.F32.PACK_AB R32, R32, R17 ;  /* 0x000000112020723e */ /* 0x000fe400000000ff */
[----:B------:R-:W-:Y:S01]  /*63d0*/  F2FP.F16.F32.PACK_AB R30, R39, R30 ;  /* 0x0000001e271e723e */ /* 0x000fe200000000ff */
[----:B------:R1:W-:Y:S01]  /*63e0*/  STS [R21+0x600], R25 ;  /* 0x0006001915007388 */ /* 0x0003e20000000800 */
[----:B------:R-:W-:Y:S02]  /*63f0*/  F2FP.F16.F32.PACK_AB R18, R6, R19 ;  /* 0x000000130612723e */ /* 0x000fe400000000ff */
[----:B------:R-:W-:Y:S01]  /*6400*/  SHF.R.S32.HI R20, RZ, 0x1b, R2 ;  /* 0x0000001bff147819 */ /* 0x000fe20000011402 */
[----:B------:R1:W-:Y:S01]  /*6410*/  STS [R21+0x610], R27 ;  /* 0x0006101b15007388 */ /* 0x0003e20000000800 */
[----:B------:R-:W-:Y:S01]  /*6420*/  IMAD.U32 R2, RZ, RZ, UR7 ;  /* 0x00000007ff027e24 */ /* 0x000fe2000f8e00ff */
[----:B------:R-:W-:Y:S02]  /*6430*/  ISETP.GE.AND P0, PT, R115, 0x1, PT ;  /* 0x000000017300780c */ /* 0x000fe40003f06270 */
[----:B------:R1:W-:Y:S01]  /*6440*/  STS [R21+0x620], R24 ;  /* 0x0006201815007388 */ /* 0x0003e20000000800 */
[----:B------:R-:W-:-:S02]  /*6450*/  LOP3.LUT R20, R20, 0x3, R3, 0x78, !PT ;  /* 0x0000000314147812 */ /* 0x000fc400078e7803 */
[----:B------:R-:W-:Y:S01]  /*6460*/  LOP3.LUT R3, R2, 0x4, R3, 0x48, !PT ;  /* 0x0000000402037812 */ /* 0x000fe200078e4803 */
[----:B------:R1:W-:Y:S01]  /*6470*/  STS [R21+0x630], R23 ;  /* 0x0006301715007388 */ /* 0x0003e20000000800 */
[----:B------:R-:W-:-:S03]  /*6480*/  LOP3.LUT R2, R9, 0x38, RZ, 0xc0, !PT ;  /* 0x0000003809027812 */ /* 0x000fc600078ec0ff */
[----:B------:R1:W-:Y:S01]  /*6490*/  STS [R21+0xa80], R73 ;  /* 0x000a804915007388 */ /* 0x0003e20000000800 */
[----:B------:R-:W-:Y:S01]  /*64a0*/  IADD3 R2, PT, PT, R2, R3, R20 ;  /* 0x0000000302027210 */ /* 0x000fe20007ffe014 */
[----:B------:R-:W-:Y:S02]  /*64b0*/  IMAD.U32 R3, RZ, RZ, UR10 ;  /* 0x0000000aff037e24 */ /* 0x000fe4000f8e00ff */
[----:B------:R1:W-:Y:S01]  /*64c0*/  STS [R21+0xa90], R10 ;  /* 0x000a900a15007388 */ /* 0x0003e20000000800 */
[----:B------:R-:W-:Y:S01]  /*64d0*/  LEA R2, R2, UR4, 0x4 ;  /* 0x0000000402027c11 */ /* 0x000fe2000f8e20ff */
[----:B------:R-:W-:Y:S02]  /*64e0*/  IMAD R3, R102, 0x48, R3 ;  /* 0x0000004866037824 */ /* 0x000fe400078e0203 */
[----:B------:R1:W-:Y:S03]  /*64f0*/  STS [R21+0xaa0], R35 ;  /* 0x000aa02315007388 */ /* 0x0003e60000000800 */
[----:B------:R-:W-:Y:S01]  /*6500*/  LEA R5, R3, UR4, 0x1 ;  /* 0x0000000403057c11 */ /* 0x000fe2000f8e08ff */
[----:B------:R1:W-:Y:S01]  /*6510*/  STS [R21+0xab0], R26 ;  /* 0x000ab01a15007388 */ /* 0x0003e20000000800 */
[----:B------:R-:W-:-:S03]  /*6520*/  UIADD3 UR4, UPT, UPT, UR4, 0x600, URZ ;  /* 0x0000060004047890 */ /* 0x000fc6000fffe0ff */
[----:B------:R1:W-:Y:S03]  /*6530*/  STS [R21+0xf00], R7 ;  /* 0x000f000715007388 */ /* 0x0003e60000000800 */
[----:B------:R-:W-:Y:S01]  /*6540*/  LEA R3, R3, UR4, 0x1 ;  /* 0x0000000403037c11 */ /* 0x000fe2000f8e08ff */
[----:B------:R1:W-:Y:S04]  /*6550*/  STS [R21+0xf10], R8 ;  /* 0x000f100815007388 */ /* 0x0003e80000000800 */
[----:B------:R1:W-:Y:S04]  /*6560*/  STS [R21+0xf20], R28 ;  /* 0x000f201c15007388 */ /* 0x0003e80000000800 */
[----:B------:R1:W-:Y:S04]  /*6570*/  STS [R21+0xf30], R4 ;  /* 0x000f300415007388 */ /* 0x0003e80000000800 */
[----:B------:R1:W-:Y:S04]  /*6580*/  STS [R21+0x1380], R16 ;  /* 0x0013801015007388 */ /* 0x0003e80000000800 */
[----:B------:R1:W-:Y:S04]  /*6590*/  STS [R21+0x1390], R32 ;  /* 0x0013902015007388 */ /* 0x0003e80000000800 */
[----:B------:R1:W-:Y:S04]  /*65a0*/  STS [R21+0x13a0], R30 ;  /* 0x0013a01e15007388 */ /* 0x0003e80000000800 */
[----:B------:R1:W-:Y:S01]  /*65b0*/  STS [R21+0x13b0], R18 ;  /* 0x0013b01215007388 */ /* 0x0003e20000000800 */
[----:B------:R-:W-:Y:S06]  /*65c0*/  BAR.SYNC.DEFER_BLOCKING 0x0 ;  /* 0x0000000000007b1d */ /* 0x000fec0000010000 */
[----:B------:R-:W-:-:S04]  /*65d0*/  DEPBAR.LE SB0, 0x1 ;  /* 0x000080400000791a */ /* 0x000fc80000000000 */
[----:B------:R-:W-:Y:S06]  /*65e0*/  BAR.SYNC.DEFER_BLOCKING 0x0 ;  /* 0x0000000000007b1d */ /* 0x000fec0000010000 */
[----:B------:R-:W2:Y:S04]  /*65f0*/  LDSM.16.M88.4 R4, [R5+0x600] ;  /* 0x000600000504783b */ /* 0x000ea80000000200 */
[----:B------:R1:W4:Y:S01]  /*6600*/  LDSM.16.MT88.4 R8, [R2+UR5+0x2a00] ;  /* 0x002a00050208783b */ /* 0x0003220008004200 */
[----:B------:R-:W-:Y:S05]  /*6610*/  @!P0 BRA `(.L_x_910) ;  /* 0x0000000000cc8947 */ /* 0x000fea0003800000 */
[----:B------:R-:W-:-:S12]  /*6620*/  UIADD3 UR4, UPT, UPT, UR5, 0x400, URZ ;  /* 0x0000040005047890 */ /* 0x000fd8000fffe0ff */
.L_x_911:
[C---:B--234-:R-:W-:Y:S01]  /*6630*/  HMMA.1688.F32 R40, R4.reuse, R8, R40 ;  /* 0x000000080428723c */ /* 0x05cfe20000001028 */
[----:B-1----:R-:W-:Y:S03]  /*6640*/  LDSM.16.M88.4 R16, [R3+0x10] ;  /* 0x000010000310783b */ /* 0x002fe60000000200 */
[----:B------:R-:W-:Y:S04]  /*6650*/  ISETP.NE.AND P0, PT, R12, 0x1, PT ;  /* 0x000000010c00780c */ /* 0x000fe80003f05270 */
[C---:B------:R-:W-:Y:S01]  /*6660*/  HMMA.1688.F32 R44, R4.reuse, R9, R44 ;  /* 0x00000009042c723c */ /* 0x040fe2000000102c */
[----:B---3--:R-:W3:Y:S07]  /*6670*/  LDSM.16.MT88.4 R20, [R2+UR4+0x2a00] ;  /* 0x002a00040214783b */ /* 0x008eee0008004200 */
[C---:B------:R-:W-:Y:S01]  /*6680*/  HMMA.1688.F32 R48, R4.reuse, R10, R48 ;  /* 0x0000000a0430723c */ /* 0x040fe20000001030 */
[----:B------:R-:W0:Y:S07]  /*6690*/  LDGDEPBAR ;  /* 0x00000000000079af */ /* 0x000e2e0000000000 */
[-C--:B------:R-:W-:Y:S08]  /*66a0*/  HMMA.1688.F32 R52, R4, R11.reuse, R52 ;  /* 0x0000000b0434723c */ /* 0x080ff00000001034 */
[C---:B------:R-:W-:Y:S08]  /*66b0*/  HMMA.1688.F32 R56, R6.reuse, R11, R56 ;  /* 0x0000000b0638723c */ /* 0x040ff00000001038 */
[C---:B------:R-:W-:Y:S08]  /*66c0*/  HMMA.1688.F32 R60, R6.reuse, R10, R60 ;  /* 0x0000000a063c723c */ /* 0x040ff0000000103c */
[C---:B------:R-:W-:Y:S08]  /*66d0*/  HMMA.1688.F32 R64, R6.reuse, R9, R64 ;  /* 0x000000090640723c */ /* 0x040ff00000001040 */
[----:B------:R-:W-:Y:S01]  /*66e0*/  HMMA.1688.F32 R68, R6, R8, R68 ;  /* 0x000000080644723c */ /* 0x000fe20000001044 */
[----:B------:R-:W-:-:S07]  /*66f0*/  LDSM.16.M88.4 R4, [R3+0x20] ;  /* 0x000020000304783b */ /* 0x000fce0000000200 */
[C---:B---3--:R-:W-:Y:S01]  /*6700*/  HMMA.1688.F32 R40, R16.reuse, R20, R40 ;  /* 0x000000141028723c */ /* 0x048fe20000001028 */
[----:B------:R-:W1:Y:S07]  /*6710*/  LDSM.16.MT88.4 R8, [R2+UR4+0x2e00] ;  /* 0x002e00040208783b */ /* 0x000e6e0008004200 */
[C---:B------:R-:W-:Y:S08]  /*6720*/  HMMA.1688.F32 R44, R16.reuse, R21, R44 ;  /* 0x00000015102c723c */ /* 0x040ff0000000102c */
[C---:B------:R-:W-:Y:S08]  /*6730*/  HMMA.1688.F32 R48, R16.reuse, R22, R48 ;  /* 0x000000161030723c */ /* 0x040ff00000001030 */
[-C--:B------:R-:W-:Y:S08]  /*6740*/  HMMA.1688.F32 R52, R16, R23.reuse, R52 ;  /* 0x000000171034723c */ /* 0x080ff00000001034 */
[C---:B------:R-:W-:Y:S08]  /*6750*/  HMMA.1688.F32 R56, R18.reuse, R23, R56 ;  /* 0x000000171238723c */ /* 0x040ff00000001038 */
[C---:B------:R-:W-:Y:S08]  /*6760*/  HMMA.1688.F32 R60, R18.reuse, R22, R60 ;  /* 0x00000016123c723c */ /* 0x040ff0000000103c */
[C---:B------:R-:W-:Y:S08]  /*6770*/  HMMA.1688.F32 R64, R18.reuse, R21, R64 ;  /* 0x000000151240723c */ /* 0x040ff00000001040 */
[----:B------:R-:W-:Y:S01]  /*6780*/  HMMA.1688.F32 R68, R18, R20, R68 ;  /* 0x000000141244723c */ /* 0x000fe20000001044 */
[----:B------:R2:W-:-:S07]  /*6790*/  LDSM.16.M88.4 R16, [R3+0x30] ;  /* 0x000030000310783b */ /* 0x0005ce0000000200 */
[C---:B-1----:R-:W-:Y:S01]  /*67a0*/  HMMA.1688.F32 R40, R4.reuse, R8, R40 ;  /* 0x000000080428723c */ /* 0x042fe20000001028 */
[----:B------:R-:W1:Y:S01]  /*67b0*/  LDSM.16.MT88.4 R20, [R2+UR4+0x3200] ;  /* 0x003200040214783b */ /* 0x000e620008004200 */
[----:B------:R-:W-:Y:S06]  /*67c0*/  DEPBAR.LE SB0, 0x1 ;  /* 0x000080400000791a */ /* 0x000fec0000000000 */
[C---:B------:R-:W-:Y:S01]  /*67d0*/  HMMA.1688.F32 R44, R4.reuse, R9, R44 ;  /* 0x00000009042c723c */ /* 0x040fe2000000102c */
[----:B------:R-:W-:Y:S07]  /*67e0*/  BAR.SYNC.DEFER_BLOCKING 0x0 ;  /* 0x0000000000007b1d */ /* 0x000fee0000010000 */
[C---:B------:R-:W-:Y:S03]  /*67f0*/  HMMA.1688.F32 R48, R4.reuse, R10, R48 ;  /* 0x0000000a0430723c */ /* 0x040fe60000001030 */
[----:B--2---:R-:W-:Y:S05]  /*6800*/  VIADD R3, R3, 0x40 ;  /* 0x0000004003037836 */ /* 0x004fea0000000000 */
[-C--:B------:R-:W-:Y:S08]  /*6810*/  HMMA.1688.F32 R52, R4, R11.reuse, R52 ;  /* 0x0000000b0434723c */ /* 0x080ff00000001034 */
[C---:B------:R-:W-:Y:S08]  /*6820*/  HMMA.1688.F32 R56, R6.reuse, R11, R56 ;  /* 0x0000000b0638723c */ /* 0x040ff00000001038 */
[C---:B------:R-:W-:Y:S08]  /*6830*/  HMMA.1688.F32 R60, R6.reuse, R10, R60 ;  /* 0x0000000a063c723c */ /* 0x040ff0000000103c */
[C---:B------:R-:W-:Y:S08]  /*6840*/  HMMA.1688.F32 R64, R6.reuse, R9, R64 ;  /* 0x000000090640723c */ /* 0x040ff00000001040 */
[----:B------:R-:W-:Y:S01]  /*6850*/  HMMA.1688.F32 R68, R6, R8, R68 ;  /* 0x000000080644723c */ /* 0x000fe20000001044 */
[----:B------:R2:W3:-:S07]  /*6860*/  @P0 LDSM.16.M88.4 R4, [R3] ;  /* 0x000000000304083b */ /* 0x0004ce0000000200 */
[C---:B-1----:R-:W-:Y:S01]  /*6870*/  HMMA.1688.F32 R40, R16.reuse, R20, R40 ;  /* 0x000000141028723c */ /* 0x042fe20000001028 */
[----:B------:R2:W3:Y:S01]  /*6880*/  @P0 LDSM.16.MT88.4 R8, [R2+UR4+0x3600] ;  /* 0x003600040208083b */ /* 0x0004e20008004200 */
[----:B------:R-:W-:Y:S02]  /*6890*/  UIADD3 UR4, UPT, UPT, UR4, 0x1000, URZ ;  /* 0x0000100004047890 */ /* 0x000fe4000fffe0ff */
[C---:B------:R-:W-:Y:S01]  /*68a0*/  ISETP.GT.AND P0, PT, R12.reuse, 0x1, PT ;  /* 0x000000010c00780c */ /* 0x040fe20003f04270 */
        /* <DEDUP_REMOVED lines=10> */
.L_x_910:
[----:B------:R-:W-:Y:S01]  /*6950*/  BAR.SYNC.DEFER_BLOCKING 0x0 ;  /* 0x0000000000007b1d */ /* 0x000fe20000010000 */
[----:B------:R-:W-:Y:S01]  /*6960*/  VIADD R101, R101, 0x40 ;  /* 0x0000004065657836 */ /* 0x000fe20000000000 */
[----:B------:R-:W-:-:S06]  /*6970*/  ULOP3.LUT UR6, UR6, 0xffffff00, URZ, 0xc0, !UPT ;  /* 0xffffff0006067892 */ /* 0x000fcc000f8ec0ff */
[----:B------:R-:W-:Y:S01]  /*6980*/  BAR.SYNC.DEFER_BLOCKING 0x0 ;  /* 0x0000000000007b1d */ /* 0x000fe20000010000 */
[----:B------:R-:W-:Y:S02]  /*6990*/  ISETP.GE.AND P0, PT, R101, R92, PT ;  /* 0x0000005c6500720c */ /* 0x000fe40003f06270 */
[----:B--23--:R-:W-:-:S11]  /*69a0*/  MOV R6, UR6 ;  /* 0x0000000600067c02 */ /* 0x00cfd60008000f00 */
[----:B------:R-:W-:Y:S05]  /*69b0*/  @!P0 BRA `(.L_x_912) ;  /* 0xffffffb8001c8947 */ /* 0x000fea000383ffff */
.L_x_888:
[----:B------:R-:W5:Y:S01]  /*69c0*/  S2R R5, SR_TID.Y ;  /* 0x0000000000057919 */ /* 0x000f620000002200 */
[----:B-1----:R-:W-:Y:S01]  /*69d0*/  PRMT R16, R113, 0x9910, RZ ;  /* 0x0000991071107816 */ /* 0x002fe200000000ff */
[----:B------:R-:W1:Y:S01]  /*69e0*/  LDCU UR4, c[0x0][0x3e0] ;  /* 0x00007c00ff0477ac */ /* 0x000e620008000800 */
[----:B---3--:R-:W-:Y:S01]  /*69f0*/  MOV R7, 0x400 ;  /* 0x0000040000077802 */ /* 0x008fe20000000f00 */
[----:B------:R-:W3:Y:S01]  /*6a00*/  S2R R6, SR_TID.X ;  /* 0x0000000000067919 */ /* 0x000ee20000002100 */
[----:B----4-:R-:W-:Y:S01]  /*6a10*/  SHF.R.S32.HI R10, RZ, 0xf, R16 ;  /* 0x0000000fff0a7819 */ /* 0x010fe20000011410 */
[----:B------:R-:W0:Y:S03]  /*6a20*/  LDGDEPBAR ;  /* 0x00000000000079af */ /* 0x000e260000000000 */
[----:B------:R-:W-:Y:S01]  /*6a30*/  LOP3.LUT R10, R10, 0xffff, RZ, 0xc0, !PT ;  /* 0x0000ffff0a0a7812 */ /* 0x000fe200078ec0ff */
[----:B------:R-:W0:Y:S03]  /*6a40*/  LDGDEPBAR ;  /* 0x00000000000079af */ /* 0x000e260000000000 */
[----:B------:R-:W-:-:S04]  /*6a50*/  LEA.HI R4, R10, R113, RZ, 0x15 ;  /* 0x000000710a047211 */ /* 0x000fc800078fa8ff */
[C---:B------:R-:W-:Y:S02]  /*6a60*/  PRMT R8, R4.reuse, 0x9910, RZ ;  /* 0x0000991004087816 */ /* 0x040fe400000000ff */
[----:B------:R-:W-:Y:S02]  /*6a70*/  LOP3.LUT R4, R4, 0xffe0, RZ, 0xc0, !PT ;  /* 0x0000ffe004047812 */ /* 0x000fe400078ec0ff */
[----:B------:R-:W-:-:S03]  /*6a80*/  SHF.R.S32.HI R8, RZ, 0x5, R8 ;  /* 0x00000005ff087819 */ /* 0x000fc60000011408 */
[----:B------:R-:W-:-:S05]  /*6a90*/  IMAD.MOV R4, RZ, RZ, -R4 ;  /* 0x000000ffff047224 */ /* 0x000fca00078e0a04 */
[----:B------:R-:W-:Y:S02]  /*6aa0*/  PRMT R4, R4, 0x7710, RZ ;  /* 0x0000771004047816 */ /* 0x000fe400000000ff */
[----:B-----5:R-:W-:-:S03]  /*6ab0*/  PRMT R0, R5, 0x8880, RZ ;  /* 0x0000888005007816 */ /* 0x020fc600000000ff */
[----:B------:R-:W-:Y:S01]  /*6ac0*/  IMAD.IADD R9, R113, 0x1, R4 ;  /* 0x0000000171097824 */ /* 0x000fe200078e0204 */
[----:B------:R-:W-:Y:S01]  /*6ad0*/  PRMT R0, R0, 0x7710, RZ ;  /* 0x0000771000007816 */ /* 0x000fe200000000ff */
[----:B------:R-:W-:-:S04]  /*6ae0*/  DEPBAR.LE SB0, 0x0 ;  /* 0x000080000000791a */ /* 0x000fc80000000000 */
[----:B------:R-:W-:Y:S02]  /*6af0*/  SHF.R.U32.HI R0, RZ, 0xd, R0 ;  /* 0x0000000dff007819 */ /* 0x000fe40000011600 */
[----:B------:R-:W-:Y:S02]  /*6b00*/  PRMT R4, R9, 0x8880, RZ ;  /* 0x0000888009047816 */ /* 0x000fe400000000ff */
[----:B------:R-:W-:Y:S02]  /*6b10*/  LOP3.LUT R0, R0, 0x3, RZ, 0xc0, !PT ;  /* 0x0000000300007812 */ /* 0x000fe400078ec0ff */
[----:B------:R-:W-:-:S03]  /*6b20*/  PRMT R4, R4, 0x7710, RZ ;  /* 0x0000771004047816 */ /* 0x000fc600000000ff */
[----:B------:R-:W-:Y:S01]  /*6b30*/  IMAD.IADD R3, R0, 0x1, R5 ;  /* 0x0000000100037824 */ /* 0x000fe200078e0205 */
[----:B------:R-:W-:Y:S01]  /*6b40*/  SHF.R.U32.HI R4, RZ, 0xb, R4 ;  /* 0x0000000bff047819 */ /* 0x000fe20000011604 */
[----:B------:R-:W4:Y:S03]  /*6b50*/  S2R R0, SR_CgaCtaId ;  /* 0x0000000000007919 */ /* 0x000f260000008800 */
[C---:B------:R-:W-:Y:S02]  /*6b60*/  LOP3.LUT R2, R3.reuse, 0x7fc, RZ, 0xc0, !PT ;  /* 0x000007fc03027812 */ /* 0x040fe400078ec0ff */
[----:B------:R-:W-:Y:S02]  /*6b70*/  PRMT R3, R3, 0x8880, RZ ;  /* 0x0000888003037816 */ /* 0x000fe400000000ff */
[----:B------:R-:W-:Y:S01]  /*6b80*/  LOP3.LUT R12, R4, 0xf, RZ, 0xc0, !PT ;  /* 0x0000000f040c7812 */ /* 0x000fe200078ec0ff */
[----:B------:R-:W-:Y:S01]  /*6b90*/  IMAD.MOV R2, RZ, RZ, -R2 ;  /* 0x000000ffff027224 */ /* 0x000fe200078e0a02 */
[----:B------:R-:W-:-:S04]  /*6ba0*/  SHF.R.S32.HI R3, RZ, 0x2, R3 ;  /* 0x00000002ff037819 */ /* 0x000fc80000011403 */
[----:B------:R-:W-:Y:S02]  /*6bb0*/  PRMT R2, R2, 0x7710, RZ ;  /* 0x0000771002027816 */ /* 0x000fe400000000ff */
[----:B------:R-:W-:-:S03]  /*6bc0*/  PRMT R3, R3, 0x9910, RZ ;  /* 0x0000991003037816 */ /* 0x000fc600000000ff */
[----:B------:R-:W-:-:S05]  /*6bd0*/  IMAD.IADD R5, R2, 0x1, R5 ;  /* 0x0000000102057824 */ /* 0x000fca00078e0205 */
[----:B------:R-:W-:-:S04]  /*6be0*/  LOP3.LUT R2, R5, 0x80, RZ, 0xc0, !PT ;  /* 0x0000008005027812 */ /* 0x000fc800078ec0ff */
[----:B------:R-:W-:-:S04]  /*6bf0*/  LEA.HI R11, R2, R5, RZ, 0x19 ;  /* 0x00000005020b7211 */ /* 0x000fc800078fc8ff */
[----:B------:R-:W-:Y:S02]  /*6c00*/  LOP3.LUT R2, R11, 0xfe, RZ, 0xc0, !PT ;  /* 0x000000fe0b027812 */ /* 0x000fe400078ec0ff */
[----:B----4-:R-:W-:Y:S01]  /*6c10*/  LEA R0, R0, R7, 0x18 ;  /* 0x0000000700007211 */ /* 0x010fe200078ec0ff */
[C---:B---3--:R-:W-:Y:S01]  /*6c20*/  IMAD.SHL.U32 R7, R6.reuse, 0x1000000, RZ ;  /* 0x0100000006077824 */ /* 0x048fe200078e00ff */
[----:B------:R-:W-:Y:S01]  /*6c30*/  LOP3.LUT R6, R6, 0x3, RZ, 0xc0, !PT ;  /* 0x0000000306067812 */ /* 0x000fe200078ec0ff */
[----:B------:R-:W-:Y:S02]  /*6c40*/  IMAD.MOV R2, RZ, RZ, -R2 ;  /* 0x000000ffff027224 */ /* 0x000fe400078e0a02 */
[----:B------:R-:W-:Y:S01]  /*6c50*/  VIADD R30, R0, 0x600 ;  /* 0x00000600001e7836 */ /* 0x000fe20000000000 */
[----:B------:R-:W-:Y:S02]  /*6c60*/  SHF.R.S32.HI R7, RZ, 0x1a, R7 ;  /* 0x0000001aff077819 */ /* 0x000fe40000011407 */
[----:B------:R-:W-:-:S03]  /*6c70*/  PRMT R2, R2, 0x7710, RZ ;  /* 0x0000771002027816 */ /* 0x000fc600000000ff */
[----:B------:R-:W-:Y:S02]  /*6c80*/  IMAD R6, R7, 0x24, R6 ;  /* 0x0000002407067824 */ /* 0x000fe400078e0206 */
[----:B------:R-:W-:Y:S01]  /*6c90*/  IMAD.IADD R2, R5, 0x1, R2 ;  /* 0x0000000105027824 */ /* 0x000fe200078e0202 */
[----:B------:R-:W-:-:S04]  /*6ca0*/  LOP3.LUT R5, R8, 0xffff, RZ, 0xc0, !PT ;  /* 0x0000ffff08057812 */ /* 0x000fc800078ec0ff */
[----:B------:R-:W-:Y:S02]  /*6cb0*/  LEA.HI R5, R5, R8, RZ, 0x12 ;  /* 0x0000000805057211 */ /* 0x000fe400078f90ff */
[----:B------:R-:W-:Y:S02]  /*6cc0*/  PRMT R2, R2, 0x8880, RZ ;  /* 0x0000888002027816 */ /* 0x000fe400000000ff */
[----:B------:R-:W-:-:S03]  /*6cd0*/  LOP3.LUT R5, R5, 0xfffc, RZ, 0xc0, !PT ;  /* 0x0000fffc05057812 */ /* 0x000fc600078ec0ff */
[----:B------:R-:W-:Y:S01]  /*6ce0*/  IMAD R2, R3, 0x2, R2 ;  /* 0x0000000203027824 */ /* 0x000fe200078e0202 */
[----:B------:R-:W-:Y:S01]  /*6cf0*/  PRMT R3, R11, 0x8880, RZ ;  /* 0x000088800b037816 */ /* 0x000fe200000000ff */
[----:B------:R-:W-:Y:S02]  /*6d00*/  IMAD.MOV R5, RZ, RZ, -R5 ;  /* 0x000000ffff057224 */ /* 0x000fe400078e0a05 */
[----:B------:R-:W-:Y:S01]  /*6d10*/  IMAD.SHL.U32 R2, R2, 0x8, RZ ;  /* 0x0000000802027824 */ /* 0x000fe200078e00ff */
[----:B------:R-:W-:Y:S02]  /*6d20*/  SHF.R.S32.HI R3, RZ, 0x1, R3 ;  /* 0x00000001ff037819 */ /* 0x000fe40000011403 */
[----:B------:R-:W-:Y:S02]  /*6d30*/  PRMT R5, R5, 0x7710, RZ ;  /* 0x0000771005057816 */ /* 0x000fe400000000ff */
[----:B------:R-:W-:-:S03]  /*6d40*/  PRMT R3, R3, 0x9910, RZ ;  /* 0x0000991003037816 */ /* 0x000fc600000000ff */
[----:B------:R-:W-:Y:S01]  /*6d50*/  IMAD.IADD R5, R8, 0x1, R5 ;  /* 0x0000000108057824 */ /* 0x000fe200078e0205 */
[----:B------:R-:W-:Y:S01]  /*6d60*/  LEA.HI R8, R10, R113, RZ, 0x17 ;  /* 0x000000710a087211 */ /* 0x000fe200078fb8ff */
[----:B------:R-:W-:Y:S02]  /*6d70*/  IMAD.IADD R10, R9, 0x1, R12 ;  /* 0x00000001090a7824 */ /* 0x000fe400078e020c */
[----:B------:R-:W-:Y:S01]  /*6d80*/  IMAD.SHL.U32 R3, R3, 0x10, RZ ;  /* 0x0000001003037824 */ /* 0x000fe200078e00ff */
[----:B------:R-:W-:Y:S02]  /*6d90*/  LOP3.LUT R4, R5, 0x80, RZ, 0xc0, !PT ;  /* 0x0000008005047812 */ /* 0x000fe400078ec0ff */
[----:B------:R-:W-:Y:S01]  /*6da0*/  PRMT R8, R8, 0x9910, RZ ;  /* 0x0000991008087816 */ /* 0x000fe200000000ff */
[----:B------:R-:W-:Y:S01]  /*6db0*/  IMAD R3, R2, 0x24, R3 ;  /* 0x0000002402037824 */ /* 0x000fe200078e0203 */
[----:B------:R-:W-:Y:S02]  /*6dc0*/  LEA.HI R11, R4, R5, RZ, 0x19 ;  /* 0x00000005040b7211 */ /* 0x000fe400078fc8ff */
[----:B------:R-:W-:Y:S01]  /*6dd0*/  LOP3.LUT R4, R10, 0xf0, RZ, 0xc0, !PT ;  /* 0x000000f00a047812 */ /* 0x000fe200078ec0ff */
[----:B------:R-:W-:Y:S01]  /*6de0*/  IMAD.IADD R3, R6, 0x1, R3 ;  /* 0x0000000106037824 */ /* 0x000fe200078e0203 */
[----:B------:R-:W-:-:S02]  /*6df0*/  PRMT R2, R11, 0x8880, RZ ;  /* 0x000088800b027816 */ /* 0x000fc400000000ff */
[----:B------:R-:W-:Y:S01]  /*6e00*/  LOP3.LUT R7, R11, 0xfe, RZ, 0xc0, !PT ;  /* 0x000000fe0b077812 */ /* 0x000fe200078ec0ff */
[----:B------:R-:W-:Y:S01]  /*6e10*/  IMAD.MOV R4, RZ, RZ, -R4 ;  /* 0x000000ffff047224 */ /* 0x000fe200078e0a04 */
[----:B------:R-:W-:Y:S01]  /*6e20*/  SHF.R.S32.HI R2, RZ, 0x1, R2 ;  /* 0x00000001ff027819 */ /* 0x000fe20000011402 */
[----:B------:R-:W-:Y:S01]  /*6e30*/  IMAD R30, R3, 0x8, R30 ;  /* 0x00000008031e7824 */ /* 0x000fe200078e021e */
[----:B------:R-:W-:Y:S01]  /*6e40*/  PRMT R10, R10, 0x8880, RZ ;  /* 0x000088800a0a7816 */ /* 0x000fe200000000ff */
[----:B------:R-:W-:Y:S01]  /*6e50*/  IMAD.MOV R7, RZ, RZ, -R7 ;  /* 0x000000ffff077224 */ /* 0x000fe200078e0a07 */
[----:B------:R-:W-:Y:S02]  /*6e60*/  PRMT R4, R4, 0x7710, RZ ;  /* 0x0000771004047816 */ /* 0x000fe400000000ff */
[----:B------:R-:W-:Y:S02]  /*6e70*/  PRMT R6, R2, 0x9910, RZ ;  /* 0x0000991002067816 */ /* 0x000fe400000000ff */
[----:B------:R-:W-:Y:S01]  /*6e80*/  SHF.R.S32.HI R8, RZ, 0x7, R8 ;  /* 0x00000007ff087819 */ /* 0x000fe20000011408 */
[----:B------:R-:W-:Y:S01]  /*6e90*/  IMAD.IADD R4, R9, 0x1, R4 ;  /* 0x0000000109047824 */ /* 0x000fe200078e0204 */
[----:B------:R-:W-:-:S02]  /*6ea0*/  SHF.R.S32.HI R10, RZ, 0x4, R10 ;  /* 0x00000004ff0a7819 */ /* 0x000fc4000001140a */
[----:B------:R-:W-:Y:S02]  /*6eb0*/  PRMT R12, R7, 0x7710, RZ ;  /* 0x00007710070c7816 */ /* 0x000fe400000000ff */
[----:B------:R-:W-:Y:S02]  /*6ec0*/  PRMT R4, R4, 0x8880, RZ ;  /* 0x0000888004047816 */ /* 0x000fe400000000ff */
[----:B------:R-:W-:Y:S01]  /*6ed0*/  PRMT R7, R8, 0x9910, RZ ;  /* 0x0000991008077816 */ /* 0x000fe200000000ff */
[----:B------:R-:W-:Y:S01]  /*6ee0*/  IMAD.IADD R12, R5, 0x1, R12 ;  /* 0x00000001050c7824 */ /* 0x000fe200078e020c */
[----:B------:R-:W-:Y:S01]  /*6ef0*/  PRMT R8, R10, 0x9910, RZ ;  /* 0x000099100a087816 */ /* 0x000fe200000000ff */
[----:B------:R-:W-:-:S03]  /*6f00*/  IMAD.SHL.U32 R2, R4, 0x4, RZ ;  /* 0x0000000404027824 */ /* 0x000fc600078e00ff */
[----:B------:R-:W-:Y:S01]  /*6f10*/  PRMT R5, R12, 0x8880, RZ ;  /* 0x000088800c057816 */ /* 0x000fe200000000ff */
[----:B------:R-:W-:Y:S01]  /*6f20*/  IMAD R8, R7, 0x40, R8 ;  /* 0x0000004007087824 */ /* 0x000fe200078e0208 */
[----:B-1----:R-:W-:-:S13]  /*6f30*/  ISETP.GE.AND P3, PT, R2, UR4, PT ;  /* 0x0000000402007c0c */ /* 0x002fda000bf66270 */
[----:B------:R-:W-:Y:S05]  /*6f40*/  WARPSYNC.ALL ;  /* 0x0000000000007948 */ /* 0x000fea0003800000 */
[--C-:B------:R-:W-:Y:S01]  /*6f50*/  IMAD R7, R7, -0x30, R8.reuse ;  /* 0xffffffd007077824 */ /* 0x100fe200078e0208 */
[----:B------:R-:W-:Y:S01]  /*6f60*/  BSSY.RECONVERGENT B1, `(.L_x_913) ;  /* 0x000002a000017945 */ /* 0x000fe20003800200 */
[----:B------:R-:W-:Y:S02]  /*6f70*/  IMAD R18, R6, 0x20, R8 ;  /* 0x0000002006127824 */ /* 0x000fe400078e0208 */
[----:B------:R-:W-:Y:S01]  /*6f80*/  IMAD R8, R3, 0x8, R0 ;  /* 0x0000000803087824 */ /* 0x000fe200078e0200 */
[----:B------:R-:W-:Y:S01]  /*6f90*/  BAR.SYNC.DEFER_BLOCKING 0x0 ;  /* 0x0000000000007b1d */ /* 0x000fe20000010000 */
[----:B------:R-:W-:-:S02]  /*6fa0*/  IMAD R18, R5, 0x4, R18 ;  /* 0x0000000405127824 */ /* 0x000fc400078e0212 */
[----:B------:R-:W-:Y:S02]  /*6fb0*/  IMAD R6, R6, 0x8, R7 ;  /* 0x0000000806067824 */ /* 0x000fe400078e0207 */
[----:B------:R-:W-:Y:S02]  /*6fc0*/  IMAD R17, R18, 0x4, R0 ;  /* 0x0000000412117824 */ /* 0x000fe400078e0200 */
[----:B------:R-:W-:Y:S02]  /*6fd0*/  IMAD R5, R5, 0x4, R6 ;  /* 0x0000000405057824 */ /* 0x000fe400078e0206 */
[----:B------:R-:W-:-:S04]  /*6fe0*/  IMAD.WIDE R22, R2, 0x2, RZ ;  /* 0x0000000202167825 */ /* 0x000fc800078e02ff */
[----:B------:R-:W-:Y:S01]  /*6ff0*/  IMAD R5, R5, 0x12, R4 ;  /* 0x0000001205057824 */ /* 0x000fe200078e0204 */
[----:B------:R-:W-:Y:S01]  /*7000*/  LOP3.LUT R9, R22, 0xfffffff8, RZ, 0xc0, !PT ;  /* 0xfffffff816097812 */ /* 0x000fe200078ec0ff */
[----:B------:R-:W-:-:S04]  /*7010*/  IMAD.WIDE R10, R91, R18, RZ ;  /* 0x000000125b0a7225 */ /* 0x000fc800078e02ff */
[----:B------:R-:W-:Y:S01]  /*7020*/  IMAD.U32 R27, R5, 0x10, R0 ;  /* 0x00000010051b7824 */ /* 0x000fe200078e0000 */
[----:B------:R-:W-:Y:S01]  /*7030*/  BAR.SYNC.DEFER_BLOCKING 0x0 ;  /* 0x0000000000007b1d */ /* 0x000fe20000010000 */
[----:B------:R-:W-:-:S05]  /*7040*/  LEA R32, P0, R10, R9, 0x1 ;  /* 0x000000090a207211 */ /* 0x000fca00078008ff */
[----:B------:R-:W-:Y:S04]  /*7050*/  STS.64 [R8+0x600], R40 ;  /* 0x0006002808007388 */ /* 0x000fe80000000a00 */
[----:B------:R-:W-:Y:S04]  /*7060*/  STS.64 [R8+0x620], R44 ;  /* 0x0006202c08007388 */ /* 0x000fe80000000a00 */
[----:B------:R-:W-:Y:S04]  /*7070*/  STS.64 [R8+0x640], R48 ;  /* 0x0006403008007388 */ /* 0x000fe80000000a00 */
[----:B------:R-:W-:Y:S04]  /*7080*/  STS.64 [R8+0x660], R52 ;  /* 0x0006603408007388 */ /* 0x000fe80000000a00 */
[----:B------:R-:W-:Y:S04]  /*7090*/  STS.64 [R8+0x1800], R42 ;  /* 0x0018002a08007388 */ /* 0x000fe80000000a00 */
[----:B------:R-:W-:Y:S04]  /*70a0*/  STS.64 [R8+0x1820], R46 ;  /* 0x0018202e08007388 */ /* 0x000fe80000000a00 */
[----:B------:R-:W-:Y:S04]  /*70b0*/  STS.64 [R8+0x1840], R50 ;  /* 0x0018403208007388 */ /* 0x000fe80000000a00 */
[----:B------:R1:W-:Y:S01]  /*70c0*/  STS.64 [R8+0x1860], R54 ;  /* 0x0018603608007388 */ /* 0x0003e20000000a00 */
[----:B------:R-:W-:Y:S01]  /*70d0*/  BAR.SYNC.DEFER_BLOCKING 0x0 ;  /* 0x0000000000007b1d */ /* 0x000fe20000010000 */
[----:B-1----:R-:W-:-:S05]  /*70e0*/  LOP3.LUT R8, R23, 0x3fffffff, RZ, 0xc0, !PT ;  /* 0x3fffffff17087812 */ /* 0x002fca00078ec0ff */
[----:B------:R-:W1:Y:S01]  /*70f0*/  LDS R21, [R17+0x100] ;  /* 0x0001000011157984 */ /* 0x000e620000000800 */
[----:B------:R-:W-:-:S03]  /*7100*/  LEA.HI.X R11, R10, R8, R11, 0x1, P0 ;  /* 0x000000080a0b7211 */ /* 0x000fc600000f0c0b */
[----:B------:R3:W4:Y:S01]  /*7110*/  LDS.128 R4, [R27+0x600] ;  /* 0x000600001b047984 */ /* 0x0007220000000c00 */
[----:B------:R-:W-:-:S03]  /*7120*/  IADD3 R32, P0, PT, R97, R32, RZ ;  /* 0x0000002061207210 */ /* 0x000fc60007f1e0ff */
[----:B------:R3:W2:Y:S02]  /*7130*/  LDS.128 R12, [R27+0x840] ;  /* 0x000840001b0c7984 */ /* 0x0006a40000000c00 */
[----:B------:R-:W-:Y:S02]  /*7140*/  IMAD.X R33, R96, 0x1, R11, P0 ;  /* 0x0000000160217824 */ /* 0x000fe400000e060b */
[----:B-1----:R-:W-:-:S05]  /*7150*/  VIADD R2, R21, 0x1800000 ;  /* 0x0180000015027836 */ /* 0x002fca0000000000 */
[----:B------:R-:W-:-:S04]  /*7160*/  LOP3.LUT R2, R2, 0x7f800000, RZ, 0xc0, !PT ;  /* 0x7f80000002027812 */ /* 0x000fc800078ec0ff */
[----:B------:R-:W-:-:S13]  /*7170*/  ISETP.GT.U32.AND P1, PT, R2, 0x1ffffff, PT ;  /* 0x01ffffff0200780c */ /* 0x000fda0003f24070 */
[----:B--234-:R-:W-:Y:S05]  /*7180*/  @P1 BRA `(.L_x_914) ;  /* 0x00000000000c1947 */ /* 0x01cfea0003800000 */
[----:B------:R-:W-:Y:S02]  /*7190*/  MOV R24, 0x71b0 ;  /* 0x000071b000187802 */ /* 0x000fe40000000f00 */
[----:B------:R-:W-:Y:S05]  /*71a0*/  CALL.REL.NOINC `($__internal_1_$__cuda_sm20_rcp_rn_f32_slowpath) ;  /* 0x0000001800347944 */ /* 0x000fea0003c00000 */
[----:B------:R-:W-:Y:S05]  /*71b0*/  BRA `(.L_x_915) ;  /* 0x0000000000107947 */ /* 0x000fea0003800000 */
.L_x_914:
[----:B------:R-:W1:Y:S02]  /*71c0*/  MUFU.RCP R22, R21 ;  /* 0x0000001500167308 */ /* 0x000e640000001000 */
[----:B-1----:R-:W-:-:S04]  /*71d0*/  FFMA R3, R21, R22, -1 ;  /* 0xbf80000015037423 */ /* 0x002fc80000000016 */
[----:B------:R-:W-:-:S04]  /*71e0*/  FADD.FTZ R3, -R3, -RZ ;  /* 0x800000ff03037221 */ /* 0x000fc80000010100 */
[----:B------:R-:W-:-:S07]  /*71f0*/  FFMA R22, R22, R3, R22 ;  /* 0x0000000316167223 */ /* 0x000fce0000000016 */
.L_x_915:
[----:B------:R-:W-:Y:S05]  /*7200*/  BSYNC.RECONVERGENT B1 ;  /* 0x0000000000017941 */ /* 0x000fea0003800200 */
.L_x_913:
[----:B------:R-:W1:Y:S01]  /*7210*/  LDS R21, [R17+0x108] ;  /* 0x0001080011157984 */ /* 0x000e620000000800 */
[-C--:B------:R-:W-:Y:S01]  /*7220*/  FMUL R4, R4, R22.reuse ;  /* 0x0000001604047220 */ /* 0x080fe20000400000 */
[-C--:B------:R-:W-:Y:S01]  /*7230*/  FMUL R5, R5, R22.reuse ;  /* 0x0000001605057220 */ /* 0x080fe20000400000 */
[-C--:B------:R-:W-:Y:S01]  /*7240*/  FMUL R3, R6, R22.reuse ;  /* 0x0000001606037220 */ /* 0x080fe20000400000 */
[----:B------:R-:W-:Y:S01]  /*7250*/  FMUL R22, R7, R22 ;  /* 0x0000001607167220 */ /* 0x000fe20000400000 */
[----:B------:R-:W-:Y:S04]  /*7260*/  BSSY.RECONVERGENT B1, `(.L_x_916) ;  /* 0x000000f000017945 */ /* 0x000fe80003800200 */
[----:B------:R-:W-:Y:S02]  /*7270*/  F2FP.F16.F32.PACK_AB R3, R22, R3 ;  /* 0x000000031603723e */ /* 0x000fe400000000ff */
[----:B-1----:R-:W-:-:S04]  /*7280*/  IADD3 R2, PT, PT, R21, 0x1800000, RZ ;  /* 0x0180000015027810 */ /* 0x002fc80007ffe0ff */
[----:B------:R-:W-:-:S04]  /*7290*/  LOP3.LUT R2, R2, 0x7f800000, RZ, 0xc0, !PT ;  /* 0x7f80000002027812 */ /* 0x000fc800078ec0ff */
[----:B------:R-:W-:Y:S02]  /*72a0*/  ISETP.GT.U32.AND P0, PT, R2, 0x1ffffff, PT ;  /* 0x01ffffff0200780c */ /* 0x000fe40003f04070 */
[----:B------:R-:W-:Y:S02]  /*72b0*/  F2FP.F16.F32.PACK_AB R2, R5, R4 ;  /* 0x000000040502723e */ /* 0x000fe400000000ff */
[----:B------:R-:W-:-:S09]  /*72c0*/  IADD3 R4, PT, PT, R18, 0x2, RZ ;  /* 0x0000000212047810 */ /* 0x000fd20007ffe0ff */
[----:B------:R-:W-:Y:S05]  /*72d0*/  @P0 BRA `(.L_x_917) ;  /* 0x00000000000c0947 */ /* 0x000fea0003800000 */
[----:B------:R-:W-:Y:S02]  /*72e0*/  MOV R24, 0x7300 ;  /* 0x0000730000187802 */ /* 0x000fe40000000f00 */
[----:B------:R-:W-:Y:S05]  /*72f0*/  CALL.REL.NOINC `($__internal_1_$__cuda_sm20_rcp_rn_f32_slowpath) ;  /* 0x0000001400e07944 */ /* 0x000fea0003c00000 */
[----:B------:R-:W-:Y:S05]  /*7300*/  BRA `(.L_x_918) ;  /* 0x0000000000107947 */ /* 0x000fea0003800000 */
.L_x_917:
[----:B------:R-:W1:Y:S02]  /*7310*/  MUFU.RCP R22, R21 ;  /* 0x0000001500167308 */ /* 0x000e640000001000 */
[----:B-1----:R-:W-:-:S04]  /*7320*/  FFMA R5, R21, R22, -1 ;  /* 0xbf80000015057423 */ /* 0x002fc80000000016 */
[----:B------:R-:W-:-:S04]  /*7330*/  FADD.FTZ R5, -R5, -RZ ;  /* 0x800000ff05057221 */ /* 0x000fc80000010100 */
[----:B------:R-:W-:-:S07]  /*7340*/  FFMA R22, R22, R5, R22 ;  /* 0x0000000516167223 */ /* 0x000fce0000000016 */
.L_x_918:
[----:B------:R-:W-:Y:S05]  /*7350*/  BSYNC.RECONVERGENT B1 ;  /* 0x0000000000017941 */ /* 0x000fea0003800200 */
.L_x_916:
[----:B------:R-:W1:Y:S01]  /*7360*/  LDS R21, [R17+0x120] ;  /* 0x0001200011157984 */ /* 0x000e620000000800 */
[-C--:B------:R-:W-:Y:S01]  /*7370*/  ISETP.LT.AND P1, PT, R4, R93.reuse, !P3 ;  /* 0x0000005d0400720c */ /* 0x080fe20005f21270 */
[-C--:B------:R-:W-:Y:S01]  /*7380*/  FMUL R12, R12, R22.reuse ;  /* 0x000000160c0c7220 */ /* 0x080fe20000400000 */
[----:B------:R-:W-:Y:S01]  /*7390*/  ISETP.LT.AND P2, PT, R18, R93, !P3 ;  /* 0x0000005d1200720c */ /* 0x000fe20005f41270 */
[----:B------:R2:W3:Y:S01]  /*73a0*/  LDS.128 R8, [R27+0x1800] ;  /* 0x001800001b087984 */ /* 0x0004e20000000c00 */
[----:B------:R-:W-:Y:S01]  /*73b0*/  ISETP.NE.U32.AND P0, PT, R97, RZ, PT ;  /* 0x000000ff6100720c */ /* 0x000fe20003f05070 */
[-C--:B------:R-:W-:Y:S01]  /*73c0*/  FMUL R19, R13, R22.reuse ;  /* 0x000000160d137220 */ /* 0x080fe20000400000 */
[-C--:B------:R-:W-:Y:S01]  /*73d0*/  FMUL R13, R14, R22.reuse ;  /* 0x000000160e0d7220 */ /* 0x080fe20000400000 */
[----:B------:R2:W4:Y:S01]  /*73e0*/  LDS.128 R4, [R27+0x1a40] ;  /* 0x001a40001b047984 */ /* 0x0005220000000c00 */
[C---:B------:R-:W-:Y:S01]  /*73f0*/  ISETP.NE.AND.EX P2, PT, R96.reuse, RZ, P2, P0 ;  /* 0x000000ff6000720c */ /* 0x040fe20001745300 */
[----:B------:R-:W-:Y:S01]  /*7400*/  FMUL R22, R15, R22 ;  /* 0x000000160f167220 */ /* 0x000fe20000400000 */
[----:B------:R-:W-:Y:S01]  /*7410*/  ISETP.NE.AND.EX P0, PT, R96, RZ, P1, P0 ;  /* 0x000000ff6000720c */ /* 0x000fe20000f05300 */
[----:B------:R-:W-:Y:S01]  /*7420*/  IMAD.WIDE R14, R91, 0x4, R32 ;  /* 0x000000045b0e7825 */ /* 0x000fe200078e0220 */
[----:B------:R-:W-:Y:S01]  /*7430*/  F2FP.F16.F32.PACK_AB R12, R19, R12 ;  /* 0x0000000c130c723e */ /* 0x000fe200000000ff */
[----:B------:R-:W-:Y:S01]  /*7440*/  BSSY.RECONVERGENT B1, `(.L_x_919) ;  /* 0x0000011000017945 */ /* 0x000fe20003800200 */
[----:B------:R-:W-:Y:S01]  /*7450*/  F2FP.F16.F32.PACK_AB R13, R22, R13 ;  /* 0x0000000d160d723e */ /* 0x000fe200000000ff */
[----:B------:R-:W-:-:S02]  /*7460*/  VIADD R36, R18, 0x8 ;  /* 0x0000000812247836 */ /* 0x000fc40000000000 */
[----:B------:R-:W-:-:S04]  /*7470*/  IMAD.WIDE R34, R91, 0xc, R14 ;  /* 0x0000000c5b227825 */ /* 0x000fc800078e020e */
[----:B------:R2:W-:Y:S04]  /*7480*/  @P2 STG.E.64 desc[UR36][R32.64], R2 ;  /* 0x0000000220002986 */ /* 0x0005e8000c101b24 */
[----:B------:R2:W-:Y:S01]  /*7490*/  @P0 STG.E.64 desc[UR36][R14.64], R12 ;  /* 0x0000000c0e000986 */ /* 0x0005e2000c101b24 */
[----:B-1----:R-:W-:-:S05]  /*74a0*/  VIADD R19, R21, 0x1800000 ;  /* 0x0180000015137836 */ /* 0x002fca0000000000 */
[----:B------:R-:W-:-:S04]  /*74b0*/  LOP3.LUT R19, R19, 0x7f800000, RZ, 0xc0, !PT ;  /* 0x7f80000013137812 */ /* 0x000fc800078ec0ff */
[----:B------:R-:W-:-:S13]  /*74c0*/  ISETP.GT.U32.AND P0, PT, R19, 0x1ffffff, PT ;  /* 0x01ffffff1300780c */ /* 0x000fda0003f04070 */
[----:B--234-:R-:W-:Y:S05]  /*74d0*/  @P0 BRA `(.L_x_920) ;  /* 0x00000000000c0947 */ /* 0x01cfea0003800000 */
[----:B------:R-:W-:Y:S02]  /*74e0*/  MOV R24, 0x7500 ;  /* 0x0000750000187802 */ /* 0x000fe40000000f00 */
[----:B------:R-:W-:Y:S05]  /*74f0*/  CALL.REL.NOINC `($__internal_1_$__cuda_sm20_rcp_rn_f32_slowpath) ;  /* 0x0000001400607944 */ /* 0x000fea0003c00000 */
[----:B------:R-:W-:Y:S05]  /*7500*/  BRA `(.L_x_921) ;  /* 0x0000000000107947 */ /* 0x000fea0003800000 */
.L_x_920:
[----:B------:R-:W1:Y:S02]  /*7510*/  MUFU.RCP R22, R21 ;  /* 0x0000001500167308 */ /* 0x000e640000001000 */
[----:B-1----:R-:W-:-:S04]  /*7520*/  FFMA R3, R21, R22, -1 ;  /* 0xbf80000015037423 */ /* 0x002fc80000000016 */
[----:B------:R-:W-:-:S04]  /*7530*/  FADD.FTZ R3, -R3, -RZ ;  /* 0x800000ff03037221 */ /* 0x000fc80000010100 */
[----:B------:R-:W-:-:S07]  /*7540*/  FFMA R22, R22, R3, R22 ;  /* 0x0000000316167223 */ /* 0x000fce0000000016 */
.L_x_921:
[----:B------:R-:W-:Y:S05]  /*7550*/  BSYNC.RECONVERGENT B1 ;  /* 0x0000000000017941 */ /* 0x000fea0003800200 */
.L_x_919:
        /* <DEDUP_REMOVED lines=16> */
.L_x_923:
[----:B------:R-:W1:Y:S02]  /*7660*/  MUFU.RCP R10, R21 ;  /* 0x00000015000a7308 */ /* 0x000e640000001000 */
[----:B-1----:R-:W-:-:S04]  /*7670*/  FFMA R9, R21, R10, -1 ;  /* 0xbf80000015097423 */ /* 0x002fc8000000000a */
[----:B------:R-:W-:-:S04]  /*7680*/  FADD.FTZ R9, -R9, -RZ ;  /* 0x800000ff09097221 */ /* 0x000fc80000010100 */
[----:B------:R-:W-:-:S07]  /*7690*/  FFMA R22, R10, R9, R10 ;  /* 0x000000090a167223 */ /* 0x000fce000000000a */
.L_x_924:
[----:B------:R-:W-:Y:S05]  /*76a0*/  BSYNC.RECONVERGENT B1 ;  /* 0x0000000000017941 */ /* 0x000fea0003800200 */
.L_x_922:
[-C--:B------:R-:W-:Y:S01]  /*76b0*/  ISETP.LT.AND P2, PT, R36, R93.reuse, !P3 ;  /* 0x0000005d2400720c */ /* 0x080fe20005f41270 */
[-C--:B------:R-:W-:Y:S01]  /*76c0*/  FMUL R9, R5, R22.reuse ;  /* 0x0000001605097220 */ /* 0x080fe20000400000 */
[----:B------:R-:W-:Y:S01]  /*76d0*/  ISETP.NE.U32.AND P0, PT, R97, RZ, PT ;  /* 0x000000ff6100720c */ /* 0x000fe20003f05070 */
[-C--:B------:R-:W-:Y:S01]  /*76e0*/  FMUL R4, R4, R22.reuse ;  /* 0x0000001604047220 */ /* 0x080fe20000400000 */
[----:B------:R-:W-:Y:S01]  /*76f0*/  ISETP.LT.AND P1, PT, R8, R93, !P3 ;  /* 0x0000005d0800720c */ /* 0x000fe20005f21270 */
[-C--:B------:R-:W-:Y:S01]  /*7700*/  FMUL R5, R6, R22.reuse ;  /* 0x0000001606057220 */ /* 0x080fe20000400000 */
[C---:B------:R-:W-:Y:S01]  /*7710*/  ISETP.NE.AND.EX P2, PT, R96.reuse, RZ, P2, P0 ;  /* 0x000000ff6000720c */ /* 0x040fe20001745300 */
[----:B------:R-:W-:Y:S01]  /*7720*/  FMUL R22, R7, R22 ;  /* 0x0000001607167220 */ /* 0x000fe20000400000 */
[----:B------:R-:W-:Y:S01]  /*7730*/  ISETP.NE.AND.EX P0, PT, R96, RZ, P1, P0 ;  /* 0x000000ff6000720c */ /* 0x000fe20000f05300 */
[----:B------:R-:W-:Y:S01]  /*7740*/  IMAD.WIDE R32, R91, 0x10, R14 ;  /* 0x000000105b207825 */ /* 0x000fe200078e020e */
[----:B------:R-:W-:Y:S01]  /*7750*/  F2FP.F16.F32.PACK_AB R4, R9, R4 ;  /* 0x000000040904723e */ /* 0x000fe200000000ff */
[----:B------:R-:W-:Y:S01]  /*7760*/  BSSY.RECONVERGENT B1, `(.L_x_925) ;  /* 0x000001e000017945 */ /* 0x000fe20003800200 */
[----:B------:R-:W-:Y:S01]  /*7770*/  F2FP.F16.F32.PACK_AB R5, R22, R5 ;  /* 0x000000051605723e */ /* 0x000fe200000000ff */
[----:B------:R-:W-:-:S06]  /*7780*/  VIADD R8, R18, 0x10 ;  /* 0x0000001012087836 */ /* 0x000fcc0000000000 */
[----:B------:R1:W-:Y:S04]  /*7790*/  @P2 STG.E.64 desc[UR36][R34.64], R2 ;  /* 0x0000000222002986 */ /* 0x0003e8000c101b24 */
[----:B------:R-:W-:Y:S01]  /*77a0*/  @P0 STG.E.64 desc[UR36][R32.64], R4 ;  /* 0x0000000420000986 */ /* 0x000fe2000c101b24 */
[----:B------:R-:W-:Y:S01]  /*77b0*/  BAR.SYNC.DEFER_BLOCKING 0x0 ;  /* 0x0000000000007b1d */ /* 0x000fe20000010000 */
[----:B-1----:R-:W-:-:S05]  /*77c0*/  IMAD.WIDE R34, R91, 0xc, R32 ;  /* 0x0000000c5b227825 */ /* 0x002fca00078e0220 */
[----:B------:R-:W-:Y:S04]  /*77d0*/  STS.64 [R30], R68 ;  /* 0x000000441e007388 */ /* 0x000fe80000000a00 */
[----:B------:R-:W-:Y:S04]  /*77e0*/  STS.64 [R30+0x20], R64 ;  /* 0x000020401e007388 */ /* 0x000fe80000000a00 */
[----:B------:R-:W-:Y:S04]  /*77f0*/  STS.64 [R30+0x40], R60 ;  /* 0x0000403c1e007388 */ /* 0x000fe80000000a00 */
[----:B------:R-:W-:Y:S04]  /*7800*/  STS.64 [R30+0x60], R56 ;  /* 0x000060381e007388 */ /* 0x000fe80000000a00 */
[----:B------:R-:W-:Y:S04]  /*7810*/  STS.64 [R30+0x1200], R70 ;  /* 0x001200461e007388 */ /* 0x000fe80000000a00 */
[----:B------:R-:W-:Y:S04]  /*7820*/  STS.64 [R30+0x1220], R66 ;  /* 0x001220421e007388 */ /* 0x000fe80000000a00 */
[----:B------:R-:W-:Y:S04]  /*7830*/  STS.64 [R30+0x1240], R62 ;  /* 0x0012403e1e007388 */ /* 0x000fe80000000a00 */
[----:B------:R-:W-:Y:S01]  /*7840*/  STS.64 [R30+0x1260], R58 ;  /* 0x0012603a1e007388 */ /* 0x000fe20000000a00 */
[----:B------:R-:W-:Y:S06]  /*7850*/  BAR.SYNC.DEFER_BLOCKING 0x0 ;  /* 0x0000000000007b1d */ /* 0x000fec0000010000 */
[----:B------:R-:W1:Y:S04]  /*7860*/  LDS R21, [R17+0x140] ;  /* 0x0001400011157984 */ /* 0x000e680000000800 */
[----:B------:R2:W3:Y:S04]  /*7870*/  LDS.128 R4, [R27+0x600] ;  /* 0x000600001b047984 */ /* 0x0004e80000000c00 */
[----:B------:R2:W4:Y:S01]  /*7880*/  LDS.128 R12, [R27+0x840] ;  /* 0x000840001b0c7984 */ /* 0x0005220000000c00 */
[----:B-1----:R-:W-:-:S05]  /*7890*/  VIADD R2, R21, 0x1800000 ;  /* 0x0180000015027836 */ /* 0x002fca0000000000 */
[----:B------:R-:W-:-:S04]  /*78a0*/  LOP3.LUT R2, R2, 0x7f800000, RZ, 0xc0, !PT ;  /* 0x7f80000002027812 */ /* 0x000fc800078ec0ff */
[----:B------:R-:W-:-:S13]  /*78b0*/  ISETP.GT.U32.AND P0, PT, R2, 0x1ffffff, PT ;  /* 0x01ffffff0200780c */ /* 0x000fda0003f04070 */
[----:B--234-:R-:W-:Y:S05]  /*78c0*/  @P0 BRA `(.L_x_926) ;  /* 0x00000000000c0947 */ /* 0x01cfea0003800000 */
[----:B------:R-:W-:Y:S02]  /*78d0*/  MOV R24, 0x78f0 ;  /* 0x000078f000187802 */ /* 0x000fe40000000f00 */
[----:B------:R-:W-:Y:S05]  /*78e0*/  CALL.REL.NOINC `($__internal_1_$__cuda_sm20_rcp_rn_f32_slowpath) ;  /* 0x0000001000647944 */ /* 0x000fea0003c00000 */
[----:B------:R-:W-:Y:S05]  /*78f0*/  BRA `(.L_x_927) ;  /* 0x0000000000107947 */ /* 0x000fea0003800000 */
.L_x_926:
[----:B------:R-:W1:Y:S02]  /*7900*/  MUFU.RCP R3, R21 ;  /* 0x0000001500037308 */ /* 0x000e640000001000 */
[----:B-1----:R-:W-:-:S04]  /*7910*/  FFMA R22, R21, R3, -1 ;  /* 0xbf80000015167423 */ /* 0x002fc80000000003 */
[----:B------:R-:W-:-:S04]  /*7920*/  FADD.FTZ R22, -R22, -RZ ;  /* 0x800000ff16167221 */ /* 0x000fc80000010100 */
[----:B------:R-:W-:-:S07]  /*7930*/  FFMA R22, R3, R22, R3 ;  /* 0x0000001603167223 */ /* 0x000fce0000000003 */
.L_x_927:
[----:B------:R-:W-:Y:S05]  /*7940*/  BSYNC.RECONVERGENT B1 ;  /* 0x0000000000017941 */ /* 0x000fea0003800200 */
.L_x_925:
        /* <DEDUP_REMOVED lines=16> */
.L_x_929:
[----:B------:R-:W1:Y:S02]  /*7a50*/  MUFU.RCP R22, R21 ;  /* 0x0000001500167308 */ /* 0x000e640000001000 */
[----:B-1----:R-:W-:-:S04]  /*7a60*/  FFMA R5, R21, R22, -1 ;  /* 0xbf80000015057423 */ /* 0x002fc80000000016 */
[----:B------:R-:W-:-:S04]  /*7a70*/  FADD.FTZ R5, -R5, -RZ ;  /* 0x800000ff05057221 */ /* 0x000fc80000010100 */
[----:B------:R-:W-:-:S07]  /*7a80*/  FFMA R22, R22, R5, R22 ;  /* 0x0000000516167223 */ /* 0x000fce0000000016 */
.L_x_930:
[----:B------:R-:W-:Y:S05]  /*7a90*/  BSYNC.RECONVERGENT B1 ;  /* 0x0000000000017941 */ /* 0x000fea0003800200 */
.L_x_928:
        /* <DEDUP_REMOVED lines=16> */
[----:B------:R-:W-:-:S06]  /*7ba0*/  IMAD.WIDE R14, R91, 0xc, R32 ;  /* 0x0000000c5b0e7825 */ /* 0x000fcc00078e0220 */
[----:B------:R2:W-:Y:S04]  /*7bb0*/  @P2 STG.E.64 desc[UR36][R34.64], R2 ;  /* 0x0000000222002986 */ /* 0x0005e8000c101b24 */
[----:B------:R2:W-:Y:S01]  /*7bc0*/  @P0 STG.E.64 desc[UR36][R32.64], R20 ;  /* 0x0000001420000986 */ /* 0x0005e2000c101b24 */
[----:B-1----:R-:W-:-:S05]  /*7bd0*/  VIADD R12, R19, 0x1800000 ;  /* 0x01800000130c7836 */ /* 0x002fca0000000000 */
[----:B------:R-:W-:-:S04]  /*7be0*/  LOP3.LUT R12, R12, 0x7f800000, RZ, 0xc0, !PT ;  /* 0x7f8000000c0c7812 */ /* 0x000fc800078ec0ff */
[----:B------:R-:W-:Y:S01]  /*7bf0*/  ISETP.GT.U32.AND P0, PT, R12, 0x1ffffff, PT ;  /* 0x01ffffff0c00780c */ /* 0x000fe20003f04070 */
[----:B------:R-:W-:-:S12]  /*7c00*/  VIADD R12, R18, 0x18 ;  /* 0x00000018120c7836 */ /* 0x000fd80000000000 */
[----:B--234-:R-:W-:Y:S05]  /*7c10*/  @P0 BRA `(.L_x_932) ;  /* 0x0000000000100947 */ /* 0x01cfea0003800000 */
[----:B------:R-:W-:Y:S02]  /*7c20*/  MOV R21, R19 ;  /* 0x0000001300157202 */ /* 0x000fe40000000f00 */
[----:B------:R-:W-:Y:S02]  /*7c30*/  MOV R24, 0x7c50 ;  /* 0x00007c5000187802 */ /* 0x000fe40000000f00 */
[----:B------:R-:W-:Y:S05]  /*7c40*/  CALL.REL.NOINC `($__internal_1_$__cuda_sm20_rcp_rn_f32_slowpath) ;  /* 0x0000000c008c7944 */ /* 0x000fea0003c00000 */
[----:B------:R-:W-:Y:S05]  /*7c50*/  BRA `(.L_x_933) ;  /* 0x0000000000107947 */ /* 0x000fea0003800000 */
.L_x_932:
[----:B------:R-:W1:Y:S02]  /*7c60*/  MUFU.RCP R22, R19 ;  /* 0x0000001300167308 */ /* 0x000e640000001000 */
[----:B-1----:R-:W-:-:S04]  /*7c70*/  FFMA R3, R19, R22, -1 ;  /* 0xbf80000013037423 */ /* 0x002fc80000000016 */
[----:B------:R-:W-:-:S04]  /*7c80*/  FADD.FTZ R3, -R3, -RZ ;  /* 0x800000ff03037221 */ /* 0x000fc80000010100 */
[----:B------:R-:W-:-:S07]  /*7c90*/  FFMA R22, R22, R3, R22 ;  /* 0x0000000316167223 */ /* 0x000fce0000000016 */
.L_x_933:
[----:B------:R-:W-:Y:S05]  /*7ca0*/  BSYNC.RECONVERGENT B1 ;  /* 0x0000000000017941 */ /* 0x000fea0003800200 */
.L_x_931:
[----:B------:R-:W1:Y:S01]  /*7cb0*/  LDS R21, [R17+0x168] ;  /* 0x0001680011157984 */ /* 0x000e620000000800 */
[-C--:B------:R-:W-:Y:S01]  /*7cc0*/  FMUL R8, R8, R22.reuse ;  /* 0x0000001608087220 */ /* 0x080fe20000400000 */
[-C--:B------:R-:W-:Y:S01]  /*7cd0*/  FMUL R9, R9, R22.reuse ;  /* 0x0000001609097220 */ /* 0x080fe20000400000 */
[-C--:B------:R-:W-:Y:S01]  /*7ce0*/  FMUL R3, R10, R22.reuse ;  /* 0x000000160a037220 */ /* 0x080fe20000400000 */
[----:B------:R-:W-:Y:S01]  /*7cf0*/  FMUL R22, R11, R22 ;  /* 0x000000160b167220 */ /* 0x000fe20000400000 */
[----:B------:R-:W-:Y:S01]  /*7d00*/  BSSY.RECONVERGENT B1, `(.L_x_934) ;  /* 0x000000f000017945 */ /* 0x000fe20003800200 */
[----:B------:R-:W-:-:S03]  /*7d10*/  IADD3 R18, PT, PT, R18, 0x1a, RZ ;  /* 0x0000001a12127810 */ /* 0x000fc60007ffe0ff */
[----:B------:R-:W-:Y:S02]  /*7d20*/  F2FP.F16.F32.PACK_AB R3, R22, R3 ;  /* 0x000000031603723e */ /* 0x000fe400000000ff */
[----:B-1----:R-:W-:-:S04]  /*7d30*/  IADD3 R2, PT, PT, R21, 0x1800000, RZ ;  /* 0x0180000015027810 */ /* 0x002fc80007ffe0ff */
[----:B------:R-:W-:-:S04]  /*7d40*/  LOP3.LUT R2, R2, 0x7f800000, RZ, 0xc0, !PT ;  /* 0x7f80000002027812 */ /* 0x000fc800078ec0ff */
[----:B------:R-:W-:Y:S02]  /*7d50*/  ISETP.GT.U32.AND P0, PT, R2, 0x1ffffff, PT ;  /* 0x01ffffff0200780c */ /* 0x000fe40003f04070 */
[----:B------:R-:W-:-:S11]  /*7d60*/  F2FP.F16.F32.PACK_AB R2, R9, R8 ;  /* 0x000000080902723e */ /* 0x000fd600000000ff */
[----:B------:R-:W-:Y:S05]  /*7d70*/  @P0 BRA `(.L_x_935) ;  /* 0x00000000000c0947 */ /* 0x000fea0003800000 */
[----:B------:R-:W-:Y:S02]  /*7d80*/  MOV R24, 0x7da0 ;  /* 0x00007da000187802 */ /* 0x000fe40000000f00 */
[----:B------:R-:W-:Y:S05]  /*7d90*/  CALL.REL.NOINC `($__internal_1_$__cuda_sm20_rcp_rn_f32_slowpath) ;  /* 0x0000000c00387944 */ /* 0x000fea0003c00000 */
[----:B------:R-:W-:Y:S05]  /*7da0*/  BRA `(.L_x_936) ;  /* 0x0000000000107947 */ /* 0x000fea0003800000 */
.L_x_935:
[----:B------:R-:W1:Y:S02]  /*7db0*/  MUFU.RCP R8, R21 ;  /* 0x0000001500087308 */ /* 0x000e640000001000 */
[----:B-1----:R-:W-:-:S04]  /*7dc0*/  FFMA R9, R21, R8, -1 ;  /* 0xbf80000015097423 */ /* 0x002fc80000000008 */
[----:B------:R-:W-:-:S04]  /*7dd0*/  FADD.FTZ R9, -R9, -RZ ;  /* 0x800000ff09097221 */ /* 0x000fc80000010100 */
[----:B------:R-:W-:-:S07]  /*7de0*/  FFMA R22, R8, R9, R8 ;  /* 0x0000000908167223 */ /* 0x000fce0000000008 */
.L_x_936:
[----:B------:R-:W-:Y:S05]  /*7df0*/  BSYNC.RECONVERGENT B1 ;  /* 0x0000000000017941 */ /* 0x000fea0003800200 */
.L_x_934:
        /* <DEDUP_REMOVED lines=10> */
[----:B------:R-:W-:-:S02]  /*7ea0*/  F2FP.F16.F32.PACK_AB R4, R5, R4 ;  /* 0x000000040504723e */ /* 0x000fc400000000ff */
[----:B------:R-:W-:-:S07]  /*7eb0*/  F2FP.F16.F32.PACK_AB R5, R7, R6 ;  /* 0x000000060705723e */ /* 0x000fce00000000ff */
[----:B------:R1:W-:Y:S04]  /*7ec0*/  @P2 STG.E.64 desc[UR36][R14.64], R2 ;  /* 0x000000020e002986 */ /* 0x0003e8000c101b24 */
[----:B------:R1:W-:Y:S01]  /*7ed0*/  @P0 STG.E.64 desc[UR36][R32.64], R4 ;  /* 0x0000000420000986 */ /* 0x0003e2000c101b24 */
[----:B------:R-:W-:-:S04]  /*7ee0*/  ISETP.NE.U32.AND P0, PT, R95, RZ, PT ;  /* 0x000000ff5f00720c */ /* 0x000fc80003f05070 */
[----:B------:R-:W-:-:S04]  /*7ef0*/  ISETP.NE.AND.EX P0, PT, R94, RZ, PT, P0 ;  /* 0x000000ff5e00720c */ /* 0x000fc80003f05300 */
[----:B------:R-:W-:-:S13]  /*7f00*/  ISETP.GT.OR P0, PT, R16, 0x3f, !P0 ;  /* 0x0000003f1000780c */ /* 0x000fda0004704670 */
[----:B------:R-:W-:Y:S05]  /*7f10*/  @P0 EXIT ;  /* 0x000000000000094d */ /* 0x000fea0003800000 */
[----:B------:R-:W-:-:S13]  /*7f20*/  ISETP.GT.AND P0, PT, R93, R16, PT ;  /* 0x000000105d00720c */ /* 0x000fda0003f04270 */
[----:B------:R-:W-:Y:S05]  /*7f30*/  @!P0 BRA `(.L_x_937) ;  /* 0x0000000000c08947 */ /* 0x000fea0003800000 */
[----:B------:R-:W-:Y:S01]  /*7f40*/  LEA R0, R16, R0, 0x2 ;  /* 0x0000000010007211 */ /* 0x000fe200078e10ff */
[----:B------:R-:W-:Y:S01]  /*7f50*/  BSSY.RECONVERGENT B2, `(.L_x_938) ;  /* 0x000000e000027945 */ /* 0x000fe20003800200 */
[----:B-1----:R-:W-:Y:S02]  /*7f60*/  MOV R4, 0x3f317218 ;  /* 0x3f31721800047802 */ /* 0x002fe40000000f00 */
[----:B------:R-:W-:Y:S01]  /*7f70*/  MOV R3, 0x3f800000 ;  /* 0x3f80000000037802 */ /* 0x000fe20000000f00 */
[----:B------:R-:W1:Y:S01]  /*7f80*/  LDS R2, [R0+0x200] ;  /* 0x0002000000027984 */ /* 0x000e620000000800 */
[----:B------:R-:W-:-:S03]  /*7f90*/  SHF.L.U32 R113, R113, 0x10, RZ ;  /* 0x0000001071717819 */ /* 0x000fc600000006ff */
[----:B------:R-:W-:-:S04]  /*7fa0*/  FFMA R3, R4, -1.4426950216293334961, R3 ;  /* 0xbfb8aa3b04037823 */ /* 0x000fc80000000003 */
[----:B------:R-:W-:Y:S01]  /*7fb0*/  FFMA R4, R3, R4, 0.69314718246459960938 ;  /* 0x3f31721803047423 */ /* 0x000fe20000000004 */
[----:B-1----:R-:W1:Y:S03]  /*7fc0*/  FCHK P0, R2, 1.4426950216293334961 ;  /* 0x3fb8aa3b02007902 */ /* 0x002e660000000000 */
[----:B------:R-:W-:-:S04]  /*7fd0*/  FFMA R5, R2, R4, RZ ;  /* 0x0000000402057223 */ /* 0x000fc800000000ff */
[----:B------:R-:W-:-:S04]  /*7fe0*/  FFMA R3, R5, -1.4426950216293334961, R2 ;  /* 0xbfb8aa3b05037823 */ /* 0x000fc80000000002 */
[----:B------:R-:W-:Y:S01]  /*7ff0*/  FFMA R3, R4, R3, R5 ;  /* 0x0000000304037223 */ /* 0x000fe20000000005 */
[----:B-1----:R-:W-:Y:S05]  /*8000*/  @!P0 BRA `(.L_x_939) ;  /* 0x0000000000088947 */ /* 0x002fea0003800000 */
[----:B------:R-:W-:Y:S02]  /*8010*/  MOV R6, 0x8030 ;  /* 0x0000803000067802 */ /* 0x000fe40000000f00 */
[----:B------:R-:W-:Y:S05]  /*8020*/  CALL.REL.NOINC `($__internal_2_$__cuda_sm3x_div_rn_noftz_f32_slowpath) ;  /* 0x0000000c00647944 */ /* 0x000fea0003c00000 */
.L_x_939:
[----:B------:R-:W-:Y:S05]  /*8030*/  BSYNC.RECONVERGENT B2 ;  /* 0x0000000000027941 */ /* 0x000fea0003800200 */
.L_x_938:
[----:B------:R-:W1:Y:S01]  /*8040*/  LDS R4, [R0+0x100] ;  /* 0x0001000000047984 */ /* 0x000e620000000800 */
[----:B------:R-:W-:Y:S02]  /*8050*/  MOV R2, 0x3e055027 ;  /* 0x3e05502700027802 */ /* 0x000fe40000000f00 */
[----:B-1----:R-:W-:-:S04]  /*8060*/  FSETP.GEU.AND P0, PT, R4, 1.175494350822287508e-38, PT ;  /* 0x008000000400780b */ /* 0x002fc80003f0e000 */
[----:B------:R-:W-:-:S09]  /*8070*/  FSEL R7, RZ, -23, P0 ;  /* 0xc1b80000ff077808 */ /* 0x000fd20000000000 */
[----:B------:R-:W-:-:S05]  /*8080*/  @!P0 FMUL R4, R4, 8388608 ;  /* 0x4b00000004048820 */ /* 0x000fca0000400000 */
[C---:B------:R-:W-:Y:S02]  /*8090*/  IADD3 R9, PT, PT, R4.reuse, -0x3f2aaaab, RZ ;  /* 0xc0d5555504097810 */ /* 0x040fe40007ffe0ff */
[C---:B------:R-:W-:Y:S02]  /*80a0*/  ISETP.GT.U32.AND P0, PT, R4.reuse, 0x7f7fffff, PT ;  /* 0x7f7fffff0400780c */ /* 0x040fe40003f04070 */
[----:B------:R-:W-:Y:S02]  /*80b0*/  LOP3.LUT R9, R9, 0xff800000, RZ, 0xc0, !PT ;  /* 0xff80000009097812 */ /* 0x000fe400078ec0ff */
[C---:B------:R-:W-:Y:S02]  /*80c0*/  FSETP.NEU.AND P1, PT, R4.reuse, RZ, PT ;  /* 0x000000ff0400720b */ /* 0x040fe40003f2d000 */
[----:B------:R-:W-:-:S05]  /*80d0*/  IADD3 R5, PT, PT, R4, -R9, RZ ;  /* 0x8000000904057210 */ /* 0x000fca0007ffe0ff */
[----:B------:R-:W-:-:S04]  /*80e0*/  FADD R5, R5, -1 ;  /* 0xbf80000005057421 */ /* 0x000fc80000000000 */
[----:B------:R-:W-:-:S04]  /*80f0*/  FFMA R2, R5, -R2, 0.14084610342979431152 ;  /* 0x3e1039f605027423 */ /* 0x000fc80000000802 */
[----:B------:R-:W-:-:S04]  /*8100*/  FFMA R2, R5, R2, -0.12148627638816833496 ;  /* 0xbdf8cdcc05027423 */ /* 0x000fc80000000002 */
[----:B------:R-:W-:-:S04]  /*8110*/  FFMA R2, R5, R2, 0.13980610668659210205 ;  /* 0x3e0f295505027423 */ /* 0x000fc80000000002 */
[----:B------:R-:W-:Y:S01]  /*8120*/  FFMA R0, R5, R2, -0.16684235632419586182 ;  /* 0xbe2ad8b905007423 */ /* 0x000fe20000000002 */
[----:B------:R-:W-:-:S03]  /*8130*/  I2FP.F32.S32 R2, R9 ;  /* 0x0000000900027245 */ /* 0x000fc60000201400 */
[C---:B------:R-:W-:Y:S02]  /*8140*/  FFMA R0, R5.reuse, R0, 0.20012299716472625732 ;  /* 0x3e4ced0b05007423 */ /* 0x040fe40000000000 */
[----:B------:R-:W-:Y:S02]  /*8150*/  FFMA R2, R2, 1.1920928955078125e-07, R7 ;  /* 0x3400000002027823 */ /* 0x000fe40000000007 */
[----:B------:R-:W-:-:S04]  /*8160*/  FFMA R0, R5, R0, -0.24999669194221496582 ;  /* 0xbe7fff2205007423 */ /* 0x000fc80000000000 */
[----:B------:R-:W-:-:S04]  /*8170*/  FFMA R0, R5, R0, 0.33333182334899902344 ;  /* 0x3eaaaa7805007423 */ /* 0x000fc80000000000 */
[----:B------:R-:W-:-:S04]  /*8180*/  FFMA R0, R5, R0, -0.5 ;  /* 0xbf00000005007423 */ /* 0x000fc80000000000 */
[----:B------:R-:W-:-:S04]  /*8190*/  FMUL R0, R5, R0 ;  /* 0x0000000005007220 */ /* 0x000fc80000400000 */
[----:B------:R-:W-:Y:S01]  /*81a0*/  FFMA R7, R5, R0, R5 ;  /* 0x0000000005077223 */ /* 0x000fe20000000005 */
[----:B------:R-:W-:-:S03]  /*81b0*/  MOV R5, 0x7f800000 ;  /* 0x7f80000000057802 */ /* 0x000fc60000000f00 */
[----:B------:R-:W-:Y:S02]  /*81c0*/  FFMA R2, R2, 0.69314718246459960938, R7 ;  /* 0x3f31721802027823 */ /* 0x000fe40000000007 */
[----:B------:R-:W-:Y:S01]  /*81d0*/  @P0 FFMA R2, R4, R5, +INF ;  /* 0x7f80000004020423 */ /* 0x000fe20000000005 */
[----:B------:R-:W-:-:S04]  /*81e0*/  LEA.HI.SX32 R4, P0, R113, R95, 0x12 ;  /* 0x0000005f71047211 */ /* 0x000fc800078192ff */
[----:B------:R-:W-:Y:S02]  /*81f0*/  FSEL R2, R2, -INF , P1 ;  /* 0xff80000002027808 */ /* 0x000fe40000800000 */
[----:B------:R-:W-:-:S03]  /*8200*/  LEA.HI.X.SX32 R5, R113, R94, 0x1, P0 ;  /* 0x0000005e71057211 */ /* 0x000fc600000f0eff */
[----:B------:R-:W-:-:S05]  /*8210*/  FADD R3, R2, R3 ;  /* 0x0000000302037221 */ /* 0x000fca0000000000 */
[----:B------:R-:W-:Y:S01]  /*8220*/  ST.E desc[UR36][R4.64], R3 ;  /* 0x0000000304007985 */ /* 0x000fe2000c101924 */
[----:B------:R-:W-:Y:S05]  /*8230*/  EXIT ;  /* 0x000000000000794d */ /* 0x000fea0003800000 */
.L_x_937:
[----:B------:R-:W-:-:S05]  /*8240*/  VIADD R93, R93, 0x1f ;  /* 0x0000001f5d5d7836 */ /* 0x000fca0000000000 */
[----:B------:R-:W-:-:S04]  /*8250*/  SHF.R.S32.HI R0, RZ, 0x1f, R93 ;  /* 0x0000001fff007819 */ /* 0x000fc8000001145d */
[----:B------:R-:W-:-:S04]  /*8260*/  LEA.HI R0, R0, R93, RZ, 0x5 ;  /* 0x0000005d00007211 */ /* 0x000fc800078f28ff */
[----:B-1----:R-:W-:-:S04]  /*8270*/  LOP3.LUT R3, R0, 0xffffffe0, RZ, 0xc0, !PT ;  /* 0xffffffe000037812 */ /* 0x002fc800078ec0ff */
[----:B------:R-:W-:-:S13]  /*8280*/  ISETP.GT.AND P0, PT, R3, R16, PT ;  /* 0x000000100300720c */ /* 0x000fda0003f04270 */
[----:B------:R-:W-:Y:S05]  /*8290*/  @!P0 EXIT ;  /* 0x000000000000894d */ /* 0x000fea0003800000 */
[----:B------:R-:W-:Y:S02]  /*82a0*/  IMAD.U32 R113, R113, 0x10000, RZ ;  /* 0x0001000071717824 */ /* 0x000fe400078e00ff */
[----:B------:R-:W-:-:S03]  /*82b0*/  IMAD.MOV.U32 R5, RZ, RZ, 0x7f800000 ;  /* 0x7f800000ff057424 */ /* 0x000fc600078e00ff */
[----:B------:R-:W-:-:S04]  /*82c0*/  LEA.HI.SX32 R2, P0, R113, R95, 0x12 ;  /* 0x0000005f71027211 */ /* 0x000fc800078192ff */
[----:B------:R-:W-:-:S05]  /*82d0*/  LEA.HI.X.SX32 R3, R113, R94, 0x1, P0 ;  /* 0x0000005e71037211 */ /* 0x000fca00000f0eff */
[----:B------:R-:W-:Y:S01]  /*82e0*/  ST.E desc[UR36][R2.64], R5 ;  /* 0x0000000502007985 */ /* 0x000fe2000c101924 */
[----:B------:R-:W-:Y:S05]  /*82f0*/  EXIT ;  /* 0x000000000000794d */ /* 0x000fea0003800000 */
.L_x_880:
[----:B------:R-:W-:Y:S01]  /*8300*/  IMAD.MOV.U32 R12, RZ, RZ, RZ ;  /* 0x000000ffff0c7224 */ /* 0x000fe200078e00ff */
[----:B------:R-:W-:Y:S01]  /*8310*/  MOV R15, 0xffffffff ;  /* 0xffffffff000f7802 */ /* 0x000fe20000000f00 */
[----:B------:R-:W-:-:S07]  /*8320*/  IMAD.MOV.U32 R11, RZ, RZ, 0x1f ;  /* 0x0000001fff0b7424 */ /* 0x000fce00078e00ff */
[----:B--23--:R-:W-:Y:S05]  /*8330*/  WARPSYNC.COLLECTIVE R15, `(.L_x_940) ;  /* 0x000000000f087348 */ /* 0x00cfea0003c00000 */
[----:B------:R1:W4:Y:S02]  /*8340*/  SHFL.IDX P6, R14, R13, R12, R11 ;  /* 0x0000000c0d0e7389 */ /* 0x00032400000c000b */
[----:B-1234-:R-:W-:Y:S05]  /*8350*/  ENDCOLLECTIVE ;  /* 0x000000000000791b */ /* 0x01efea0003800000 */
.L_x_940:
[----:B------:R-:W-:Y:S01]  /*8360*/  MOV R13, R19 ;  /* 0x00000013000d7202 */ /* 0x000fe20000000f00 */
[----:B------:R-:W-:-:S07]  /*8370*/  IMAD.MOV.U32 R99, RZ, RZ, R14 ;  /* 0x000000ffff637224 */ /* 0x000fce00078e000e */
[----:B------:R-:W-:Y:S05]  /*8380*/  WARPSYNC.COLLECTIVE R15, `(.L_x_941) ;  /* 0x000000000f087348 */ /* 0x000fea0003c00000 */
[----:B------:R1:W2:Y:S02]  /*8390*/  SHFL.IDX P6, R14, R13, R12, R11 ;  /* 0x0000000c0d0e7389 */ /* 0x0002a400000c000b */
[----:B-12---:R-:W-:Y:S05]  /*83a0*/  ENDCOLLECTIVE ;  /* 0x000000000000791b */ /* 0x006fea0003800000 */
.L_x_941:
[----:B------:R-:W-:Y:S01]  /*83b0*/  MOV R13, R22 ;  /* 0x00000016000d7202 */ /* 0x000fe20000000f00 */
[----:B------:R-:W-:-:S07]  /*83c0*/  IMAD.MOV.U32 R98, RZ, RZ, R14 ;  /* 0x000000ffff627224 */ /* 0x000fce00078e000e */
[----:B------:R-:W-:Y:S05]  /*83d0*/  WARPSYNC.COLLECTIVE R15, `(.L_x_942) ;  /* 0x000000000f087348 */ /* 0x000fea0003c00000 */
[----:B------:R1:W2:Y:S02]  /*83e0*/  SHFL.IDX P6, R14, R13, R12, R11 ;  /* 0x0000000c0d0e7389 */ /* 0x0002a400000c000b */
[----:B-12---:R-:W-:Y:S05]  /*83f0*/  ENDCOLLECTIVE ;  /* 0x000000000000791b */ /* 0x006fea0003800000 */
.L_x_942:
[----:B------:R-:W-:Y:S01]  /*8400*/  MOV R13, R25 ;  /* 0x00000019000d7202 */ /* 0x000fe20000000f00 */
[----:B------:R-:W-:-:S07]  /*8410*/  IMAD.MOV.U32 R118, RZ, RZ, R14 ;  /* 0x000000ffff767224 */ /* 0x000fce00078e000e */
[----:B------:R-:W-:Y:S05]  /*8420*/  WARPSYNC.COLLECTIVE R15, `(.L_x_943) ;  /* 0x000000000f087348 */ /* 0x000fea0003c00000 */
[----:B------:R1:W2:Y:S02]  /*8430*/  SHFL.IDX P6, R14, R13, R12, R11 ;  /* 0x0000000c0d0e7389 */ /* 0x0002a400000c000b */
[----:B-12---:R-:W-:Y:S05]  /*8440*/  ENDCOLLECTIVE ;  /* 0x000000000000791b */ /* 0x006fea0003800000 */
.L_x_943:
[----:B------:R-:W-:Y:S01]  /*8450*/  MOV R13, R23 ;  /* 0x00000017000d7202 */ /* 0x000fe20000000f00 */
[----:B------:R-:W-:-:S07]  /*8460*/  IMAD.MOV.U32 R3, RZ, RZ, R14 ;  /* 0x000000ffff037224 */ /* 0x000fce00078e000e */
[----:B------:R-:W-:Y:S05]  /*8470*/  WARPSYNC.COLLECTIVE R15, `(.L_x_944) ;  /* 0x000000000f087348 */ /* 0x000fea0003c00000 */
[----:B------:R1:W2:Y:S02]  /*8480*/  SHFL.IDX P6, R14, R13, R12, R11 ;  /* 0x0000000c0d0e7389 */ /* 0x0002a400000c000b */
[----:B-12---:R-:W-:Y:S05]  /*8490*/  ENDCOLLECTIVE ;  /* 0x000000000000791b */ /* 0x006fea0003800000 */
.L_x_944:
[----:B------:R-:W-:Y:S01]  /*84a0*/  MOV R13, R26 ;  /* 0x0000001a000d7202 */ /* 0x000fe20000000f00 */
[----:B------:R-:W-:-:S07]  /*84b0*/  IMAD.MOV.U32 R116, RZ, RZ, R14 ;  /* 0x000000ffff747224 */ /* 0x000fce00078e000e */
[----:B------:R-:W-:Y:S05]  /*84c0*/  WARPSYNC.COLLECTIVE R15, `(.L_x_945) ;  /* 0x000000000f087348 */ /* 0x000fea0003c00000 */
[----:B------:R1:W2:Y:S02]  /*84d0*/  SHFL.IDX P6, R14, R13, R12, R11 ;  /* 0x0000000c0d0e7389 */ /* 0x0002a400000c000b */
[----:B-12---:R-:W-:Y:S05]  /*84e0*/  ENDCOLLECTIVE ;  /* 0x000000000000791b */ /* 0x006fea0003800000 */
.L_x_945:
[----:B------:R-:W-:Y:S01]  /*84f0*/  MOV R13, R24 ;  /* 0x00000018000d7202 */ /* 0x000fe20000000f00 */
[----:B------:R-:W-:-:S07]  /*8500*/  IMAD.MOV.U32 R117, RZ, RZ, R14 ;  /* 0x000000ffff757224 */ /* 0x000fce00078e000e */
[----:B------:R-:W-:Y:S05]  /*8510*/  WARPSYNC.COLLECTIVE R15, `(.L_x_946) ;  /* 0x000000000f087348 */ /* 0x000fea0003c00000 */
[----:B------:R1:W2:Y:S02]  /*8520*/  SHFL.IDX P6, R14, R13, R12, R11 ;  /* 0x0000000c0d0e7389 */ /* 0x0002a400000c000b */
[----:B-12---:R-:W-:Y:S05]  /*8530*/  ENDCOLLECTIVE ;  /* 0x000000000000791b */ /* 0x006fea0003800000 */
.L_x_946:
[----:B------:R-:W-:Y:S01]  /*8540*/  MOV R13, R27 ;  /* 0x0000001b000d7202 */ /* 0x000fe20000000f00 */
[----:B------:R-:W-:-:S07]  /*8550*/  IMAD.MOV.U32 R97, RZ, RZ, R14 ;  /* 0x000000ffff617224 */ /* 0x000fce00078e000e */
[----:B------:R-:W-:Y:S05]  /*8560*/  WARPSYNC.COLLECTIVE R15, `(.L_x_947) ;  /* 0x000000000f087348 */ /* 0x000fea0003c00000 */
[----:B------:R1:W2:Y:S02]  /*8570*/  SHFL.IDX P6, R14, R13, R12, R11 ;  /* 0x0000000c0d0e7389 */ /* 0x0002a400000c000b */
[----:B-12---:R-:W-:Y:S05]  /*8580*/  ENDCOLLECTIVE ;  /* 0x000000000000791b */ /* 0x006fea0003800000 */
.L_x_947:
[----:B------:R-:W-:Y:S01]  /*8590*/  MOV R96, R14 ;  /* 0x0000000e00607202 */ /* 0x000fe20000000f00 */
[----:B------:R-:W-:Y:S05]  /*85a0*/  BRA `(.L_x_948) ;  /* 0xffffff8800387947 */ /* 0x000fea000383ffff */
.L_x_881:
[----:B------:R-:W-:Y:S01]  /*85b0*/  BSSY B0, `(.L_x_949) ;  /* 0x0000008000007945 */ /* 0x000fe20003800000 */
[----:B-1----:R-:W-:Y:S01]  /*85c0*/  IMAD.MOV.U32 R13, RZ, RZ, R5 ;  /* 0x000000ffff0d7224 */ /* 0x002fe200078e0005 */
[----:B------:R-:W-:Y:S01]  /*85d0*/  MOV R11, 0x1f ;  /* 0x0000001f000b7802 */ /* 0x000fe20000000f00 */
[----:B------:R-:W-:Y:S01]  /*85e0*/  IMAD.MOV.U32 R12, RZ, RZ, RZ ;  /* 0x000000ffff0c7224 */ /* 0x000fe200078e00ff */
[----:B------:R-:W-:-:S07]  /*85f0*/  MOV R15, 0xffffffff ;  /* 0xffffffff000f7802 */ /* 0x000fce0000000f00 */
[----:B--23--:R-:W-:Y:S05]  /*8600*/  WARPSYNC.COLLECTIVE R15, `(.L_x_950) ;  /* 0x000000000f087348 */ /* 0x00cfea0003c00000 */
[----:B------:R1:W4:Y:S02]  /*8610*/  SHFL.IDX P6, R14, R13, R12, R11 ;  /* 0x0000000c0d0e7389 */ /* 0x00032400000c000b */
[----:B-1234-:R-:W-:Y:S05]  /*8620*/  ENDCOLLECTIVE ;  /* 0x000000000000791b */ /* 0x01efea0003800000 */
.L_x_950:
[----:B------:R-:W-:Y:S05]  /*8630*/  BSYNC B0 ;  /* 0x0000000000007941 */ /* 0x000fea0003800000 */
.L_x_949:
[----:B------:R-:W-:Y:S05]  /*8640*/  BRA `(.L_x_951) ;  /* 0xffffff8800187947 */ /* 0x000fea000383ffff */
.L_x_882:
        /* <DEDUP_REMOVED lines=8> */
.L_x_953:
[----:B------:R-:W-:Y:S05]  /*86d0*/  BSYNC B0 ;  /* 0x0000000000007941 */ /* 0x000fea0003800000 */
.L_x_952:
[----:B------:R-:W-:Y:S05]  /*86e0*/  BRA `(.L_x_954) ;  /* 0xffffff8400f87947 */ /* 0x000fea000383ffff */
.L_x_883:
        /* <DEDUP_REMOVED lines=8> */
.L_x_956:
[----:B------:R-:W-:Y:S05]  /*8770*/  BSYNC B0 ;  /* 0x0000000000007941 */ /* 0x000fea0003800000 */
.L_x_955:
[----:B------:R-:W-:Y:S01]  /*8780*/  IMAD.MOV.U32 R13, RZ, RZ, R9 ;  /* 0x000000ffff0d7224 */ /* 0x000fe200078e0009 */
[----:B------:R-:W-:Y:S01]  /*8790*/  MOV R12, RZ ;  /* 0x000000ff000c7202 */ /* 0x000fe20000000f00 */
[----:B------:R-:W-:Y:S01]  /*87a0*/  IMAD.MOV.U32 R11, RZ, RZ, 0x1f ;  /* 0x0000001fff0b7424 */ /* 0x000fe200078e00ff */
[----:B------:R-:W-:Y:S01]  /*87b0*/  MOV R15, 0xffffffff ;  /* 0xffffffff000f7802 */ /* 0x000fe20000000f00 */
[----:B------:R-:W-:-:S07]  /*87c0*/  IMAD.MOV.U32 R95, RZ, RZ, R14 ;  /* 0x000000ffff5f7224 */ /* 0x000fce00078e000e */
[----:B------:R-:W-:Y:S05]  /*87d0*/  WARPSYNC.COLLECTIVE R15, `(.L_x_957) ;  /* 0x000000000f087348 */ /* 0x000fea0003c00000 */
[----:B------:R1:W2:Y:S02]  /*87e0*/  SHFL.IDX P6, R14, R13, R12, R11 ;  /* 0x0000000c0d0e7389 */ /* 0x0002a400000c000b */
[----:B-12---:R-:W-:Y:S05]  /*87f0*/  ENDCOLLECTIVE ;  /* 0x000000000000791b */ /* 0x006fea0003800000 */
.L_x_957:
[----:B------:R-:W-:Y:S01]  /*8800*/  MOV R13, R93 ;  /* 0x0000005d000d7202 */ /* 0x000fe20000000f00 */
[----:B------:R-:W-:-:S07]  /*8810*/  IMAD.MOV.U32 R94, RZ, RZ, R14 ;  /* 0x000000ffff5e7224 */ /* 0x000fce00078e000e */
[----:B------:R-:W-:Y:S05]  /*8820*/  WARPSYNC.COLLECTIVE R15, `(.L_x_958) ;  /* 0x000000000f087348 */ /* 0x000fea0003c00000 */
[----:B------:R1:W2:Y:S02]  /*8830*/  SHFL.IDX P6, R14, R13, R12, R11 ;  /* 0x0000000c0d0e7389 */ /* 0x0002a400000c000b */
[----:B-12---:R-:W-:Y:S05]  /*8840*/  ENDCOLLECTIVE ;  /* 0x000000000000791b */ /* 0x006fea0003800000 */
.L_x_958:
[----:B------:R-:W-:Y:S01]  /*8850*/  MOV R13, R92 ;  /* 0x0000005c000d7202 */ /* 0x000fe20000000f00 */
[----:B------:R-:W-:-:S07]  /*8860*/  IMAD.MOV.U32 R93, RZ, RZ, R14 ;  /* 0x000000ffff5d7224 */ /* 0x000fce00078e000e */
[----:B------:R-:W-:Y:S05]  /*8870*/  WARPSYNC.COLLECTIVE R15, `(.L_x_959) ;  /* 0x000000000f087348 */ /* 0x000fea0003c00000 */
[----:B------:R1:W2:Y:S02]  /*8880*/  SHFL.IDX P6, R14, R13, R12, R11 ;  /* 0x0000000c0d0e7389 */ /* 0x0002a400000c000b */
[----:B-12---:R-:W-:Y:S05]  /*8890*/  ENDCOLLECTIVE ;  /* 0x000000000000791b */ /* 0x006fea0003800000 */
.L_x_959:
[----:B------:R-:W-:Y:S01]  /*88a0*/  MOV R92, R14 ;  /* 0x0000000e005c7202 */ /* 0x000fe20000000f00 */
[----:B------:R-:W-:Y:S05]  /*88b0*/  BRA `(.L_x_960) ;  /* 0xffffff84009c7947 */ /* 0x000fea000383ffff */
.L_x_884:
[----:B------:R-:W-:Y:S01]  /*88c0*/  BSSY B0, `(.L_x_961) ;  /* 0x0000008000007945 */ /* 0x000fe20003800000 */
[----:B-1-3--:R-:W-:Y:S01]  /*88d0*/  IMAD.MOV.U32 R13, RZ, RZ, R7 ;  /* 0x000000ffff0d7224 */ /* 0x00afe200078e0007 */
[----:B------:R-:W-:Y:S01]  /*88e0*/  MOV R11, 0x1f ;  /* 0x0000001f000b7802 */ /* 0x000fe20000000f00 */
[----:B------:R-:W-:Y:S01]  /*88f0*/  IMAD.MOV.U32 R12, RZ, RZ, RZ ;  /* 0x000000ffff0c7224 */ /* 0x000fe200078e00ff */
[----:B------:R-:W-:-:S07]  /*8900*/  MOV R15, 0xffffffff ;  /* 0xffffffff000f7802 */ /* 0x000fce0000000f00 */
[----:B--2-4-:R-:W-:Y:S05]  /*8910*/  WARPSYNC.COLLECTIVE R15, `(.L_x_962) ;  /* 0x000000000f087348 */ /* 0x014fea0003c00000 */
[----:B------:R1:W3:Y:S02]  /*8920*/  SHFL.IDX P6, R14, R13, R12, R11 ;  /* 0x0000000c0d0e7389 */ /* 0x0002e400000c000b */
[----:B-1234-:R-:W-:Y:S05]  /*8930*/  ENDCOLLECTIVE ;  /* 0x000000000000791b */ /* 0x01efea0003800000 */
.L_x_962:
[----:B------:R-:W-:Y:S05]  /*8940*/  BSYNC B0 ;  /* 0x0000000000007941 */ /* 0x000fea0003800000 */
.L_x_961:
[----:B------:R-:W-:Y:S05]  /*8950*/  BRA `(.L_x_963) ;  /* 0xffffff84007c7947 */ /* 0x000fea000383ffff */
.L_x_885:
[----:B------:R-:W-:Y:S01]  /*8960*/  BSSY B0, `(.L_x_964) ;  /* 0x0000008000007945 */ /* 0x000fe20003800000 */
[----:B-1----:R-:W-:Y:S01]  /*8970*/  IMAD.MOV.U32 R13, RZ, RZ, R91 ;  /* 0x000000ffff0d7224 */ /* 0x002fe200078e005b */
[----:B------:R-:W-:Y:S01]  /*8980*/  MOV R11, 0x1f ;  /* 0x0000001f000b7802 */ /* 0x000fe20000000f00 */
[----:B------:R-:W-:Y:S01]  /*8990*/  IMAD.MOV.U32 R12, RZ, RZ, RZ ;  /* 0x000000ffff0c7224 */ /* 0x000fe200078e00ff */
[----:B------:R-:W-:-:S07]  /*89a0*/  MOV R15, 0xffffffff ;  /* 0xffffffff000f7802 */ /* 0x000fce0000000f00 */
[----:B--234-:R-:W-:Y:S05]  /*89b0*/  WARPSYNC.COLLECTIVE R15, `(.L_x_965) ;  /* 0x000000000f087348 */ /* 0x01cfea0003c00000 */
[----:B------:R1:W1:Y:S02]  /*89c0*/  SHFL.IDX P6, R14, R13, R12, R11 ;  /* 0x0000000c0d0e7389 */ /* 0x00026400000c000b */
[----:B-1234-:R-:W-:Y:S05]  /*89d0*/  ENDCOLLECTIVE ;  /* 0x000000000000791b */ /* 0x01efea0003800000 */
.L_x_965:
[----:B------:R-:W-:Y:S05]  /*89e0*/  BSYNC B0 ;  /* 0x0000000000007941 */ /* 0x000fea0003800000 */
.L_x_964:
[----:B------:R-:W-:Y:S01]  /*89f0*/  MOV R13, R6 ;  /* 0x00000006000d7202 */ /* 0x000fe20000000f00 */
[----:B------:R-:W-:Y:S01]  /*8a00*/  IMAD.MOV.U32 R12, RZ, RZ, RZ ;  /* 0x000000ffff0c7224 */ /* 0x000fe200078e00ff */
[----:B------:R-:W-:Y:S01]  /*8a10*/  MOV R11, 0x1f ;  /* 0x0000001f000b7802 */ /* 0x000fe20000000f00 */
[----:B------:R-:W-:Y:S01]  /*8a20*/  IMAD.MOV.U32 R15, RZ, RZ, -0x1 ;  /* 0xffffffffff0f7424 */ /* 0x000fe200078e00ff */
[----:B------:R-:W-:-:S07]  /*8a30*/  MOV R91, R14 ;  /* 0x0000000e005b7202 */ /* 0x000fce0000000f00 */
[----:B------:R-:W-:Y:S05]  /*8a40*/  WARPSYNC.COLLECTIVE R15, `(.L_x_966) ;  /* 0x000000000f087348 */ /* 0x000fea0003c00000 */
[----:B------:R1:W2:Y:S02]  /*8a50*/  SHFL.IDX P6, R14, R13, R12, R11 ;  /* 0x0000000c0d0e7389 */ /* 0x0002a400000c000b */
[----:B-12---:R-:W-:Y:S05]  /*8a60*/  ENDCOLLECTIVE ;  /* 0x000000000000791b */ /* 0x006fea0003800000 */
.L_x_966:
[----:B------:R-:W-:Y:S05]  /*8a70*/  BRA `(.L_x_967) ;  /* 0xffffff8400447947 */ /* 0x000fea000383ffff */
        .weak           $__internal_1_$__cuda_sm20_rcp_rn_f32_slowpath
        .type           $__internal_1_$__cuda_sm20_rcp_rn_f32_slowpath,@function
        .size           $__internal_1_$__cuda_sm20_rcp_rn_f32_slowpath,($__internal_2_$__cuda_sm3x_div_rn_noftz_f32_slowpath - $__internal_1_$__cuda_sm20_rcp_rn_f32_slowpath)
$__internal_1_$__cuda_sm20_rcp_rn_f32_slowpath:
[----:B------:R-:W-:Y:S01]  /*8a80*/  IMAD.SHL.U32 R20, R21, 0x2, RZ ;  /* 0x0000000215147824 */ /* 0x000fe200078e00ff */
[----:B------:R-:W-:Y:S04]  /*8a90*/  BSSY.RECONVERGENT B0, `(.L_x_968) ;  /* 0x0000030000007945 */ /* 0x000fe80003800200 */
[----:B------:R-:W-:-:S04]  /*8aa0*/  SHF.R.U32.HI R20, RZ, 0x18, R20 ;  /* 0x00000018ff147819 */ /* 0x000fc80000011614 */
[----:B------:R-:W-:-:S13]  /*8ab0*/  ISETP.NE.U32.AND P0, PT, R20, RZ, PT ;  /* 0x000000ff1400720c */ /* 0x000fda0003f05070 */
[----:B------:R-:W-:Y:S05]  /*8ac0*/  @P0 BRA `(.L_x_969) ;  /* 0x0000000000280947 */ /* 0x000fea0003800000 */
[----:B------:R-:W-:-:S04]  /*8ad0*/  SHF.L.U32 R19, R21, 0x1, RZ ;  /* 0x0000000115137819 */ /* 0x000fc800000006ff */
[----:B------:R-:W-:-:S13]  /*8ae0*/  ISETP.NE.AND P0, PT, R19, RZ, PT ;  /* 0x000000ff1300720c */ /* 0x000fda0003f05270 */
[----:B------:R-:W-:Y:S01]  /*8af0*/  @P0 FFMA R20, R21, 1.84467440737095516160e+19, RZ ;  /* 0x5f80000015140823 */ /* 0x000fe200000000ff */
[----:B------:R-:W-:Y:S08]  /*8b00*/  @!P0 MUFU.RCP R22, R21 ;  /* 0x0000001500168308 */ /* 0x000ff00000001000 */
[----:B------:R-:W1:Y:S02]  /*8b10*/  @P0 MUFU.RCP R19, R20 ;  /* 0x0000001400130308 */ /* 0x000e640000001000 */
[----:B-1----:R-:W-:-:S04]  /*8b20*/  @P0 FFMA R26, R20, R19, -1 ;  /* 0xbf800000141a0423 */ /* 0x002fc80000000013 */
[----:B------:R-:W-:-:S04]  /*8b30*/  @P0 FADD.FTZ R26, -R26, -RZ ;  /* 0x800000ff1a1a0221 */ /* 0x000fc80000010100 */
[----:B------:R-:W-:-:S04]  /*8b40*/  @P0 FFMA R26, R19, R26, R19 ;  /* 0x0000001a131a0223 */ /* 0x000fc80000000013 */
[----:B------:R-:W-:Y:S01]  /*8b50*/  @P0 FFMA R22, R26, 1.84467440737095516160e+19, RZ ;  /* 0x5f8000001a160823 */ /* 0x000fe200000000ff */
[----:B------:R-:W-:Y:S05]  /*8b60*/  BRA `(.L_x_970) ;  /* 0x0000000000887947 */ /* 0x000fea0003800000 */
.L_x_969:
[----:B------:R-:W-:-:S04]  /*8b70*/  IADD3 R19, PT, PT, R20, -0xfd, RZ ;  /* 0xffffff0314137810 */ /* 0x000fc80007ffe0ff */
[----:B------:R-:W-:-:S13]  /*8b80*/  ISETP.GT.U32.AND P0, PT, R19, 0x1, PT ;  /* 0x000000011300780c */ /* 0x000fda0003f04070 */
[----:B------:R-:W-:Y:S05]  /*8b90*/  @P0 BRA `(.L_x_971) ;  /* 0x0000000000780947 */ /* 0x000fea0003800000 */
[----:B------:R-:W-:Y:S01]  /*8ba0*/  LOP3.LUT R29, R21, 0x7fffff, RZ, 0xc0, !PT ;  /* 0x007fffff151d7812 */ /* 0x000fe200078ec0ff */
[----:B------:R-:W-:Y:S02]  /*8bb0*/  IMAD.MOV.U32 R22, RZ, RZ, 0x3 ;  /* 0x00000003ff167424 */ /* 0x000fe400078e00ff */
[----:B------:R-:W-:Y:S01]  /*8bc0*/  VIADD R20, R20, 0xffffff04 ;  /* 0xffffff0414147836 */ /* 0x000fe20000000000 */
[----:B------:R-:W-:Y:S02]  /*8bd0*/  LOP3.LUT R29, R29, 0x3f800000, RZ, 0xfc, !PT ;  /* 0x3f8000001d1d7812 */ /* 0x000fe400078efcff */
[----:B------:R-:W-:Y:S02]  /*8be0*/  SHF.L.U32 R22, R22, R19, RZ ;  /* 0x0000001316167219 */ /* 0x000fe400000006ff */
[----:B------:R-:W1:Y:S02]  /*8bf0*/  MUFU.RCP R28, R29 ;  /* 0x0000001d001c7308 */ /* 0x000e640000001000 */
[----:B-1----:R-:W-:-:S04]  /*8c00*/  FFMA R23, R29, R28, -1 ;  /* 0xbf8000001d177423 */ /* 0x002fc8000000001c */
[----:B------:R-:W-:-:S04]  /*8c10*/  FADD.FTZ R23, -R23, -RZ ;  /* 0x800000ff17177221 */ /* 0x000fc80000010100 */
[CCC-:B------:R-:W-:Y:S01]  /*8c20*/  FFMA.RM R26, R28.reuse, R23.reuse, R28.reuse ;  /* 0x000000171c1a7223 */ /* 0x1c0fe2000000401c */
[----:B------:R-:W-:-:S04]  /*8c30*/  FFMA.RP R23, R28, R23, R28 ;  /* 0x000000171c177223 */ /* 0x000fc8000000801c */
[C---:B------:R-:W-:Y:S02]  /*8c40*/  LOP3.LUT R25, R26.reuse, 0x7fffff, RZ, 0xc0, !PT ;  /* 0x007fffff1a197812 */ /* 0x040fe400078ec0ff */
[----:B------:R-:W-:Y:S02]  /*8c50*/  FSETP.NEU.FTZ.AND P0, PT, R26, R23, PT ;  /* 0x000000171a00720b */ /* 0x000fe40003f1d000 */
[----:B------:R-:W-:Y:S02]  /*8c60*/  LOP3.LUT R25, R25, 0x800000, RZ, 0xfc, !PT ;  /* 0x0080000019197812 */ /* 0x000fe400078efcff */
[----:B------:R-:W-:Y:S02]  /*8c70*/  SEL R23, RZ, 0xffffffff, !P0 ;  /* 0xffffffffff177807 */ /* 0x000fe40004000000 */
[----:B------:R-:W-:Y:S02]  /*8c80*/  LOP3.LUT R22, R22, R25, RZ, 0xc0, !PT ;  /* 0x0000001916167212 */ /* 0x000fe400078ec0ff */
[----:B------:R-:W-:Y:S01]  /*8c90*/  SHF.R.U32.HI R20, RZ, R20, R25 ;  /* 0x00000014ff147219 */ /* 0x000fe20000011619 */
[----:B------:R-:W-:Y:S01]  /*8ca0*/  IMAD.MOV R26, RZ, RZ, -R23 ;  /* 0x000000ffff1a7224 */ /* 0x000fe200078e0a17 */
[----:B------:R-:W-:-:S04]  /*8cb0*/  SHF.R.U32.HI R22, RZ, R19, R22 ;  /* 0x00000013ff167219 */ /* 0x000fc80000011616 */
[----:B------:R-:W-:Y:S02]  /*8cc0*/  LOP3.LUT P1, RZ, R26, R19, R25, 0xf8, !PT ;  /* 0x000000131aff7212 */ /* 0x000fe4000782f819 */
[C---:B------:R-:W-:Y:S02]  /*8cd0*/  LOP3.LUT P2, RZ, R22.reuse, 0x1, RZ, 0xc0, !PT ;  /* 0x0000000116ff7812 */ /* 0x040fe4000784c0ff */
[----:B------:R-:W-:-:S04]  /*8ce0*/  LOP3.LUT P0, RZ, R22, 0x2, RZ, 0xc0, !PT ;  /* 0x0000000216ff7812 */ /* 0x000fc8000780c0ff */
[----:B------:R-:W-:-:S04]  /*8cf0*/  PLOP3.LUT P0, PT, P2, P1, P0, 0xe0, 0x0 ;  /* 0x000000000000781c */ /* 0x000fc80001703c00 */
[----:B------:R-:W-:Y:S02]  /*8d00*/  SEL R19, RZ, 0x1, !P0 ;  /* 0x00000001ff137807 */ /* 0x000fe40004000000 */
[----:B------:R-:W-:-:S03]  /*8d10*/  LOP3.LUT P0, RZ, R21, 0x7fffff, RZ, 0xc0, !PT ;  /* 0x007fffff15ff7812 */ /* 0x000fc6000780c0ff */
[----:B------:R-:W-:-:S05]  /*8d20*/  IMAD.MOV R19, RZ, RZ, -R19 ;  /* 0x000000ffff137224 */ /* 0x000fca00078e0a13 */
[----:B------:R-:W-:-:S13]  /*8d30*/  ISETP.GE.AND P1, PT, R19, RZ, PT ;  /* 0x000000ff1300720c */ /* 0x000fda0003f26270 */
[----:B------:R-:W-:-:S04]  /*8d40*/  @!P1 VIADD R20, R20, 0x1 ;  /* 0x0000000114149836 */ /* 0x000fc80000000000 */
[----:B------:R-:W-:-:S05]  /*8d50*/  @!P0 IMAD.SHL.U32 R20, R20, 0x2, RZ ;  /* 0x0000000214148824 */ /* 0x000fca00078e00ff */
[----:B------:R-:W-:Y:S01]  /*8d60*/  LOP3.LUT R22, R20, 0x80000000, R21, 0xf8, !PT ;  /* 0x8000000014167812 */ /* 0x000fe200078ef815 */
[----:B------:R-:W-:Y:S05]  /*8d70*/  BRA `(.L_x_970) ;  /* 0x0000000000047947 */ /* 0x000fea0003800000 */
.L_x_971:
[----:B------:R1:W2:Y:S02]  /*8d80*/  MUFU.RCP R22, R21 ;  /* 0x0000001500167308 */ /* 0x0002a40000001000 */
.L_x_970:
[----:B------:R-:W-:Y:S05]  /*8d90*/  BSYNC.RECONVERGENT B0 ;  /* 0x0000000000007941 */ /* 0x000fea0003800200 */
.L_x_968:
[----:B------:R-:W-:-:S04]  /*8da0*/  MOV R25, 0x0 ;  /* 0x0000000000197802 */ /* 0x000fc80000000f00 */
[----:B-12---:R-:W-:Y:S05]  /*8db0*/  RET.REL.NODEC R24 `(_Z29attention_kernel_batched_implI15AttentionKernelIN7cutlass6half_tENS1_4arch4Sm80ELb1ELi64ELi64ELi64ELb0ELb0E18DefaultToBatchHookEEvNT_6ParamsE) ;  /* 0xffffff7018907950 */ /* 0x006fea0003c3ffff */
        .weak           $__internal_2_$__cuda_sm3x_div_rn_noftz_f32_slowpath
        .type           $__internal_2_$__cuda_sm3x_div_rn_noftz_f32_slowpath,@function
        .size           $__internal_2_$__cuda_sm3x_div_rn_noftz_f32_slowpath,(.L_x_1189 - $__internal_2_$__cuda_sm3x_div_rn_noftz_f32_slowpath)
$__internal_2_$__cuda_sm3x_div_rn_noftz_f32_slowpath:
[----:B------:R-:W-:Y:S01]  /*8dc0*/  SHF.R.U32.HI R5, RZ, 0x17, R2 ;  /* 0x00000017ff057819 */ /* 0x000fe20000011602 */
[----:B------:R-:W-:Y:S04]  /*8dd0*/  BSSY.RECONVERGENT B1, `(.L_x_972) ;  /* 0x000005c000017945 */ /* 0x000fe80003800200 */
[----:B------:R-:W-:Y:S01]  /*8de0*/  BSSY.RELIABLE B0, `(.L_x_973) ;  /* 0x000001a000007945 */ /* 0x000fe20003800100 */
[----:B------:R-:W-:-:S05]  /*8df0*/  LOP3.LUT R5, R5, 0xff, RZ, 0xc0, !PT ;  /* 0x000000ff05057812 */ /* 0x000fca00078ec0ff */
[----:B------:R-:W-:-:S05]  /*8e00*/  VIADD R3, R5, 0xffffffff ;  /* 0xffffffff05037836 */ /* 0x000fca0000000000 */
[----:B------:R-:W-:-:S13]  /*8e10*/  ISETP.GT.U32.OR P0, PT, R3, 0xfd, !PT ;  /* 0x000000fd0300780c */ /* 0x000fda0007f04470 */
[----:B------:R-:W-:Y:S01]  /*8e20*/  @!P0 IMAD.MOV.U32 R10, RZ, RZ, RZ ;  /* 0x000000ffff0a8224 */ /* 0x000fe200078e00ff */
[----:B------:R-:W-:Y:S06]  /*8e30*/  @!P0 BRA `(.L_x_974) ;  /* 0x0000000000508947 */ /* 0x000fec0003800000 */
[----:B------:R-:W-:Y:S02]  /*8e40*/  FSETP.GTU.FTZ.AND P0, PT, |R2|, +INF , PT ;  /* 0x7f8000000200780b */ /* 0x000fe40003f1c200 */
[----:B------:R-:W-:-:S11]  /*8e50*/  MOV R4, R2 ;  /* 0x0000000200047202 */ /* 0x000fd60000000f00 */
[----:B------:R-:W-:Y:S05]  /*8e60*/  @P0 BREAK.RELIABLE B0 ;  /* 0x0000000000000942 */ /* 0x000fea0003800100 */
[----:B------:R-:W-:Y:S05]  /*8e70*/  @P0 BRA `(.L_x_975) ;  /* 0x0000000400400947 */ /* 0x000fea0003800000 */
[----:B------:R-:W-:-:S04]  /*8e80*/  MOV R7, 0x3fb8aa3b ;  /* 0x3fb8aa3b00077802 */ /* 0x000fc80000000f00 */
[----:B------:R-:W-:-:S13]  /*8e90*/  LOP3.LUT P0, RZ, R7, 0x7fffffff, R2, 0xc8, !PT ;  /* 0x7fffffff07ff7812 */ /* 0x000fda000780c802 */
[----:B------:R-:W-:Y:S05]  /*8ea0*/  @!P0 BREAK.RELIABLE B0 ;  /* 0x0000000000008942 */ /* 0x000fea0003800100 */
[----:B------:R-:W-:Y:S05]  /*8eb0*/  @!P0 BRA `(.L_x_976) ;  /* 0x0000000400288947 */ /* 0x000fea0003800000 */
[----:B------:R-:W-:-:S13]  /*8ec0*/  LOP3.LUT P0, RZ, R2, 0x7fffffff, RZ, 0xc0, !PT ;  /* 0x7fffffff02ff7812 */ /* 0x000fda000780c0ff */
[----:B------:R-:W-:Y:S05]  /*8ed0*/  @!P0 BREAK.RELIABLE B0 ;  /* 0x0000000000008942 */ /* 0x000fea0003800100 */
[----:B------:R-:W-:Y:S05]  /*8ee0*/  @!P0 BRA `(.L_x_977) ;  /* 0x0000000400148947 */ /* 0x000fea0003800000 */
[----:B------:R-:W-:Y:S02]  /*8ef0*/  FSETP.NEU.FTZ.AND P0, PT, |R4|, +INF , PT ;  /* 0x7f8000000400780b */ /* 0x000fe40003f1d200 */
[----:B------:R-:W-:-:S04]  /*8f00*/  LOP3.LUT P1, RZ, R7, 0x7fffffff, RZ, 0xc0, !PT ;  /* 0x7fffffff07ff7812 */ /* 0x000fc8000782c0ff */
[----:B------:R-:W-:-:S13]  /*8f10*/  PLOP3.LUT P0, PT, P0, P1, PT, 0x2f, 0xf2 ;  /* 0x0000000000f2781c */ /* 0x000fda0000702577 */
[----:B------:R-:W-:Y:S05]  /*8f20*/  @P0 BREAK.RELIABLE B0 ;  /* 0x0000000000000942 */ /* 0x000fea0003800100 */
[----:B------:R-:W-:Y:S05]  /*8f30*/  @P0 BRA `(.L_x_978) ;  /* 0x0000000000f40947 */ /* 0x000fea0003800000 */
[----:B------:R-:W-:-:S13]  /*8f40*/  ISETP.GE.AND P0, PT, R3, RZ, PT ;  /* 0x000000ff0300720c */ /* 0x000fda0003f06270 */
[----:B------:R-:W-:Y:S01]  /*8f50*/  @P0 MOV R10, RZ ;  /* 0x000000ff000a0202 */ /* 0x000fe20000000f00 */
[----:B------:R-:W-:Y:S01]  /*8f60*/  @!P0 FFMA R2, R4, 1.84467440737095516160e+19, RZ ;  /* 0x5f80000004028823 */ /* 0x000fe200000000ff */
[----:B------:R-:W-:Y:S02]  /*8f70*/  @!P0 MOV R10, 0xffffffc0 ;  /* 0xffffffc0000a8802 */ /* 0x000fe40000000f00 */
.L_x_974:
[----:B------:R-:W-:Y:S05]  /*8f80*/  BSYNC.RELIABLE B0 ;  /* 0x0000000000007941 */ /* 0x000fea0003800100 */
.L_x_973:
[----:B------:R-:W-:Y:S01]  /*8f90*/  UMOV UR4, 0x3fb8aa3b ;  /* 0x3fb8aa3b00047882 */ /* 0x000fe20000000000 */
[----:B------:R-:W-:Y:S01]  /*8fa0*/  IADD3 R5, PT, PT, R5, -0x7f, RZ ;  /* 0xffffff8105057810 */ /* 0x000fe20007ffe0ff */
[----:B------:R-:W1:Y:S01]  /*8fb0*/  MUFU.RCP R4, UR4 ;  /* 0x0000000400047d08 */ /* 0x000e620008001000 */
[----:B------:R-:W-:Y:S01]  /*8fc0*/  FADD.FTZ R3, -RZ, -UR4 ;  /* 0x80000004ff037e21 */ /* 0x000fe20008010100 */
[----:B------:R-:W-:Y:S02]  /*8fd0*/  BSSY.RECONVERGENT B0, `(.L_x_979) ;  /* 0x0000031000007945 */ /* 0x000fe40003800200 */
[C---:B------:R-:W-:Y:S01]  /*8fe0*/  IMAD R2, R5.reuse, -0x800000, R2 ;  /* 0xff80000005027824 */ /* 0x040fe200078e0202 */
[----:B------:R-:W-:Y:S01]  /*8ff0*/  IADD3 R5, PT, PT, R5, R10, RZ ;  /* 0x0000000a05057210 */ /* 0x000fe20007ffe0ff */
[----:B-1----:R-:W-:-:S04]  /*9000*/  FFMA R9, R4, R3, 1 ;  /* 0x3f80000004097423 */ /* 0x002fc80000000003 */
[----:B------:R-:W-:-:S04]  /*9010*/  FFMA R9, R4, R9, R4 ;  /* 0x0000000904097223 */ /* 0x000fc80000000004 */
[----:B------:R-:W-:-:S04]  /*9020*/  FFMA R8, R2, R9, RZ ;  /* 0x0000000902087223 */ /* 0x000fc800000000ff */
[----:B------:R-:W-:-:S04]  /*9030*/  FFMA R4, R3, R8, R2 ;  /* 0x0000000803047223 */ /* 0x000fc80000000002 */
[----:B------:R-:W-:-:S04]  /*9040*/  FFMA R4, R9, R4, R8 ;  /* 0x0000000409047223 */ /* 0x000fc80000000008 */
[----:B------:R-:W-:-:S04]  /*9050*/  FFMA R3, R3, R4, R2 ;  /* 0x0000000403037223 */ /* 0x000fc80000000002 */
[----:B------:R-:W-:-:S05]  /*9060*/  FFMA R8, R9, R3, R4 ;  /* 0x0000000309087223 */ /* 0x000fca0000000004 */
[----:B------:R-:W-:-:S04]  /*9070*/  SHF.R.U32.HI R2, RZ, 0x17, R8 ;  /* 0x00000017ff027819 */ /* 0x000fc80000011608 */
[----:B------:R-:W-:-:S04]  /*9080*/  LOP3.LUT R2, R2, 0xff, RZ, 0xc0, !PT ;  /* 0x000000ff02027812 */ /* 0x000fc800078ec0ff */
[----:B------:R-:W-:-:S04]  /*9090*/  IADD3 R2, PT, PT, R2, R5, RZ ;  /* 0x0000000502027210 */ /* 0x000fc80007ffe0ff */
[----:B------:R-:W-:-:S04]  /*90a0*/  IADD3 R7, PT, PT, R2, -0x1, RZ ;  /* 0xffffffff02077810 */ /* 0x000fc80007ffe0ff */
[----:B------:R-:W-:-:S13]  /*90b0*/  ISETP.GE.U32.AND P0, PT, R7, 0xfe, PT ;  /* 0x000000fe0700780c */ /* 0x000fda0003f06070 */
[----:B------:R-:W-:Y:S05]  /*90c0*/  @!P0 BRA `(.L_x_980) ;  /* 0x0000000000808947 */ /* 0x000fea0003800000 */
[----:B------:R-:W-:-:S13]  /*90d0*/  ISETP.GT.AND P0, PT, R2, 0xfe, PT ;  /* 0x000000fe0200780c */ /* 0x000fda0003f04270 */
[----:B------:R-:W-:Y:S05]  /*90e0*/  @P0 BRA `(.L_x_981) ;  /* 0x00000000006c0947 */ /* 0x000fea0003800000 */
[----:B------:R-:W-:-:S13]  /*90f0*/  ISETP.GE.AND P0, PT, R2, 0x1, PT ;  /* 0x000000010200780c */ /* 0x000fda0003f06270 */
[----:B------:R-:W-:Y:S05]  /*9100*/  @P0 BRA `(.L_x_982) ;  /* 0x0000000000740947 */ /* 0x000fea0003800000 */
[----:B------:R-:W-:Y:S02]  /*9110*/  ISETP.GE.AND P0, PT, R2, -0x18, PT ;  /* 0xffffffe80200780c */ /* 0x000fe40003f06270 */
[----:B------:R-:W-:-:S11]  /*9120*/  LOP3.LUT R8, R8, 0x80000000, RZ, 0xc0, !PT ;  /* 0x8000000008087812 */ /* 0x000fd600078ec0ff */
[----:B------:R-:W-:Y:S05]  /*9130*/  @!P0 BRA `(.L_x_982) ;  /* 0x0000000000688947 */ /* 0x000fea0003800000 */
[CCC-:B------:R-:W-:Y:S01]  /*9140*/  FFMA.RZ R5, R9.reuse, R3.reuse, R4.reuse ;  /* 0x0000000309057223 */ /* 0x1c0fe2000000c004 */
[CCC-:B------:R-:W-:Y:S01]  /*9150*/  FFMA.RP R7, R9.reuse, R3.reuse, R4.reuse ;  /* 0x0000000309077223 */ /* 0x1c0fe20000008004 */
[----:B------:R-:W-:Y:S01]  /*9160*/  FFMA.RM R4, R9, R3, R4 ;  /* 0x0000000309047223 */ /* 0x000fe20000004004 */
[C---:B------:R-:W-:Y:S01]  /*9170*/  VIADD R3, R2.reuse, 0x20 ;  /* 0x0000002002037836 */ /* 0x040fe20000000000 */
[C---:B------:R-:W-:Y:S02]  /*9180*/  ISETP.NE.AND P0, PT, R2.reuse, RZ, PT ;  /* 0x000000ff0200720c */ /* 0x040fe40003f05270 */
[----:B------:R-:W-:Y:S02]  /*9190*/  LOP3.LUT R5, R5, 0x7fffff, RZ, 0xc0, !PT ;  /* 0x007fffff05057812 */ /* 0x000fe400078ec0ff */
[----:B------:R-:W-:Y:S01]  /*91a0*/  ISETP.NE.AND P1, PT, R2, RZ, PT ;  /* 0x000000ff0200720c */ /* 0x000fe20003f25270 */
[----:B------:R-:W-:Y:S01]  /*91b0*/  IMAD.MOV R2, RZ, RZ, -R2 ;  /* 0x000000ffff027224 */ /* 0x000fe200078e0a02 */
[----:B------:R-:W-:-:S02]  /*91c0*/  LOP3.LUT R10, R5, 0x800000, RZ, 0xfc, !PT ;  /* 0x00800000050a7812 */ /* 0x000fc400078efcff */
[----:B------:R-:W-:Y:S02]  /*91d0*/  FSETP.NEU.FTZ.AND P2, PT, R7, R4, PT ;  /* 0x000000040700720b */ /* 0x000fe40003f5d000 */
[----:B------:R-:W-:Y:S02]  /*91e0*/  SHF.L.U32 R3, R10, R3, RZ ;  /* 0x000000030a037219 */ /* 0x000fe400000006ff */
[----:B------:R-:W-:Y:S02]  /*91f0*/  SEL R5, R2, RZ, P0 ;  /* 0x000000ff02057207 */ /* 0x000fe40000000000 */
[----:B------:R-:W-:Y:S02]  /*9200*/  ISETP.NE.AND P0, PT, R3, RZ, P1 ;  /* 0x000000ff0300720c */ /* 0x000fe40000f05270 */
[----:B------:R-:W-:Y:S02]  /*9210*/  SHF.R.U32.HI R5, RZ, R5, R10 ;  /* 0x00000005ff057219 */ /* 0x000fe4000001160a */
[----:B------:R-:W-:-:S02]  /*9220*/  PLOP3.LUT P0, PT, P2, P0, PT, 0xf8, 0x8f ;  /* 0x00000000008f781c */ /* 0x000fc40001701f70 */
[----:B------:R-:W-:Y:S02]  /*9230*/  SHF.R.U32.HI R3, RZ, 0x1, R5 ;  /* 0x00000001ff037819 */ /* 0x000fe40000011605 */
[----:B------:R-:W-:-:S04]  /*9240*/  SEL R2, RZ, 0x1, !P0 ;  /* 0x00000001ff027807 */ /* 0x000fc80004000000 */
[----:B------:R-:W-:-:S04]  /*9250*/  LOP3.LUT R2, R2, 0x1, R3, 0xf8, !PT ;  /* 0x0000000102027812 */ /* 0x000fc800078ef803 */
[----:B------:R-:W-:-:S05]  /*9260*/  LOP3.LUT R2, R2, R5, RZ, 0xc0, !PT ;  /* 0x0000000502027212 */ /* 0x000fca00078ec0ff */
[----:B------:R-:W-:-:S05]  /*9270*/  IMAD.IADD R3, R3, 0x1, R2 ;  /* 0x0000000103037824 */ /* 0x000fca00078e0202 */
[----:B------:R-:W-:Y:S01]  /*9280*/  LOP3.LUT R8, R3, R8, RZ, 0xfc, !PT ;  /* 0x0000000803087212 */ /* 0x000fe200078efcff */
[----:B------:R-:W-:Y:S05]  /*9290*/  BRA `(.L_x_982) ;  /* 0x0000000000107947 */ /* 0x000fea0003800000 */
.L_x_981:
[----:B------:R-:W-:-:S04]  /*92a0*/  LOP3.LUT R8, R8, 0x80000000, RZ, 0xc0, !PT ;  /* 0x8000000008087812 */ /* 0x000fc800078ec0ff */
[----:B------:R-:W-:Y:S01]  /*92b0*/  LOP3.LUT R8, R8, 0x7f800000, RZ, 0xfc, !PT ;  /* 0x7f80000008087812 */ /* 0x000fe200078efcff */
[----:B------:R-:W-:Y:S05]  /*92c0*/  BRA `(.L_x_982) ;  /* 0x0000000000047947 */ /* 0x000fea0003800000 */
.L_x_980:
[----:B------:R-:W-:Y:S02]  /*92d0*/  LEA R8, R5, R8, 0x17 ;  /* 0x0000000805087211 */ /* 0x000fe400078eb8ff */
.L_x_982:
[----:B------:R-:W-:Y:S05]  /*92e0*/  BSYNC.RECONVERGENT B0 ;  /* 0x0000000000007941 */ /* 0x000fea0003800200 */
.L_x_979:
[----:B------:R-:W-:Y:S01]  /*92f0*/  MOV R3, R8 ;  /* 0x0000000800037202 */ /* 0x000fe20000000f00 */
[----:B------:R-:W-:Y:S05]  /*9300*/  BRA `(.L_x_983) ;  /* 0x0000000000207947 */ /* 0x000fea0003800000 */
.L_x_978:
[----:B------:R-:W-:-:S04]  /*9310*/  LOP3.LUT R2, R7, 0x80000000, R2, 0x48, !PT ;  /* 0x8000000007027812 */ /* 0x000fc800078e4802 */
[----:B------:R-:W-:Y:S01]  /*9320*/  LOP3.LUT R3, R2, 0x7f800000, RZ, 0xfc, !PT ;  /* 0x7f80000002037812 */ /* 0x000fe200078efcff */
[----:B------:R-:W-:Y:S05]  /*9330*/  BRA `(.L_x_983) ;  /* 0x0000000000147947 */ /* 0x000fea0003800000 */
.L_x_977:
[----:B------:R-:W-:Y:S01]  /*9340*/  LOP3.LUT R3, R7, 0x80000000, R2, 0x48, !PT ;  /* 0x8000000007037812 */ /* 0x000fe200078e4802 */
[----:B------:R-:W-:Y:S05]  /*9350*/  BRA `(.L_x_983) ;  /* 0x00000000000c7947 */ /* 0x000fea0003800000 */
.L_x_976:
[----:B------:R-:W1:Y:S01]  /*9360*/  MUFU.RSQ R3, -QNAN ;  /* 0xffc0000000037908 */ /* 0x000e620000001400 */
[----:B------:R-:W-:Y:S05]  /*9370*/  BRA `(.L_x_983) ;  /* 0x0000000000047947 */ /* 0x000fea0003800000 */
.L_x_975:
[----:B------:R-:W-:-:S07]  /*9380*/  FADD.FTZ R3, R4, 1.4426950216293334961 ;  /* 0x3fb8aa3b04037421 */ /* 0x000fce0000010000 */
.L_x_983:
[----:B------:R-:W-:Y:S05]  /*9390*/  BSYNC.RECONVERGENT B1 ;  /* 0x0000000000017941 */ /* 0x000fea0003800200 */
.L_x_972:
[----:B------:R-:W-:-:S04]  /*93a0*/  MOV R7, 0x0 ;  /* 0x0000000000077802 */ /* 0x000fc80000000f00 */
[----:B-1----:R-:W-:Y:S05]  /*93b0*/  RET.REL.NODEC R6 `(_Z29attention_kernel_batched_implI15AttentionKernelIN7cutlass6half_tENS1_4arch4Sm80ELb1ELi64ELi64ELi64ELb0ELb0E18DefaultToBatchHookEEvNT_6ParamsE) ;  /* 0xffffff6c06107950 */ /* 0x002fea0003c3ffff */
.L_x_984:
        /* <DEDUP_REMOVED lines=12> */
.L_x_1189:


//--------------------- .text._Z29attention_kernel_batched_implI15AttentionKernelIN7cutlass6half_tENS1_4arch4Sm80ELb1ELi32ELi128ELi65536ELb0ELb0E18DefaultToBatchHookEEvNT_6ParamsE --------------------------
	.section	.text._Z29attention_kernel_batched_implI15AttentionKernelIN7cutlass6half_tENS1_4arch4Sm80ELb1ELi32ELi128ELi65536ELb0ELb0E18DefaultToBatchHookEEvNT_6ParamsE,"ax",@progbits
	.align	128
        .global         _Z29attention_kernel_batched_implI15AttentionKernelIN7cutlass6half_tENS1_4arch4Sm80ELb1ELi32ELi128ELi65536ELb0ELb0E18DefaultToBatchHookEEvNT_6ParamsE
        .type           _Z29attention_kernel_batched_implI15AttentionKernelIN7cutlass6half_tENS1_4arch4Sm80ELb1ELi32ELi128ELi65536ELb0ELb0E18DefaultToBatchHookEEvNT_6ParamsE,@function
        .size           _Z29attention_kernel_batched_implI15AttentionKernelIN7cutlass6half_tENS1_4arch4Sm80ELb1ELi32ELi128ELi65536ELb0ELb0E18DefaultToBatchHookEEvNT_6ParamsE,(.L_x_1191 - _Z29attention_kernel_batched_implI15AttentionKernelIN7cutlass6half_tENS1_4arch4Sm80ELb1ELi32ELi128ELi65536ELb0ELb0E18DefaultToBatchHookEEvNT_6ParamsE)
        .other          _Z29attention_kernel_batched_implI15AttentionKernelIN7cutlass6half_tENS1_4arch4Sm80ELb1ELi32ELi128ELi65536ELb0ELb0E18DefaultToBatchHookEEvNT_6ParamsE,@"STO_CUDA_ENTRY STV_DEFAULT"
_Z29attention_kernel_batched_implI15AttentionKernelIN7cutlass6half_tENS1_4arch4Sm80ELb1ELi32ELi128ELi65536ELb0ELb0E18DefaultToBatchHookEEvNT_6ParamsE:
.text._Z29attention_kernel_batched_implI15AttentionKernelIN7cutlass6half_tENS1_4arch4Sm80ELb1ELi32ELi128ELi65536ELb0ELb0E18DefaultToBatchHookEEvNT_6ParamsE:
        /* <DEDUP_REMOVED lines=48> */
.L_x_986:
        /* <DEDUP_REMOVED lines=30> */
.L_x_985:
        /* <DEDUP_REMOVED lines=8> */
[----:B------:R-:W2:Y:S01]  /*0560*/  LDC.64 R10, c[0x0][0x388] ;  /* 0x0000e200ff0a7b82 */ /* 0x000ea20000000a00 */
[----:B-1----:R-:W-:-:S04]  /*0570*/  IMAD.WIDE.U32 R24, R23, R16, RZ ;  /* 0x0000001017187225 */ /* 0x002fc800078e00ff */
[----:B------:R-:W-:-:S03]  /*0580*/  IMAD R20, R23, R17, R25 ;  /* 0x0000001117147224 */ /* 0x000fc600078e0219 */
[----:B------:R-:W1:Y:S01]  /*0590*/  LDC.64 R2, c[0x0][0x3c8] ;  /* 0x0000f200ff027b82 */ /* 0x000e620000000a00 */
[----:B----4-:R-:W-:-:S04]  /*05a0*/  LEA R16, P0, R24, R14, 0x1 ;  /* 0x0000000e18107211 */ /* 0x010fc800078008ff */
[----:B------:R-:W-:-:S03]  /*05b0*/  LEA.HI.X R17, R24, R15, R20, 0x1, P0 ;  /* 0x0000000f18117211 */ /* 0x000fc600000f0c14 */
[----:B------:R-:W3:Y:S01]  /*05c0*/  LDC R0, c[0x0][0x3e4] ;  /* 0x0000f900ff007b82 */ /* 0x000ee20000000800 */
[----:B-----5:R-:W-:-:S04]  /*05d0*/  IMAD.WIDE.U32 R26, R23, R12, RZ ;  /* 0x0000000c171a7225 */ /* 0x020fc800078e00ff */
[----:B------:R-:W-:-:S03]  /*05e0*/  IMAD R13, R23, R13, R27 ;  /* 0x0000000d170d7224 */ /* 0x000fc600078e021b */
[----:B------:R-:W4:Y:S01]  /*05f0*/  LDC.64 R8, c[0x0][0x430] ;  /* 0x00010c00ff087b82 */ /* 0x000f220000000a00 */
[----:B--2---:R-:W-:-:S04]  /*0600*/  LEA R22, P0, R26, R10, 0x1 ;  /* 0x0000000a1a167211 */ /* 0x004fc800078008ff */
[----:B------:R-:W-:-:S03]  /*0610*/  LEA.HI.X R26, R26, R11, R13, 0x1, P0 ;  /* 0x0000000b1a1a7211 */ /* 0x000fc600000f0c0d */
[----:B------:R-:W2:Y:S01]  /*0620*/  LDC R21, c[0x0][0x404] ;  /* 0x00010100ff157b82 */ /* 0x000ea20000000800 */
[----:B-1----:R-:W-:-:S04]  /*0630*/  ISETP.NE.U32.AND P0, PT, R2, RZ, PT ;  /* 0x000000ff0200720c */ /* 0x002fc80003f05070 */
[----:B------:R-:W-:-:S03]  /*0640*/  ISETP.NE.AND.EX P0, PT, R3, RZ, PT, P0 ;  /* 0x000000ff0300720c */ /* 0x000fc60003f05300 */
[----:B------:R-:W1:Y:S01]  /*0650*/  LDC.64 R6, c[0x0][0x390] ;  /* 0x0000e400ff067b82 */ /* 0x000e620000000a00 */
[----:B---3--:R-:W-:-:S07]  /*0660*/  IMAD R12, R23, R0, RZ ;  /* 0x00000000170c7224 */ /* 0x008fce00078e02ff */
[----:B------:R-:W3:Y:S01]  /*0670*/  LDC.64 R4, c[0x0][0x3c0] ;  /* 0x0000f000ff047b82 */ /* 0x000ee20000000a00 */
[----:B----4-:R-:W-:-:S04]  /*0680*/  IMAD.WIDE.U32 R30, R23, R8, RZ ;  /* 0x00000008171e7225 */ /* 0x010fc800078e00ff */
[----:B------:R-:W-:Y:S01]  /*0690*/  IMAD R0, R23, R9, R31 ;  /* 0x0000000917007224 */ /* 0x000fe200078e021f */
[----:B------:R-:W-:Y:S02]  /*06a0*/  CS2R R8, SRZ ;  /* 0x0000000000087805 */ /* 0x000fe4000001ff00 */
[----:B--2---:R-:W-:Y:S01]  /*06b0*/  SHF.R.S32.HI R15, RZ, 0x1f, R21 ;  /* 0x0000001fff0f7819 */ /* 0x004fe20000011415 */
[----:B------:R-:W-:-:S04]  /*06c0*/  IMAD.WIDE.U32 R28, R12, R21, RZ ;  /* 0x000000150c1c7225 */ /* 0x000fc800078e00ff */
[----:B------:R-:W-:Y:S01]  /*06d0*/  IMAD R15, R12, R15, R29 ;  /* 0x0000000f0c0f7224 */ /* 0x000fe200078e021d */
[----:B-1----:R-:W-:-:S04]  /*06e0*/  LEA R24, P2, R30, R6, 0x1 ;  /* 0x000000061e187211 */ /* 0x002fc800078408ff */
[----:B------:R-:W-:Y:S01]  /*06f0*/  LEA.HI.X R27, R30, R7, R0, 0x1, P2 ;  /* 0x000000071e1b7211 */ /* 0x000fe200010f0c00 */
[----:B------:R-:W-:Y:S01]  /*0700*/  IMAD.MOV.U32 R0, RZ, RZ, RZ ;  /* 0x000000ffff007224 */ /* 0x000fe200078e00ff */
[----:B------:R-:W-:Y:S02]  /*0710*/  CS2R R6, SRZ ;  /* 0x0000000000067805 */ /* 0x000fe4000001ff00 */
[----:B---3--:R-:W-:Y:S01]  /*0720*/  LEA R25, P1, R28, R4, 0x1 ;  /* 0x000000041c197211 */ /* 0x008fe200078208ff */
[----:B------:R-:W-:-:S03]  /*0730*/  IMAD.MOV.U32 R4, RZ, RZ, RZ ;  /* 0x000000ffff047224 */ /* 0x000fc600078e00ff */
        /* <DEDUP_REMOVED lines=12> */
.L_x_987:
[----:B------:R-:W1:Y:S01]  /*0800*/  LDCU UR10, c[0x0][0x410] ;  /* 0x00008200ff0a77ac */ /* 0x000e620008000800 */
[----:B------:R-:W-:Y:S02]  /*0810*/  IADD3 R3, P0, PT, R19, R8, RZ ;  /* 0x0000000813037210 */ /* 0x000fe40007f1e0ff */
[----:B------:R-:W-:Y:S01]  /*0820*/  MOV R13, RZ ;  /* 0x000000ff000d7202 */ /* 0x000fe20000000f00 */
[----:B------:R-:W2:Y:S01]  /*0830*/  LDCU.64 UR4, c[0x0][0x3f8] ;  /* 0x00007f00ff0477ac */ /* 0x000ea20008000a00 */
[----:B------:R-:W-:Y:S02]  /*0840*/  MOV R21, RZ ;  /* 0x000000ff00157202 */ /* 0x000fe40000000f00 */
[----:B------:R-:W-:Y:S01]  /*0850*/  IADD3.X R2, PT, PT, RZ, R9, RZ, P0, !PT ;  /* 0x00000009ff027210 */ /* 0x000fe200007fe4ff */
[----:B------:R-:W3:Y:S01]  /*0860*/  LDCU.64 UR6, c[0x0][0x408] ;  /* 0x00008100ff0677ac */ /* 0x000ee20008000a00 */
[----:B------:R-:W-:Y:S01]  /*0870*/  MOV R9, RZ ;  /* 0x000000ff00097202 */ /* 0x000fe20000000f00 */
[----:B------:R-:W4:Y:S01]  /*0880*/  LDCU UR11, c[0x0][0x3f4] ;  /* 0x00007e80ff0b77ac */ /* 0x000f220008000800 */
[----:B------:R-:W5:Y:S01]  /*0890*/  LDCU UR9, c[0x0][0x404] ;  /* 0x00008080ff0977ac */ /* 0x000f620008000800 */
[C---:B-1----:R-:W-:Y:S01]  /*08a0*/  IMAD R12, R18.reuse, UR10, RZ ;  /* 0x0000000a120c7c24 */ /* 0x042fe2000f8e02ff */
[----:B------:R-:W1:Y:S01]  /*08b0*/  LDCU UR8, c[0x0][0x3e0] ;  /* 0x00007c00ff0877ac */ /* 0x000e620008000800 */
[C---:B--2---:R-:W-:Y:S01]  /*08c0*/  IMAD R31, R7.reuse, UR4, RZ ;  /* 0x00000004071f7c24 */ /* 0x044fe2000f8e02ff */
[----:B------:R-:W-:Y:S01]  /*08d0*/  USHF.R.S32.HI UR13, URZ, 0x1f, UR4 ;  /* 0x0000001fff0d7899 */ /* 0x000fe20008011404 */
[----:B------:R-:W-:Y:S01]  /*08e0*/  IMAD R29, R7, UR5, RZ ;  /* 0x00000005071d7c24 */ /* 0x000fe2000f8e02ff */
[----:B------:R-:W-:Y:S01]  /*08f0*/  USHF.R.S32.HI UR12, URZ, 0x1f, UR5 ;  /* 0x0000001fff0c7899 */ /* 0x000fe20008011405 */
[----:B---3--:R-:W-:-:S02]  /*0900*/  IMAD R20, R18, UR7, RZ ;  /* 0x0000000712147c24 */ /* 0x008fc4000f8e02ff */
[----:B------:R-:W-:Y:S01]  /*0910*/  IMAD.WIDE.U32 R12, R6, UR5, R12 ;  /* 0x00000005060c7c25 */ /* 0x000fe2000f8e000c */
[----:B----4-:R-:W-:-:S03]  /*0920*/  USHF.R.S32.HI UR5, URZ, 0x1f, UR11 ;  /* 0x0000001fff057899 */ /* 0x010fc6000801140b */
[----:B------:R-:W-:Y:S01]  /*0930*/  IMAD.WIDE.U32 R20, R6, UR4, R20 ;  /* 0x0000000406147c25 */ /* 0x000fe2000f8e0014 */
[----:B-----5:R-:W-:Y:S01]  /*0940*/  USHF.R.S32.HI UR4, URZ, 0x1f, UR9 ;  /* 0x0000001fff047899 */ /* 0x020fe20008011409 */
[----:B------:R-:W-:Y:S02]  /*0950*/  LEA R24, P1, R12, R24, 0x1 ;  /* 0x000000180c187211 */ /* 0x000fe400078208ff */
[----:B------:R-:W-:Y:S01]  /*0960*/  IMAD R31, R6, UR13, R31 ;  /* 0x0000000d061f7c24 */ /* 0x000fe2000f8e021f */
[----:B------:R-:W-:Y:S01]  /*0970*/  LEA R22, P2, R20, R22, 0x1 ;  /* 0x0000001614167211 */ /* 0x000fe200078408ff */
[----:B------:R-:W-:Y:S02]  /*0980*/  IMAD R29, R6, UR12, R29 ;  /* 0x0000000c061d7c24 */ /* 0x000fe4000f8e021d */
[----:B------:R-:W-:Y:S01]  /*0990*/  IMAD R14, R2, UR11, RZ ;  /* 0x0000000b020e7c24 */ /* 0x000fe2000f8e02ff */
[----:B------:R-:W-:Y:S01]  /*09a0*/  IADD3 R21, PT, PT, R21, R31, RZ ;  /* 0x0000001f15157210 */ /* 0x000fe20007ffe0ff */
[----:B-1----:R-:W-:-:S02]  /*09b0*/  IMAD R6, R18, UR8, RZ ;  /* 0x0000000812067c24 */ /* 0x002fc4000f8e02ff */
[----:B------:R-:W-:Y:S01]  /*09c0*/  IMAD R10, R2, UR9, RZ ;  /* 0x00000009020a7c24 */ /* 0x000fe2000f8e02ff */
[----:B------:R-:W-:Y:S01]  /*09d0*/  LEA.HI.X R26, R20, R26, R21, 0x1, P2 ;  /* 0x0000001a141a7211 */ /* 0x000fe200010f0c15 */
[----:B------:R-:W-:Y:S02]  /*09e0*/  IMAD.MOV.U32 R7, RZ, RZ, RZ ;  /* 0x000000ffff077224 */ /* 0x000fe400078e00ff */
[C---:B------:R-:W-:Y:S02]  /*09f0*/  IMAD R11, R3.reuse, UR5, R14 ;  /* 0x00000005030b7c24 */ /* 0x040fe4000f8e020e */
[----:B------:R-:W-:Y:S02]  /*0a00*/  IMAD R8, R18, UR6, RZ ;  /* 0x0000000612087c24 */ /* 0x000fe4000f8e02ff */
[----:B------:R-:W-:Y:S01]  /*0a10*/  IMAD R5, R3, UR4, R10 ;  /* 0x0000000403057c24 */ /* 0x000fe2000f8e020a */
[----:B------:R-:W-:Y:S01]  /*0a20*/  IADD3 R10, PT, PT, R13, R29, RZ ;  /* 0x0000001d0d0a7210 */ /* 0x000fe20007ffe0ff */
[----:B------:R-:W-:-:S03]  /*0a30*/  IMAD.WIDE.U32 R14, R3, UR9, R6 ;  /* 0x00000009030e7c25 */ /* 0x000fc6000f8e0006 */
[----:B------:R-:W-:Y:S01]  /*0a40*/  LEA.HI.X R27, R12, R27, R10, 0x1, P1 ;  /* 0x0000001b0c1b7211 */ /* 0x000fe200008f0c0a */
[----:B------:R-:W-:Y:S01]  /*0a50*/  IMAD.WIDE.U32 R8, R3, UR11, R8 ;  /* 0x0000000b03087c25 */ /* 0x000fe2000f8e0008 */
[----:B------:R-:W-:-:S03]  /*0a60*/  LEA R25, P0, R14, R25, 0x1 ;  /* 0x000000190e197211 */ /* 0x000fc600078008ff */
[----:B------:R-:W-:Y:S01]  /*0a70*/  IMAD.IADD R5, R15, 0x1, R5 ;  /* 0x000000010f057824 */ /* 0x000fe200078e0205 */
[----:B------:R-:W-:Y:S02]  /*0a80*/  LEA R13, P3, R8, R16, 0x1 ;  /* 0x00000010080d7211 */ /* 0x000fe400078608ff */
[----:B------:R-:W-:Y:S02]  /*0a90*/  IADD3 R11, PT, PT, R9, R11, RZ ;  /* 0x0000000b090b7210 */ /* 0x000fe40007ffe0ff */
        /* <DEDUP_REMOVED lines=14> */
.L_x_988:
[----:B------:R-:W1:Y:S01]  /*0b80*/  LDCU.64 UR4, c[0x0][0x3d0] ;  /* 0x00007a00ff0477ac */ /* 0x000e620008000a00 */
[----:B------:R-:W2:Y:S01]  /*0b90*/  LDC.U8 R0, c[0x0][0x3f0] ;  /* 0x0000fc00ff007b82 */ /* 0x000ea20000000000 */
[----:B------:R-:W-:Y:S02]  /*0ba0*/  MOV R62, RZ ;  /* 0x000000ff003e7202 */ /* 0x000fe40000000f00 */
[----:B------:R-:W-:Y:S01]  /*0bb0*/  MOV R61, RZ ;  /* 0x000000ff003d7202 */ /* 0x000fe20000000f00 */
        /* <DEDUP_REMOVED lines=13> */
[----:B---3--:R-:W-:-:S03]  /*0c90*/  IMAD.WIDE.U32 R2, R5, 0x4, R2 ;  /* 0x0000000405027825 */ /* 0x008fc600078e0002 */
[----:B------:R-:W-:Y:S02]  /*0ca0*/  MOV R62, R2 ;  /* 0x00000002003e7202 */ /* 0x000fe40000000f00 */
[----:B------:R-:W-:-:S07]  /*0cb0*/  MOV R61, R3 ;  /* 0x00000003003d7202 */ /* 0x000fce0000000f00 */
.L_x_989:
        /* <DEDUP_REMOVED lines=14> */
[----:B-1----:R-:W-:-:S07]  /*0da0*/  IADD3 R4, PT, PT, R19, 0x20, R56 ;  /* 0x0000002013047810 */ /* 0x002fce0007ffe038 */
[----:B------:R-:W1:Y:S01]  /*0db0*/  @!P0 LDC R58, c[0x0][0x444] ;  /* 0x00011100ff3a8b82 */ /* 0x000e620000000800 */
[----:B------:R-:W-:Y:S01]  /*0dc0*/  @!P1 VIMNMX R59, PT, PT, R4, R59, PT ;  /* 0x0000003b043b9248 */ /* 0x000fe20003fe0100 */
[----:B------:R-:W-:Y:S06]  /*0dd0*/  @!P0 BRA `(.L_x_990) ;  /* 0x0000000000108947 */ /* 0x000fec0003800000 */
[----:B------:R-:W-:Y:S01]  /*0de0*/  LOP3.LUT P0, RZ, R18, 0x1f, RZ, 0xc0, !PT ;  /* 0x0000001f12ff7812 */ /* 0x000fe2000780c0ff */
[----:B-1----:R-:W-:Y:S01]  /*0df0*/  IMAD.MOV.U32 R58, RZ, RZ, 0x1 ;  /* 0x00000001ff3a7424 */ /* 0x002fe200078e00ff */
[----:B------:R-:W-:-:S11]  /*0e00*/  MOV R0, RZ ;  /* 0x000000ff00007202 */ /* 0x000fd60000000f00 */
[----:B------:R-:W-:Y:S05]  /*0e10*/  @P0 EXIT ;  /* 0x000000000000094d */ /* 0x000fea0003800000 */
.L_x_990:
[----:B------:R-:W-:-:S03]  /*0e20*/  UMOV UR4, 0xffffffff ;  /* 0xffffffff00047882 */ /* 0x000fc60000000000 */
[----:B------:R-:W-:Y:S05]  /*0e30*/  BRA.DIV UR4, `(.L_x_991) ;  /* 0x0000009a04247947 */ /* 0x000fea000b800000 */
[----:B------:R4:W1:Y:S04]  /*0e40*/  SHFL.IDX PT, R68, R13, RZ, 0x1f ;  /* 0x00001fff0d447589 */ /* 0x00086800000e0000 */
[----:B------:R4:W1:Y:S04]  /*0e50*/  SHFL.IDX PT, R67, R17, RZ, 0x1f ;  /* 0x00001fff11437589 */ /* 0x00086800000e0000 */
[----:B------:R4:W1:Y:S04]  /*0e60*/  SHFL.IDX PT, R90, R22, RZ, 0x1f ;  /* 0x00001fff165a7589 */ /* 0x00086800000e0000 */
[----:B------:R4:W1:Y:S04]  /*0e70*/  SHFL.IDX PT, R91, R26, RZ, 0x1f ;  /* 0x00001fff1a5b7589 */ /* 0x00086800000e0000 */
[----:B------:R4:W1:Y:S04]  /*0e80*/  SHFL.IDX PT, R92, R24, RZ, 0x1f ;  /* 0x00001fff185c7589 */ /* 0x00086800000e0000 */
[----:B------:R4:W1:Y:S04]  /*0e90*/  SHFL.IDX PT, R93, R27, RZ, 0x1f ;  /* 0x00001fff1b5d7589 */ /* 0x00086800000e0000 */
[----:B------:R4:W1:Y:S04]  /*0ea0*/  SHFL.IDX PT, R66, R25, RZ, 0x1f ;  /* 0x00001fff19427589 */ /* 0x00086800000e0000 */
[----:B------:R4:W1:Y:S04]  /*0eb0*/  SHFL.IDX PT, R65, R28, RZ, 0x1f ;  /* 0x00001fff1c417589 */ /* 0x00086800000e0000 */
[----:B------:R-:W1:Y:S04]  /*0ec0*/  SHFL.IDX PT, R64, R64, RZ, 0x1f ;  /* 0x00001fff40407589 */ /* 0x000e6800000e0000 */
[----:B------:R-:W2:Y:S04]  /*0ed0*/  SHFL.IDX PT, R63, R63, RZ, 0x1f ;  /* 0x00001fff3f3f7589 */ /* 0x000ea800000e0000 */
[----:B------:R-:W2:Y:S04]  /*0ee0*/  SHFL.IDX PT, R62, R62, RZ, 0x1f ;  /* 0x00001fff3e3e7589 */ /* 0x000ea800000e0000 */
[----:B------:R-:W2:Y:S04]  /*0ef0*/  SHFL.IDX PT, R61, R61, RZ, 0x1f ;  /* 0x00001fff3d3d7589 */ /* 0x000ea800000e0000 */
[----:B------:R-:W2:Y:S04]  /*0f00*/  SHFL.IDX PT, R60, R60, RZ, 0x1f ;  /* 0x00001fff3c3c7589 */ /* 0x000ea800000e0000 */
[----:B------:R-:W2:Y:S04]  /*0f10*/  SHFL.IDX PT, R59, R59, RZ, 0x1f ;  /* 0x00001fff3b3b7589 */ /* 0x000ea800000e0000 */
[----:B-1----:R-:W1:Y:S04]  /*0f20*/  SHFL.IDX PT, R58, R58, RZ, 0x1f ;  /* 0x00001fff3a3a7589 */ /* 0x002e6800000e0000 */
[----:B---3--:R-:W3:Y:S04]  /*0f30*/  SHFL.IDX PT, R57, R57, RZ, 0x1f ;  /* 0x00001fff39397589 */ /* 0x008ee800000e0000 */
[----:B------:R4:W1:Y:S02]  /*0f40*/  SHFL.IDX PT, R14, R0, RZ, 0x1f ;  /* 0x00001fff000e7589 */ /* 0x00086400000e0000 */
.L_x_1070:
        /* <DEDUP_REMOVED lines=10> */
[----:B------:R-:W-:Y:S01]  /*0ff0*/  IMAD.MOV.U32 R2, RZ, RZ, 0x3f800000 ;  /* 0x3f800000ff027424 */ /* 0x000fe200078e00ff */
[----:B----4-:R-:W-:Y:S01]  /*1000*/  MOV R0, 0xff800000 ;  /* 0xff80000000007802 */ /* 0x010fe20000000f00 */
[----:B-----5:R-:W-:-:S06]  /*1010*/  ULEA UR4, UR4, UR5, 0x18 ;  /* 0x0000000504047291 */ /* 0x020fcc000f8ec0ff */
[----:B------:R-:W-:-:S05]  /*1020*/  LEA R5, R3, UR4, 0x2 ;  /* 0x0000000403057c11 */ /* 0x000fca000f8e10ff */
[----:B------:R4:W-:Y:S04]  /*1030*/  STS [R5+0x180], R2 ;  /* 0x0001800205007388 */ /* 0x0009e80000000800 */
[----:B------:R4:W-:Y:S04]  /*1040*/  STS [R5], R0 ;  /* 0x0000000005007388 */ /* 0x0009e80000000800 */
[----:B------:R4:W-:Y:S04]  /*1050*/  STS [R5+0x100], R0 ;  /* 0x0001000005007388 */ /* 0x0009e80000000800 */
[----:B------:R4:W-:Y:S02]  /*1060*/  STS [R5+0x80], RZ ;  /* 0x000080ff05007388 */ /* 0x0009e40000000800 */
.L_x_993:
[----:B------:R-:W-:Y:S05]  /*1070*/  BSYNC.RECONVERGENT B0 ;  /* 0x0000000000007941 */ /* 0x000fea0003800200 */
.L_x_992:
[----:B--2---:R-:W-:-:S13]  /*1080*/  ISETP.GT.AND P0, PT, R59, RZ, PT ;  /* 0x000000ff3b00720c */ /* 0x004fda0003f04270 */
[----:B------:R-:W-:Y:S05]  /*1090*/  @!P0 BRA `(.L_x_994) ;  /* 0x0000009000648947 */ /* 0x000fea0003800000 */
[----:B----4-:R-:W-:Y:S01]  /*10a0*/  SHF.R.S32.HI R2, RZ, 0xf, R3 ;  /* 0x0000000fff027819 */ /* 0x010fe20000011403 */
[C---:B------:R-:W-:Y:S01]  /*10b0*/  IMAD.SHL.U32 R6, R4.reuse, 0x8, RZ ;  /* 0x0000000804067824 */ /* 0x040fe200078e00ff */
[----:B------:R-:W-:Y:S01]  /*10c0*/  LOP3.LUT R3, R4, 0x80, RZ, 0xc0, !PT ;  /* 0x0000008004037812 */ /* 0x000fe200078ec0ff */
[----:B------:R-:W2:Y:S01]  /*10d0*/  S2UR UR4, SR_CgaCtaId ;  /* 0x00000000000479c3 */ /* 0x000ea20000008800 */
[----:B------:R-:W-:Y:S01]  /*10e0*/  LOP3.LUT R2, R2, 0xffff, RZ, 0xc0, !PT ;  /* 0x0000ffff02027812 */ /* 0x000fe200078ec0ff */
[----:B------:R-:W-:Y:S01]  /*10f0*/  UMOV UR5, 0x400 ;  /* 0x0000040000057882 */ /* 0x000fe20000000000 */
[----:B------:R-:W-:Y:S01]  /*1100*/  LEA.HI R0, R3, R4, RZ, 0x19 ;  /* 0x0000000403007211 */ /* 0x000fe200078fc8ff */
[----:B------:R-:W-:Y:S01]  /*1110*/  IMAD.MOV.U32 R72, RZ, RZ, RZ ;  /* 0x000000ffff487224 */ /* 0x000fe200078e00ff */
[----:B------:R-:W-:Y:S02]  /*1120*/  LEA.HI R82, R2, R7, RZ, 0x15 ;  /* 0x0000000702527211 */ /* 0x000fe400078fa8ff */
[----:B------:R-:W-:-:S02]  /*1130*/  LOP3.LUT R3, R0, 0xfe, RZ, 0xc0, !PT ;  /* 0x000000fe00037812 */ /* 0x000fc400078ec0ff */
[----:B------:R-:W-:Y:S02]  /*1140*/  LOP3.LUT R8, R82, 0xffe0, RZ, 0xc0, !PT ;  /* 0x0000ffe052087812 */ /* 0x000fe400078ec0ff */
[----:B------:R-:W-:Y:S01]  /*1150*/  PRMT R5, R4, 0x8880, RZ ;  /* 0x0000888004057816 */ /* 0x000fe200000000ff */
[----:B------:R-:W-:Y:S01]  /*1160*/  IMAD.MOV R3, RZ, RZ, -R3 ;  /* 0x000000ffff037224 */ /* 0x000fe200078e0a03 */
[----:B------:R-:W-:Y:S01]  /*1170*/  PRMT R0, R0, 0x8880, RZ ;  /* 0x0000888000007816 */ /* 0x000fe200000000ff */
[----:B------:R-:W-:Y:S01]  /*1180*/  IMAD.MOV R8, RZ, RZ, -R8 ;  /* 0x000000ffff087224 */ /* 0x000fe200078e0a08 */
[----:B------:R-:W-:Y:S02]  /*1190*/  PRMT R5, R5, 0x7710, RZ ;  /* 0x0000771005057816 */ /* 0x000fe400000000ff */
[----:B------:R-:W-:Y:S02]  /*11a0*/  PRMT R3, R3, 0x7710, RZ ;  /* 0x0000771003037816 */ /* 0x000fe400000000ff */
[----:B------:R-:W-:-:S02]  /*11b0*/  SHF.R.U32.HI R5, RZ, 0xc, R5 ;  /* 0x0000000cff057819 */ /* 0x000fc40000011605 */
[----:B------:R-:W-:Y:S01]  /*11c0*/  PRMT R8, R8, 0x7710, RZ ;  /* 0x0000771008087816 */ /* 0x000fe200000000ff */
[----:B------:R-:W-:Y:S01]  /*11d0*/  IMAD.IADD R3, R3, 0x1, R4 ;  /* 0x0000000103037824 */ /* 0x000fe200078e0204 */
[----:B------:R-:W-:Y:S01]  /*11e0*/  LOP3.LUT R6, R6, 0x30, RZ, 0xc0, !PT ;  /* 0x0000003006067812 */ /* 0x000fe200078ec0ff */
[----:B--2---:R-:W-:Y:S01]  /*11f0*/  ULEA UR4, UR4, UR5, 0x18 ;  /* 0x0000000504047291 */ /* 0x004fe2000f8ec0ff */
[----:B------:R-:W-:Y:S01]  /*1200*/  SHF.R.S32.HI R0, RZ, 0x1, R0 ;  /* 0x00000001ff007819 */ /* 0x000fe20000011400 */
[----:B------:R-:W-:Y:S01]  /*1210*/  IMAD.IADD R8, R7, 0x1, R8 ;  /* 0x0000000107087824 */ /* 0x000fe200078e0208 */
[----:B------:R-:W-:Y:S01]  /*1220*/  PRMT R3, R3, 0x8880, RZ ;  /* 0x0000888003037816 */ /* 0x000fe200000000ff */
[----:B------:R-:W-:Y:S01]  /*1230*/  UIADD3 UR6, UPT, UPT, UR4, 0x2400, URZ ;  /* 0x0000240004067890 */ /* 0x000fe2000fffe0ff */
[----:B------:R-:W-:Y:S01]  /*1240*/  LOP3.LUT R5, R5, 0x7, RZ, 0xc0, !PT ;  /* 0x0000000705057812 */ /* 0x000fe200078ec0ff */
[----:B------:R-:W-:Y:S01]  /*1250*/  UIADD3 UR5, UPT, UPT, UR4, 0x2600, URZ ;  /* 0x0000260004057890 */ /* 0x000fe2000fffe0ff */
[----:B------:R-:W-:Y:S01]  /*1260*/  PRMT R0, R0, 0x9910, RZ ;  /* 0x0000991000007816 */ /* 0x000fe200000000ff */
[----:B------:R-:W-:Y:S01]  /*1270*/  IMAD R3, R3, 0x40, R6 ;  /* 0x0000004003037824 */ /* 0x000fe200078e0206 */
[----:B------:R-:W-:Y:S01]  /*1280*/  PRMT R82, R82, 0x9910, RZ ;  /* 0x0000991052527816 */ /* 0x000fe200000000ff */
[----:B------:R-:W-:Y:S01]  /*1290*/  IMAD.IADD R5, R5, 0x1, R4 ;  /* 0x0000000105057824 */ /* 0x000fe200078e0204 */
[----:B------:R-:W-:Y:S01]  /*12a0*/  PRMT R75, R4, 0x8880, RZ ;  /* 0x00008880044b7816 */ /* 0x000fe200000000ff */
[----:B------:R-:W-:Y:S01]  /*12b0*/  IMAD R0, R0, 0x200, R3 ;  /* 0x0000020000007824 */ /* 0x000fe200078e0203 */
[----:B------:R-:W-:-:S02]  /*12c0*/  SHF.R.S32.HI R82, RZ, 0x5, R82 ;  /* 0x00000005ff527819 */ /* 0x000fc40000011452 */
[----:B------:R-:W-:Y:S02]  /*12d0*/  PRMT R3, R8, 0x8880, RZ ;  /* 0x0000888008037816 */ /* 0x000fe400000000ff */
[----:B------:R-:W-:Y:S02]  /*12e0*/  LOP3.LUT R5, R5, 0xf8, RZ, 0xc0, !PT ;  /* 0x000000f805057812 */ /* 0x000fe400078ec0ff */
[----:B------:R-:W-:Y:S02]  /*12f0*/  LOP3.LUT R85, R82, 0xffff, RZ, 0xc0, !PT ;  /* 0x0000ffff52557812 */ /* 0x000fe400078ec0ff */
[----:B------:R-:W-:Y:S01]  /*1300*/  PRMT R3, R3, 0x7710, RZ ;  /* 0x0000771003037816 */ /* 0x000fe200000000ff */
[----:B------:R-:W-:Y:S01]  /*1310*/  IMAD.MOV R5, RZ, RZ, -R5 ;  /* 0x000000ffff057224 */ /* 0x000fe200078e0a05 */
[----:B------:R-:W-:Y:S02]  /*1320*/  LEA.HI R85, R85, R82, RZ, 0x12 ;  /* 0x0000005255557211 */ /* 0x000fe400078f90ff */
[----:B------:R-:W-:-:S02]  /*1330*/  SHF.R.U32.HI R3, RZ, 0x7, R3 ;  /* 0x00000007ff037819 */ /* 0x000fc40000011603 */
[----:B------:R-:W-:Y:S02]  /*1340*/  LOP3.LUT R85, R85, 0xfffc, RZ, 0xc0, !PT ;  /* 0x0000fffc55557812 */ /* 0x000fe400078ec0ff */
[----:B------:R-:W-:Y:S02]  /*1350*/  LOP3.LUT R3, R3, 0xff, RZ, 0xc0, !PT ;  /* 0x000000ff03037812 */ /* 0x000fe400078ec0ff */
[----:B------:R-:W-:Y:S01]  /*1360*/  PRMT R5, R5, 0x7710, RZ ;  /* 0x0000771005057816 */ /* 0x000fe200000000ff */
[----:B------:R-:W-:Y:S01]  /*1370*/  IMAD.MOV R85, RZ, RZ, -R85 ;  /* 0x000000ffff557224 */ /* 0x000fe200078e0a55 */
[-C--:B------:R-:W-:Y:S02]  /*1380*/  LEA.HI R11, R3, R8.reuse, RZ, 0x1a ;  /* 0x00000008030b7211 */ /* 0x080fe400078fd0ff */
[----:B------:R-:W-:Y:S01]  /*1390*/  LEA.HI R2, R2, R7, RZ, 0x17 ;  /* 0x0000000702027211 */ /* 0x000fe200078fb8ff */
[----:B------:R-:W-:Y:S01]  /*13a0*/  IMAD.IADD R4, R5, 0x1, R4 ;  /* 0x0000000105047824 */ /* 0x000fe200078e0204 */
[----:B------:R-:W-:-:S02]  /*13b0*/  LEA.HI R5, R3, R8, RZ, 0x1b ;  /* 0x0000000803057211 */ /* 0x000fc400078fd8ff */
[----:B------:R-:W-:Y:S02]  /*13c0*/  PRMT R83, R11, 0x8880, RZ ;  /* 0x000088800b537816 */ /* 0x000fe400000000ff */
[----:B------:R-:W-:Y:S02]  /*13d0*/  PRMT R85, R85, 0x7710, RZ ;  /* 0x0000771055557816 */ /* 0x000fe400000000ff */
[----:B------:R-:W-:Y:S02]  /*13e0*/  PRMT R9, R5, 0x8880, RZ ;  /* 0x0000888005097816 */ /* 0x000fe400000000ff */
[----:B------:R-:W-:Y:S01]  /*13f0*/  SHF.R.S32.HI R83, RZ, 0x2, R83 ;  /* 0x00000002ff537819 */ /* 0x000fe20000011453 */
[----:B------:R-:W-:Y:S01]  /*1400*/  IMAD.IADD R85, R82, 0x1, R85 ;  /* 0x0000000152557824 */ /* 0x000fe200078e0255 */
[----:B------:R-:W-:Y:S02]  /*1410*/  LEA.HI R3, R3, R8, RZ, 0x1c ;  /* 0x0000000803037211 */ /* 0x000fe400078fe0ff */
[----:B------:R-:W-:-:S02]  /*1420*/  SHF.R.S32.HI R9, RZ, 0x3, R9 ;  /* 0x00000003ff097819 */ /* 0x000fc40000011409 */
[----:B------:R-:W-:Y:S02]  /*1430*/  PRMT R82, R82, 0x9910, RZ ;  /* 0x0000991052527816 */ /* 0x000fe400000000ff */
[----:B------:R-:W-:Y:S02]  /*1440*/  PRMT R83, R83, 0x9910, RZ ;  /* 0x0000991053537816 */ /* 0x000fe400000000ff */
[----:B------:R-:W-:Y:S02]  /*1450*/  PRMT R2, R2, 0x9910, RZ ;  /* 0x0000991002027816 */ /* 0x000fe400000000ff */
[----:B------:R-:W-:Y:S01]  /*1460*/  PRMT R7, R3, 0x8880, RZ ;  /* 0x0000888003077816 */ /* 0x000fe200000000ff */
[----:B------:R-:W-:Y:S01]  /*1470*/  IMAD R83, R82, 0x8, R83 ;  /* 0x0000000852537824 */ /* 0x000fe200078e0253 */
[----:B------:R-:W-:Y:S02]  /*1480*/  PRMT R9, R9, 0x9910, RZ ;  /* 0x0000991009097816 */ /* 0x000fe400000000ff */
[----:B------:R-:W-:Y:S01]  /*1490*/  SHF.R.S32.HI R2, RZ, 0x7, R2 ;  /* 0x00000007ff027819 */ /* 0x000fe20000011402 */
[----:B------:R-:W-:Y:S01]  /*14a0*/  IMAD.WIDE R88, R88, R83, RZ ;  /* 0x0000005358587225 */ /* 0x000fe200078e02ff */
[----:B------:R-:W-:-:S02]  /*14b0*/  SHF.R.S32.HI R7, RZ, 0x4, R7 ;  /* 0x00000004ff077819 */ /* 0x000fc40000011407 */
[----:B------:R-:W-:Y:S01]  /*14c0*/  LOP3.LUT R4, R4, 0xffff, RZ, 0xc0, !PT ;  /* 0x0000ffff04047812 */ /* 0x000fe200078ec0ff */
[----:B------:R-:W-:Y:S01]  /*14d0*/  IMAD R78, R82, 0x8, R9 ;  /* 0x00000008524e7824 */ /* 0x000fe200078e0209 */
[----:B------:R-:W-:Y:S01]  /*14e0*/  PRMT R2, R2, 0x9910, RZ ;  /* 0x0000991002027816 */ /* 0x000fe200000000ff */
[----:B------:R-:W-:Y:S01]  /*14f0*/  IMAD R82, R82, 0x18, R83 ;  /* 0x0000001852527824 */ /* 0x000fe200078e0253 */
[----:B------:R-:W-:Y:S02]  /*1500*/  PRMT R7, R7, 0x9910, RZ ;  /* 0x0000991007077816 */ /* 0x000fe400000000ff */
[----:B------:R-:W-:Y:S02]  /*1510*/  LOP3.LUT R75, R75, 0x1ffffff8, RZ, 0xc0, !PT ;  /* 0x1ffffff84b4b7812 */ /* 0x000fe400078ec0ff */
[----:B------:R-:W-:Y:S01]  /*1520*/  PRMT R4, R4, 0x8880, RZ ;  /* 0x0000888004047816 */ /* 0x000fe200000000ff */
[----:B------:R-:W-:Y:S01]  /*1530*/  IMAD R6, R2, 0x20, R7 ;  /* 0x0000002002067824 */ /* 0x000fe200078e0207 */
[----:B------:R-:W-:-:S02]  /*1540*/  LOP3.LUT R5, R5, 0xfff8, RZ, 0xc0, !PT ;  /* 0x0000fff805057812 */ /* 0x000fc400078ec0ff */
[----:B------:R-:W-:Y:S01]  /*1550*/  SHF.R.U32.HI R9, RZ, 0x1f, R82 ;  /* 0x0000001fff097819 */ /* 0x000fe20000011652 */
[----:B------:R-:W-:Y:S01]  /*1560*/  IMAD.IADD R75, R4, 0x1, R75 ;  /* 0x00000001044b7824 */ /* 0x000fe200078e024b */
[----:B------:R-:W-:Y:S01]  /*1570*/  LOP3.LUT R11, R11, 0xfffc, RZ, 0xc0, !PT ;  /* 0x0000fffc0b0b7812 */ /* 0x000fe200078ec0ff */
[----:B------:R-:W-:Y:S01]  /*1580*/  IMAD.MOV R5, RZ, RZ, -R5 ;  /* 0x000000ffff057224 */ /* 0x000fe200078e0a05 */
[----:B------:R-:W-:Y:S02]  /*1590*/  PRMT R7, R78, 0x9910, RZ ;  /* 0x000099104e077816 */ /* 0x000fe400000000ff */
[----:B------:R-:W-:Y:S01]  /*15a0*/  LOP3.LUT R22, R83, 0xffff, RZ, 0xc0, !PT ;  /* 0x0000ffff53167812 */ /* 0x000fe200078ec0ff */
[----:B------:R-:W-:Y:S01]  /*15b0*/  IMAD.MOV R11, RZ, RZ, -R11 ;  /* 0x000000ffff0b7224 */ /* 0x000fe200078e0a0b */
[----:B------:R-:W-:Y:S02]  /*15c0*/  PRMT R85, R85, 0x9910, RZ ;  /* 0x0000991055557816 */ /* 0x000fe400000000ff */
[----:B------:R-:W-:-:S02]  /*15d0*/  LOP3.LUT R3, R3, 0xf0, RZ, 0xc0, !PT ;  /* 0x000000f003037812 */ /* 0x000fc400078ec0ff */
[CC--:B------:R-:W-:Y:S01]  /*15e0*/  LOP3.LUT R4, R82.reuse, R9.reuse, RZ, 0xc0, !PT ;  /* 0x0000000952047212 */ /* 0x0c0fe200078ec0ff */
[----:B------:R-:W-:Y:S01]  /*15f0*/  IMAD R85, R85, 0x2, R6 ;  /* 0x0000000255557824 */ /* 0x000fe200078e0206 */
[C---:B------:R-:W-:Y:S01]  /*1600*/  LOP3.LUT R19, R82.reuse, R9, RZ, 0x3c, !PT ;  /* 0x0000000952137212 */ /* 0x040fe200078e3cff */
[----:B------:R-:W-:Y:S01]  /*1610*/  IMAD.IADD R9, R82, 0x1, R9 ;  /* 0x0000000152097824 */ /* 0x000fe200078e0209 */
[----:B------:R-:W-:Y:S01]  /*1620*/  LEA.HI R22, R22, R83, RZ, 0x11 ;  /* 0x0000005316167211 */ /* 0x000fe200078f88ff */
[----:B------:R-:W-:Y:S01]  /*1630*/  IMAD.MOV R3, RZ, RZ, -R3 ;  /* 0x000000ffff037224 */ /* 0x000fe200078e0a03 */
[----:B------:R-:W-:Y:S01]  /*1640*/  SHF.R.S32.HI R7, RZ, 0xf, R7 ;  /* 0x0000000fff077819 */ /* 0x000fe20000011407 */
[----:B------:R-:W-:Y:S01]  /*1650*/  IMAD R74, R2, -0x18, R85 ;  /* 0xffffffe8024a7824 */ /* 0x000fe200078e0255 */
[----:B------:R-:W-:Y:S01]  /*1660*/  PRMT R5, R5, 0x7710, RZ ;  /* 0x0000771005057816 */ /* 0x000fe200000000ff */
[----:B------:R-:W-:Y:S01]  /*1670*/  VIADD R73, R85, 0x8 ;  /* 0x0000000855497836 */ /* 0x000fe20000000000 */
[----:B------:R-:W-:Y:S01]  /*1680*/  LEA.HI.SX32 R19, R19, R4, 0x1f ;  /* 0x0000000413137211 */ /* 0x000fe200078ffaff */
[----:B------:R-:W-:Y:S01]  /*1690*/  VIADD R4, R82, 0x8 ;  /* 0x0000000852047836 */ /* 0x000fe20000000000 */
[----:B------:R-:W-:Y:S01]  /*16a0*/  LOP3.LUT R6, R22, 0x3e, RZ, 0xc0, !PT ;  /* 0x0000003e16067812 */ /* 0x000fe200078ec0ff */
[----:B------:R-:W-:Y:S01]  /*16b0*/  IMAD.IADD R84, R8, 0x1, R5 ;  /* 0x0000000108547824 */ /* 0x000fe200078e0205 */
[----:B------:R-:W-:Y:S01]  /*16c0*/  LOP3.LUT R7, R7, 0xffff, RZ, 0xc0, !PT ;  /* 0x0000ffff07077812 */ /* 0x000fe200078ec0ff */
[----:B------:R-:W-:Y:S01]  /*16d0*/  VIADD R71, R85, 0x10 ;  /* 0x0000001055477836 */ /* 0x000fe20000000000 */
[----:B------:R-:W-:Y:S01]  /*16e0*/  PRMT R11, R11, 0x7710, RZ ;  /* 0x000077100b0b7816 */ /* 0x000fe200000000ff */
[----:B------:R-:W-:Y:S01]  /*16f0*/  IMAD.MOV R6, RZ, RZ, -R6 ;  /* 0x000000ffff067224 */ /* 0x000fe200078e0a06 */
[----:B------:R-:W-:-:S02]  /*1700*/  LOP3.LUT R9, R9, 0x3e, RZ, 0xc0, !PT ;  /* 0x0000003e09097812 */ /* 0x000fc400078ec0ff */
[----:B------:R-:W-:Y:S01]  /*1710*/  PRMT R3, R3, 0x7710, RZ ;  /* 0x0000771003037816 */ /* 0x000fe200000000ff */
[----:B------:R-:W-:Y:S01]  /*1720*/  IMAD.IADD R86, R8, 0x1, R11 ;  /* 0x0000000108567824 */ /* 0x000fe200078e020b */
[----:B------:R-:W-:Y:S01]  /*1730*/  LOP3.LUT R5, R4, 0xffff, RZ, 0xc0, !PT ;  /* 0x0000ffff04057812 */ /* 0x000fe200078ec0ff */
[----:B------:R-:W-:Y:S01]  /*1740*/  IMAD.IADD R9, R82, 0x1, -R9 ;  /* 0x0000000152097824 */ /* 0x000fe200078e0a09 */
[----:B------:R-:W-:Y:S01]  /*1750*/  LEA.HI R7, R7, R78, RZ, 0x13 ;  /* 0x0000004e07077211 */ /* 0x000fe200078f98ff */
[----:B------:R-:W-:Y:S01]  /*1760*/  IMAD.IADD R3, R8, 0x1, R3 ;  /* 0x0000000108037824 */ /* 0x000fe200078e0203 */
[----:B------:R-:W-:Y:S01]  /*1770*/  LEA.HI R16, R5, R4, RZ, 0x11 ;  /* 0x0000000405107211 */ /* 0x000fe200078f88ff */
[----:B------:R-:W-:Y:S01]  /*1780*/  IMAD R8, R9, 0x4, R86 ;  /* 0x0000000409087824 */ /* 0x000fe200078e0256 */
[----:B------:R-:W-:Y:S01]  /*1790*/  LOP3.LUT R7, R7, 0xfff8, RZ, 0xc0, !PT ;  /* 0x0000fff807077812 */ /* 0x000fe200078ec0ff */
[----:B------:R-:W-:Y:S01]  /*17a0*/  VIADD R11, R78, 0x4 ;  /* 0x000000044e0b7836 */ /* 0x000fe20000000000 */
[----:B------:R-:W-:-:S02]  /*17b0*/  PRMT R6, R6, 0x7710, RZ ;  /* 0x0000771006067816 */ /* 0x000fc400000000ff */
[----:B------:R-:W-:Y:S01]  /*17c0*/  LOP3.LUT R5, R16, 0x3e, RZ, 0xc0, !PT ;  /* 0x0000003e10057812 */ /* 0x000fe200078ec0ff */
[----:B------:R-:W-:Y:S01]  /*17d0*/  IMAD.MOV R7, RZ, RZ, -R7 ;  /* 0x000000ffff077224 */ /* 0x000fe200078e0a07 */
[----:B------:R-:W-:Y:S01]  /*17e0*/  PRMT R9, R8, 0x8880, RZ ;  /* 0x0000888008097816 */ /* 0x000fe200000000ff */
[----:B------:R-:W-:Y:S01]  /*17f0*/  IMAD.IADD R13, R83, 0x1, R6 ;  /* 0x00000001530d7824 */ /* 0x000fe200078e0206 */
[----:B------:R-:W-:Y:S01]  /*1800*/  PRMT R6, R11, 0x9910, RZ ;  /* 0x000099100b067816 */ /* 0x000fe200000000ff */
[----:B------:R-:W-:Y:S01]  /*1810*/  IMAD.MOV R5, RZ, RZ, -R5 ;  /* 0x000000ffff057224 */ /* 0x000fe200078e0a05 */
[----:B------:R-:W-:Y:S01]  /*1820*/  PRMT R7, R7, 0x7710, RZ ;  /* 0x0000771007077816 */ /* 0x000fe200000000ff */
[----:B------:R-:W-:Y:S01]  /*1830*/  IMAD R13, R13, 0x4, R86 ;  /* 0x000000040d0d7824 */ /* 0x000fe200078e0256 */
[----:B------:R-:W-:Y:S02]  /*1840*/  PRMT R9, R9, 0x7710, RZ ;  /* 0x0000771009097816 */ /* 0x000fe400000000ff */
[----:B------:R-:W-:Y:S01]  /*1850*/  SHF.R.S32.HI R6, RZ, 0xf, R6 ;  /* 0x0000000fff067819 */ /* 0x000fe20000011406 */
[----:B------:R-:W-:Y:S01]  /*1860*/  IMAD.IADD R7, R78, 0x1, R7 ;  /* 0x000000014e077824 */ /* 0x000fe200078e0207 */
[----:B------:R-:W-:-:S02]  /*1870*/  PRMT R5, R5, 0x7710, RZ ;  /* 0x0000771005057816 */ /* 0x000fc400000000ff */
[----:B------:R-:W-:Y:S02]  /*1880*/  SHF.R.U32.HI R9, RZ, 0xd, R9 ;  /* 0x0000000dff097819 */ /* 0x000fe40000011609 */
[----:B------:R-:W-:Y:S01]  /*1890*/  LOP3.LUT R6, R6, 0xffff, RZ, 0xc0, !PT ;  /* 0x0000ffff06067812 */ /* 0x000fe200078ec0ff */
[----:B------:R-:W-:Y:S01]  /*18a0*/  IMAD.IADD R5, R4, 0x1, R5 ;  /* 0x0000000104057824 */ /* 0x000fe200078e0205 */
[----:B------:R-:W-:Y:S02]  /*18b0*/  LOP3.LUT R9, R9, 0x3, RZ, 0xc0, !PT ;  /* 0x0000000309097812 */ /* 0x000fe400078ec0ff */
[----:B------:R-:W-:Y:S02]  /*18c0*/  PRMT R4, R7, 0x8880, RZ ;  /* 0x0000888007047816 */ /* 0x000fe400000000ff */
[----:B------:R-:W-:Y:S01]  /*18d0*/  LEA.HI R6, R6, R11, RZ, 0x13 ;  /* 0x0000000b06067211 */ /* 0x000fe200078f98ff */
[----:B------:R-:W-:Y:S01]  /*18e0*/  IMAD.IADD R18, R8, 0x1, R9 ;  /* 0x0000000108127824 */ /* 0x000fe200078e0209 */
[----:B------:R-:W-:-:S02]  /*18f0*/  PRMT R4, R4, 0x7710, RZ ;  /* 0x0000771004047816 */ /* 0x000fc400000000ff */
[----:B------:R-:W-:Y:S02]  /*1900*/  LOP3.LUT R6, R6, 0xf8, RZ, 0xc0, !PT ;  /* 0x000000f806067812 */ /* 0x000fe400078ec0ff */
[----:B------:R-:W-:Y:S02]  /*1910*/  SHF.R.U32.HI R4, RZ, 0xd, R4 ;  /* 0x0000000dff047819 */ /* 0x000fe40000011604 */
[----:B------:R-:W-:Y:S01]  /*1920*/  LOP3.LUT R17, R18, 0xfc, RZ, 0xc0, !PT ;  /* 0x000000fc12117812 */ /* 0x000fe200078ec0ff */
[----:B------:R-:W-:Y:S01]  /*1930*/  IMAD.MOV R6, RZ, RZ, -R6 ;  /* 0x000000ffff067224 */ /* 0x000fe200078e0a06 */
[----:B------:R-:W-:Y:S02]  /*1940*/  PRMT R10, R13, 0x8880, RZ ;  /* 0x000088800d0a7816 */ /* 0x000fe400000000ff */
[----:B------:R-:W-:Y:S01]  /*1950*/  LOP3.LUT R4, R4, 0x3, RZ, 0xc0, !PT ;  /* 0x0000000304047812 */ /* 0x000fe200078ec0ff */
[----:B------:R-:W-:Y:S01]  /*1960*/  IMAD.MOV R17, RZ, RZ, -R17 ;  /* 0x000000ffff117224 */ /* 0x000fe200078e0a11 */
[----:B------:R-:W-:-:S02]  /*1970*/  PRMT R6, R6, 0x7710, RZ ;  /* 0x0000771006067816 */ /* 0x000fc400000000ff */
[----:B------:R-:W-:Y:S01]  /*1980*/  PRMT R10, R10, 0x7710, RZ ;  /* 0x000077100a0a7816 */ /* 0x000fe200000000ff */
[----:B------:R-:W-:Y:S01]  /*1990*/  IMAD.IADD R9, R7, 0x1, R4 ;  /* 0x0000000107097824 */ /* 0x000fe200078e0204 */
[----:B------:R-:W-:Y:S01]  /*19a0*/  PRMT R17, R17, 0x7710, RZ ;  /* 0x0000771011117816 */ /* 0x000fe200000000ff */
[----:B------:R-:W-:Y:S01]  /*19b0*/  IMAD R4, R5, 0x4, R86 ;  /* 0x0000000405047824 */ /* 0x000fe200078e0256 */
[----:B------:R-:W-:Y:S01]  /*19c0*/  SHF.R.U32.HI R10, RZ, 0xd, R10 ;  /* 0x0000000dff0a7819 */ /* 0x000fe2000001160a */
[----:B------:R-:W-:Y:S01]  /*19d0*/  IMAD.IADD R5, R11, 0x1, R6 ;  /* 0x000000010b057824 */ /* 0x000fe200078e0206 */
[----:B------:R-:W-:Y:S01]  /*19e0*/  PRMT R23, R84, 0x8880, RZ ;  /* 0x0000888054177816 */ /* 0x000fe200000000ff */
[----:B------:R-:W-:Y:S01]  /*19f0*/  IMAD.IADD R17, R8, 0x1, R17 ;  /* 0x0000000108117824 */ /* 0x000fe200078e0211 */
[----:B------:R-:W-:Y:S02]  /*1a00*/  LOP3.LUT R10, R10, 0x3, RZ, 0xc0, !PT ;  /* 0x000000030a0a7812 */ /* 0x000fe400078ec0ff */
[----:B------:R-:W-:-:S02]  /*1a10*/  PRMT R6, R5, 0x8880, RZ ;  /* 0x0000888005067816 */ /* 0x000fc400000000ff */
[----:B------:R-:W-:Y:S01]  /*1a20*/  LOP3.LUT R8, R9, 0xfc, RZ, 0xc0, !PT ;  /* 0x000000fc09087812 */ /* 0x000fe200078ec0ff */
[----:B------:R-:W-:Y:S01]  /*1a30*/  IMAD.IADD R21, R13, 0x1, R10 ;  /* 0x000000010d157824 */ /* 0x000fe200078e020a */
[----:B------:R-:W-:Y:S02]  /*1a40*/  PRMT R15, R4, 0x8880, RZ ;  /* 0x00008880040f7816 */ /* 0x000fe400000000ff */
[----:B------:R-:W-:Y:S01]  /*1a50*/  PRMT R6, R6, 0x7710, RZ ;  /* 0x0000771006067816 */ /* 0x000fe200000000ff */
[----:B------:R-:W-:Y:S01]  /*1a60*/  IMAD.MOV R8, RZ, RZ, -R8 ;  /* 0x000000ffff087224 */ /* 0x000fe200078e0a08 */
[----:B------:R-:W-:Y:S02]  /*1a70*/  PRMT R10, R19, 0x9910, RZ ;  /* 0x00009910130a7816 */ /* 0x000fe400000000ff */
[----:B------:R-:W-:Y:S02]  /*1a80*/  PRMT R15, R15, 0x7710, RZ ;  /* 0x000077100f0f7816 */ /* 0x000fe400000000ff */
[----:B------:R-:W-:-:S02]  /*1a90*/  SHF.R.U32.HI R6, RZ, 0xd, R6 ;  /* 0x0000000dff067819 */ /* 0x000fc40000011606 */
[----:B------:R-:W-:Y:S02]  /*1aa0*/  LOP3.LUT R20, R21, 0xfc, RZ, 0xc0, !PT ;  /* 0x000000fc15147812 */ /* 0x000fe400078ec0ff */
[----:B------:R-:W-:Y:S02]  /*1ab0*/  SHF.R.S32.HI R10, RZ, 0xf, R10 ;  /* 0x0000000fff0a7819 */ /* 0x000fe4000001140a */
[----:B------:R-:W-:Y:S01]  /*1ac0*/  PRMT R8, R8, 0x7710, RZ ;  /* 0x0000771008087816 */ /* 0x000fe200000000ff */
[----:B------:R-:W-:Y:S01]  /*1ad0*/  IMAD.MOV R20, RZ, RZ, -R20 ;  /* 0x000000ffff147224 */ /* 0x000fe200078e0a14 */
[----:B------:R-:W-:Y:S02]  /*1ae0*/  SHF.R.U32.HI R15, RZ, 0xd, R15 ;  /* 0x0000000dff0f7819 */ /* 0x000fe4000001160f */
[----:B------:R-:W-:Y:S01]  /*1af0*/  LOP3.LUT R6, R6, 0x3, RZ, 0xc0, !PT ;  /* 0x0000000306067812 */ /* 0x000fe200078ec0ff */
[----:B------:R-:W-:Y:S01]  /*1b00*/  IMAD.IADD R8, R7, 0x1, R8 ;  /* 0x0000000107087824 */ /* 0x000fe200078e0208 */
[----:B------:R-:W-:-:S02]  /*1b10*/  LOP3.LUT R10, R10, 0xffff, RZ, 0xc0, !PT ;  /* 0x0000ffff0a0a7812 */ /* 0x000fc400078ec0ff */
[----:B------:R-:W-:Y:S01]  /*1b20*/  LOP3.LUT R15, R15, 0x3, RZ, 0xc0, !PT ;  /* 0x000000030f0f7812 */ /* 0x000fe200078ec0ff */
[----:B------:R-:W-:Y:S01]  /*1b30*/  IMAD.IADD R7, R5, 0x1, R6 ;  /* 0x0000000105077824 */ /* 0x000fe200078e0206 */
[----:B------:R-:W-:Y:S02]  /*1b40*/  LEA.HI R10, R10, R19, RZ, 0x12 ;  /* 0x000000130a0a7211 */ /* 0x000fe400078f90ff */
[----:B------:R-:W-:Y:S01]  /*1b50*/  PRMT R20, R20, 0x7710, RZ ;  /* 0x0000771014147816 */ /* 0x000fe200000000ff */
[----:B------:R-:W-:Y:S01]  /*1b60*/  IMAD.IADD R15, R4, 0x1, R15 ;  /* 0x00000001040f7824 */ /* 0x000fe200078e020f */
[----:B------:R-:W-:Y:S02]  /*1b70*/  LOP3.LUT R6, R7, 0xfc, RZ, 0xc0, !PT ;  /* 0x000000fc07067812 */ /* 0x000fe400078ec0ff */
[----:B------:R-:W-:Y:S01]  /*1b80*/  LOP3.LUT R10, R10, 0xfffc, RZ, 0xc0, !PT ;  /* 0x0000fffc0a0a7812 */ /* 0x000fe200078ec0ff */
[----:B------:R-:W-:Y:S01]  /*1b90*/  IMAD.IADD R20, R13, 0x1, R20 ;  /* 0x000000010d147824 */ /* 0x000fe200078e0214 */
[----:B------:R-:W-:Y:S01]  /*1ba0*/  LOP3.LUT R13, R15, 0xfc, RZ, 0xc0, !PT ;  /* 0x000000fc0f0d7812 */ /* 0x000fe200078ec0ff */
[----:B------:R-:W-:Y:S01]  /*1bb0*/  IMAD.MOV R6, RZ, RZ, -R6 ;  /* 0x000000ffff067224 */ /* 0x000fe200078e0a06 */
[----:B------:R-:W-:Y:S01]  /*1bc0*/  PRMT R22, R22, 0x9910, RZ ;  /* 0x0000991016167816 */ /* 0x000fe200000000ff */
[----:B------:R-:W-:Y:S01]  /*1bd0*/  IMAD.MOV R10, RZ, RZ, -R10 ;  /* 0x000000ffff0a7224 */ /* 0x000fe200078e0a0a */
[----:B------:R-:W-:Y:S01]  /*1be0*/  PRMT R23, R23, 0x7710, RZ ;  /* 0x0000771017177816 */ /* 0x000fe200000000ff */
[----:B------:R-:W-:Y:S01]  /*1bf0*/  IMAD.MOV R13, RZ, RZ, -R13 ;  /* 0x000000ffff0d7224 */ /* 0x000fe200078e0a0d */
[----:B------:R-:W-:-:S02]  /*1c00*/  PRMT R6, R6, 0x7710, RZ ;  /* 0x0000771006067816 */ /* 0x000fc400000000ff */
[----:B------:R-:W-:Y:S02]  /*1c10*/  PRMT R10, R10, 0x7710, RZ ;  /* 0x000077100a0a7816 */ /* 0x000fe400000000ff */
[----:B------:R-:W-:Y:S01]  /*1c20*/  SHF.R.S32.HI R22, RZ, 0x1, R22 ;  /* 0x00000001ff167819 */ /* 0x000fe20000011416 */
[----:B------:R-:W-:Y:S01]  /*1c30*/  IMAD.IADD R6, R5, 0x1, R6 ;  /* 0x0000000105067824 */ /* 0x000fe200078e0206 */
[----:B------:R-:W-:Y:S01]  /*1c40*/  SHF.R.U32.HI R23, RZ, 0xd, R23 ;  /* 0x0000000dff177819 */ /* 0x000fe20000011617 */
[----:B------:R-:W-:Y:S01]  /*1c50*/  IMAD.IADD R10, R19, 0x1, R10 ;  /* 0x00000001130a7824 */ /* 0x000fe200078e020a */
[----:B------:R-:W-:Y:S02]  /*1c60*/  PRMT R17, R17, 0x8880, RZ ;  /* 0x0000888011117816 */ /* 0x000fe400000000ff */
[----:B------:R-:W-:Y:S02]  /*1c70*/  PRMT R16, R16, 0x9910, RZ ;  /* 0x0000991010107816 */ /* 0x000fe400000000ff */
[----:B------:R-:W-:-:S02]  /*1c80*/  PRMT R13, R13, 0x7710, RZ ;  /* 0x000077100d0d7816 */ /* 0x000fc400000000ff */
[----:B------:R-:W-:Y:S02]  /*1c90*/  LOP3.LUT R5, R22, 0xffff, RZ, 0xc0, !PT ;  /* 0x0000ffff16057812 */ /* 0x000fe400078ec0ff */
[----:B------:R-:W-:Y:S01]  /*1ca0*/  PRMT R17, R17, 0x7710, RZ ;  /* 0x0000771011117816 */ /* 0x000fe200000000ff */
[----:B------:R-:W-:Y:S01]  /*1cb0*/  IMAD.IADD R13, R4, 0x1, R13 ;  /* 0x00000001040d7824 */ /* 0x000fe200078e020d */
[----:B------:R-:W-:Y:S02]  /*1cc0*/  LOP3.LUT R23, R23, 0x3, RZ, 0xc0, !PT ;  /* 0x0000000317177812 */ /* 0x000fe400078ec0ff */
[----:B------:R-:W-:Y:S02]  /*1cd0*/  SHF.R.S32.HI R16, RZ, 0x1, R16 ;  /* 0x00000001ff107819 */ /* 0x000fe40000011410 */
[----:B------:R-:W-:Y:S02]  /*1ce0*/  LEA.HI R4, R5, R22, RZ, 0x12 ;  /* 0x0000001605047211 */ /* 0x000fe400078f90ff */
[----:B------:R-:W-:Y:S01]  /*1cf0*/  LOP3.LUT R17, R10, R17, RZ, 0x3c, !PT ;  /* 0x000000110a117212 */ /* 0x000fe200078e3cff */
[----:B------:R-:W-:Y:S01]  /*1d00*/  IMAD.IADD R10, R84, 0x1, R23 ;  /* 0x00000001540a7824 */ /* 0x000fe200078e0217 */
[----:B------:R-:W-:-:S02]  /*1d10*/  LOP3.LUT R5, R16, 0xffff, RZ, 0xc0, !PT ;  /* 0x0000ffff10057812 */ /* 0x000fc400078ec0ff */
[----:B------:R-:W-:Y:S02]  /*1d20*/  LOP3.LUT R4, R4, 0xfffc, RZ, 0xc0, !PT ;  /* 0x0000fffc04047812 */ /* 0x000fe400078ec0ff */
[----:B------:R-:W-:Y:S02]  /*1d30*/  LEA.HI R5, R5, R16, RZ, 0x12 ;  /* 0x0000001005057211 */ /* 0x000fe400078f90ff */
[C---:B------:R-:W-:Y:S01]  /*1d40*/  PRMT R12, R10.reuse, 0x8880, RZ ;  /* 0x000088800a0c7816 */ /* 0x040fe200000000ff */
[----:B------:R-:W-:Y:S01]  /*1d50*/  IMAD.MOV R4, RZ, RZ, -R4 ;  /* 0x000000ffff047224 */ /* 0x000fe200078e0a04 */
[----:B------:R-:W-:Y:S02]  /*1d60*/  LOP3.LUT R10, R10, 0xfffc, RZ, 0xc0, !PT ;  /* 0x0000fffc0a0a7812 */ /* 0x000fe400078ec0ff */
[----:B------:R-:W-:Y:S02]  /*1d70*/  LOP3.LUT R5, R5, 0xfffc, RZ, 0xc0, !PT ;  /* 0x0000fffc05057812 */ /* 0x000fe400078ec0ff */
[----:B------:R-:W-:Y:S01]  /*1d80*/  PRMT R9, R9, 0x8880, RZ ;  /* 0x0000888009097816 */ /* 0x000fe200000000ff */
[----:B------:R-:W-:Y:S01]  /*1d90*/  IMAD.MOV R10, RZ, RZ, -R10 ;  /* 0x000000ffff0a7224 */ /* 0x000fe200078e0a0a */
[----:B------:R-:W-:Y:S01]  /*1da0*/  PRMT R13, R13, 0x8880, RZ ;  /* 0x000088800d0d7816 */ /* 0x000fe200000000ff */
[----:B------:R-:W-:Y:S01]  /*1db0*/  IMAD.MOV R5, RZ, RZ, -R5 ;  /* 0x000000ffff057224 */ /* 0x000fe200078e0a05 */
[----:B------:R-:W-:-:S02]  /*1dc0*/  PRMT R23, R4, 0x7710, RZ ;  /* 0x0000771004177816 */ /* 0x000fc400000000ff */
[----:B------:R-:W-:Y:S02]  /*1dd0*/  PRMT R25, R10, 0x7710, RZ ;  /* 0x000077100a197816 */ /* 0x000fe400000000ff */
[----:B------:R-:W-:Y:S01]  /*1de0*/  PRMT R5, R5, 0x7710, RZ ;  /* 0x0000771005057816 */ /* 0x000fe200000000ff */
[----:B------:R-:W-:Y:S01]  /*1df0*/  IMAD.IADD R23, R22, 0x1, R23 ;  /* 0x0000000116177824 */ /* 0x000fe200078e0217 */
[----:B------:R-:W-:Y:S01]  /*1e00*/  SHF.R.S32.HI R12, RZ, 0x2, R12 ;  /* 0x00000002ff0c7819 */ /* 0x000fe2000001140c */
[----:B------:R-:W-:Y:S01]  /*1e10*/  IMAD.IADD R25, R84, 0x1, R25 ;  /* 0x0000000154197824 */ /* 0x000fe200078e0219 */
[----:B------:R-:W-:Y:S01]  /*1e20*/  PRMT R7, R7, 0x8880, RZ ;  /* 0x0000888007077816 */ /* 0x000fe200000000ff */
[----:B------:R-:W-:Y:S01]  /*1e30*/  IMAD.IADD R5, R16, 0x1, R5 ;  /* 0x0000000110057824 */ /* 0x000fe200078e0205 */
[----:B------:R-:W-:Y:S02]  /*1e40*/  SHF.R.S32.HI R9, RZ, 0x2, R9 ;  /* 0x00000002ff097819 */ /* 0x000fe40000011409 */
[----:B------:R-:W-:-:S02]  /*1e50*/  PRMT R20, R20, 0x8880, RZ ;  /* 0x0000888014147816 */ /* 0x000fc400000000ff */
[----:B------:R-:W-:Y:S02]  /*1e60*/  PRMT R4, R13, 0x7710, RZ ;  /* 0x000077100d047816 */ /* 0x000fe400000000ff */
[----:B------:R-:W-:Y:S02]  /*1e70*/  SHF.R.S32.HI R7, RZ, 0x2, R7 ;  /* 0x00000002ff077819 */ /* 0x000fe40000011407 */
[----:B------:R-:W-:Y:S02]  /*1e80*/  LOP3.LUT R9, R12, R9, RZ, 0x3c, !PT ;  /* 0x000000090c097212 */ /* 0x000fe400078e3cff */
[----:B------:R-:W-:Y:S02]  /*1e90*/  LOP3.LUT R8, R25, R8, RZ, 0x3c, !PT ;  /* 0x0000000819087212 */ /* 0x000fe400078e3cff */
[----:B------:R-:W-:Y:S02]  /*1ea0*/  PRMT R18, R18, 0x8880, RZ ;  /* 0x0000888012127816 */ /* 0x000fe400000000ff */
[----:B------:R-:W-:-:S02]  /*1eb0*/  PRMT R20, R20, 0x7710, RZ ;  /* 0x0000771014147816 */ /* 0x000fc400000000ff */
[----:B------:R-:W-:Y:S02]  /*1ec0*/  PRMT R21, R21, 0x8880, RZ ;  /* 0x0000888015157816 */ /* 0x000fe400000000ff */
[----:B------:R-:W-:Y:S02]  /*1ed0*/  LOP3.LUT R4, R5, R4, RZ, 0x3c, !PT ;  /* 0x0000000405047212 */ /* 0x000fe400078e3cff */
[----:B------:R-:W-:Y:S02]  /*1ee0*/  PRMT R15, R15, 0x8880, RZ ;  /* 0x000088800f0f7816 */ /* 0x000fe400000000ff */
[----:B------:R-:W-:Y:S02]  /*1ef0*/  LOP3.LUT R7, R12, R7, RZ, 0x3c, !PT ;  /* 0x000000070c077212 */ /* 0x000fe400078e3cff */
[----:B------:R-:W-:Y:S02]  /*1f00*/  LOP3.LUT R6, R25, R6, RZ, 0x3c, !PT ;  /* 0x0000000619067212 */ /* 0x000fe400078e3cff */
[----:B------:R-:W-:-:S02]  /*1f10*/  PRMT R9, R9, 0x9910, RZ ;  /* 0x0000991009097816 */ /* 0x000fc400000000ff */
[----:B------:R-:W-:Y:S02]  /*1f20*/  PRMT R8, R8, 0x8880, RZ ;  /* 0x0000888008087816 */ /* 0x000fe400000000ff */
[----:B------:R-:W-:Y:S02]  /*1f30*/  LOP3.LUT R20, R23, R20, RZ, 0x3c, !PT ;  /* 0x0000001417147212 */ /* 0x000fe400078e3cff */
[----:B------:R-:W-:Y:S01]  /*1f40*/  SHF.R.S32.HI R18, RZ, 0x2, R18 ;  /* 0x00000002ff127819 */ /* 0x000fe20000011412 */
[----:B------:R-:W-:Y:S01]  /*1f50*/  IMAD R5, R9, 0x4, R8 ;  /* 0x0000000409057824 */ /* 0x000fe200078e0208 */
[----:B------:R-:W-:Y:S02]  /*1f60*/  SHF.R.S32.HI R21, RZ, 0x2, R21 ;  /* 0x00000002ff157819 */ /* 0x000fe40000011415 */
[----:B------:R-:W-:Y:S01]  /*1f70*/  SHF.R.S32.HI R15, RZ, 0x2, R15 ;  /* 0x00000002ff0f7819 */ /* 0x000fe2000001140f */
[----:B------:R-:W-:Y:S01]  /*1f80*/  IMAD R5, R78, 0x10, R5 ;  /* 0x000000104e057824 */ /* 0x000fe200078e0205 */
[----:B------:R-:W-:-:S02]  /*1f90*/  PRMT R4, R4, 0x9910, RZ ;  /* 0x0000991004047816 */ /* 0x000fc400000000ff */
[----:B------:R-:W-:Y:S01]  /*1fa0*/  PRMT R7, R7, 0x9910, RZ ;  /* 0x0000991007077816 */ /* 0x000fe200000000ff */
[----:B------:R-:W-:Y:S01]  /*1fb0*/  IMAD.SHL.U32 R77, R5, 0x8, RZ ;  /* 0x00000008054d7824 */ /* 0x000fe200078e00ff */
[----:B------:R-:W-:Y:S01]  /*1fc0*/  PRMT R6, R6, 0x8880, RZ ;  /* 0x0000888006067816 */ /* 0x000fe200000000ff */
[----:B------:R-:W-:Y:S01]  /*1fd0*/  IMAD.MOV.U32 R8, RZ, RZ, R4 ;  /* 0x000000ffff087224 */ /* 0x000fe200078e0004 */
[----:B------:R-:W-:Y:S02]  /*1fe0*/  PRMT R18, R18, 0x9910, RZ ;  /* 0x0000991012127816 */ /* 0x000fe400000000ff */
[----:B------:R-:W-:Y:S01]  /*1ff0*/  PRMT R17, R17, 0x9910, RZ ;  /* 0x0000991011117816 */ /* 0x000fe200000000ff */
[----:B------:R-:W-:Y:S01]  /*2000*/  IMAD R6, R7, 0x4, R6 ;  /* 0x0000000407067824 */ /* 0x000fe200078e0206 */
[----:B------:R-:W-:Y:S02]  /*2010*/  PRMT R21, R21, 0x9910, RZ ;  /* 0x0000991015157816 */ /* 0x000fe400000000ff */
[----:B------:R-:W-:Y:S01]  /*2020*/  PRMT R20, R20, 0x9910, RZ ;  /* 0x0000991014147816 */ /* 0x000fe200000000ff */
[----:B------:R-:W-:Y:S01]  /*2030*/  IMAD R18, R18, 0x4, R17 ;  /* 0x0000000412127824 */ /* 0x000fe200078e0211 */
        /* <DEDUP_REMOVED lines=8> */
[----:B------:R-:W-:Y:S01]  /*20c0*/  SHF.R.S32.HI R70, RZ, 0x1f, R85 ;  /* 0x0000001fff467819 */ /* 0x000fe20000011455 */
[----:B------:R-:W-:Y:S01]  /*20d0*/  IMAD R4, R22, 0x20, R20 ;  /* 0x0000002016047824 */ /* 0x000fe200078e0214 */
[----:B------:R-:W-:Y:S01]  /*20e0*/  LEA R69, R85, UR4, 0x2 ;  /* 0x0000000455457c11 */ /* 0x000fe2000f8e10ff */
[----:B------:R-:W-:Y:S01]  /*20f0*/  IMAD R7, R16, 0x20, R7 ;  /* 0x0000002010077824 */ /* 0x000fe200078e0207 */
[----:B------:R-:W-:Y:S01]  /*2100*/  LEA R77, R77, UR5, 0x1 ;  /* 0x000000054d4d7c11 */ /* 0x000fe2000f8e08ff */
[----:B------:R-:W-:-:S02]  /*2110*/  IMAD R74, R74, 0x22, R13 ;  /* 0x000000224a4a7824 */ /* 0x000fc400078e020d */
[----:B------:R-:W-:Y:S02]  /*2120*/  IMAD.SHL.U32 R19, R19, 0x8, RZ ;  /* 0x0000000813137824 */ /* 0x000fe400078e00ff */
[----:B------:R-:W-:Y:S01]  /*2130*/  IMAD.SHL.U32 R4, R4, 0x8, RZ ;  /* 0x0000000804047824 */ /* 0x000fe200078e00ff */
[----:B------:R-:W-:Y:S01]  /*2140*/  LEA R74, R74, UR4, 0x4 ;  /* 0x000000044a4a7c11 */ /* 0x000fe2000f8e20ff */
[----:B------:R-:W-:Y:S01]  /*2150*/  IMAD.SHL.U32 R11, R11, 0x8, RZ ;  /* 0x000000080b0b7824 */ /* 0x000fe200078e00ff */
[----:B------:R-:W-:Y:S01]  /*2160*/  LEA R80, R19, UR6, 0x1 ;  /* 0x0000000613507c11 */ /* 0x000fe2000f8e08ff */
[----:B------:R-:W-:Y:S01]  /*2170*/  IMAD.SHL.U32 R7, R7, 0x8, RZ ;  /* 0x0000000807077824 */ /* 0x000fe200078e00ff */
[----:B------:R-:W-:Y:S01]  /*2180*/  LEA R81, R4, UR4, 0x1 ;  /* 0x0000000404517c11 */ /* 0x000fe2000f8e08ff */
[----:B------:R-:W-:Y:S01]  /*2190*/  IMAD.MOV.U32 R6, RZ, RZ, RZ ;  /* 0x000000ffff067224 */ /* 0x000fe200078e00ff */
[----:B------:R-:W-:Y:S01]  /*21a0*/  LEA R76, R11, UR5, 0x1 ;  /* 0x000000050b4c7c11 */ /* 0x000fe2000f8e08ff */
[----:B------:R-:W-:Y:S01]  /*21b0*/  VIADD R15, R85, 0x18 ;  /* 0x00000018550f7836 */ /* 0x000fe20000000000 */
[----:B------:R-:W-:-:S07]  /*21c0*/  LEA R79, R7, UR6, 0x1 ;  /* 0x00000006074f7c11 */ /* 0x000fce000f8e08ff */
.L_x_1049:
[----:B---3--:R-:W-:Y:S01]  /*21d0*/  PRMT R20, R86, 0x8880, RZ ;  /* 0x0000888056147816 */ /* 0x008fe200000000ff */
[----:B------:R-:W-:Y:S01]  /*21e0*/  IMAD.IADD R96, R59, 0x1, -R72 ;  /* 0x000000013b607824 */ /* 0x000fe200078e0a48 */
[----:B------:R-:W-:Y:S05]  /*21f0*/  YIELD ;  /* 0x0000000000007946 */ /* 0x000fea0003800000 */
[----:B------:R-:W-:Y:S01]  /*2200*/  IMAD.SHL.U32 R20, R20, 0x8, RZ ;  /* 0x0000000814147824 */ /* 0x000fe200078e00ff */
[----:B------:R-:W-:Y:S05]  /*2210*/  WARPSYNC.ALL ;  /* 0x0000000000007948 */ /* 0x000fea0003800000 */
[----:B------:R-:W-:-:S02]  /*2220*/  VIMNMX R8, PT, PT, R60, 0x20, PT ;  /* 0x000000203c087848 */ /* 0x000fc40003fe0100 */
[----:B------:R-:W-:Y:S02]  /*2230*/  VIMNMX R95, PT, PT, R96, 0x80, PT ;  /* 0x00000080605f7848 */ /* 0x000fe40003fe0100 */
[----:B------:R-:W-:Y:S01]  /*2240*/  SHF.R.S32.HI R21, RZ, 0x1f, R20 ;  /* 0x0000001fff157819 */ /* 0x000fe20000011414 */
[----:B------:R-:W2:Y:S01]  /*2250*/  LDC R4, c[0x0][0x3dc] ;  /* 0x0000f700ff047b82 */ /* 0x000ea20000000800 */
[----:B------:R-:W4:Y:S01]  /*2260*/  S2R R5, SR_TID.Y ;  /* 0x0000000000057919 */ /* 0x000f220000002200 */
[C---:B------:R-:W-:Y:S01]  /*2270*/  VIADD R2, R82.reuse, 0x8 ;  /* 0x0000000852027836 */ /* 0x040fe20000000000 */
[----:B------:R-:W-:Y:S01]  /*2280*/  ISETP.GE.AND P5, PT, R82, R95, PT ;  /* 0x0000005f5200720c */ /* 0x000fe20003fa6270 */
[----:B------:R-:W-:Y:S01]  /*2290*/  UMOV UR5, 0x400 ;  /* 0x0000040000057882 */ /* 0x000fe20000000000 */
[----:B------:R-:W-:Y:S02]  /*22a0*/  ISETP.GE.AND P2, PT, R83, R8, PT ;  /* 0x000000085300720c */ /* 0x000fe40003f46270 */
[----:B------:R-:W-:-:S02]  /*22b0*/  CS2R R26, SRZ ;  /* 0x00000000001a7805 */ /* 0x000fc4000001ff00 */
[----:B------:R-:W-:Y:S01]  /*22c0*/  ISETP.GE.AND P4, PT, R2, R95, PT ;  /* 0x0000005f0200720c */ /* 0x000fe20003f86270 */
[----:B------:R-:W5:Y:S01]  /*22d0*/  LDC R107, c[0x0][0x3f8] ;  /* 0x0000fe00ff6b7b82 */ /* 0x000f620000000800 */
[----:B------:R-:W-:Y:S02]  /*22e0*/  SEL R7, RZ, 0x1, P5 ;  /* 0x00000001ff077807 */ /* 0x000fe40002800000 */
[----:B------:R-:W-:Y:S02]  /*22f0*/  CS2R R30, SRZ ;  /* 0x00000000001e7805 */ /* 0x000fe4000001ff00 */
[----:B------:R-:W-:Y:S02]  /*2300*/  SEL R8, RZ, 0x2, P4 ;  /* 0x00000002ff087807 */ /* 0x000fe40002000000 */
[----:B------:R-:W-:Y:S02]  /*2310*/  CS2R R28, SRZ ;  /* 0x00000000001c7805 */ /* 0x000fe4000001ff00 */
[----:B------:R-:W-:-:S02]  /*2320*/  CS2R R34, SRZ ;  /* 0x0000000000227805 */ /* 0x000fc4000001ff00 */
[----:B------:R-:W-:Y:S02]  /*2330*/  CS2R R32, SRZ ;  /* 0x0000000000207805 */ /* 0x000fe4000001ff00 */
[----:B------:R-:W-:Y:S01]  /*2340*/  CS2R R38, SRZ ;  /* 0x0000000000267805 */ /* 0x000fe2000001ff00 */
[----:B------:R-:W1:Y:S01]  /*2350*/  S2UR UR8, SR_CgaCtaId ;  /* 0x00000000000879c3 */ /* 0x000e620000008800 */
[----:B------:R-:W-:Y:S02]  /*2360*/  CS2R R36, SRZ ;  /* 0x0000000000247805 */ /* 0x000fe4000001ff00 */
[----:B--2---:R-:W-:-:S04]  /*2370*/  SHF.R.S32.HI R17, RZ, 0x1f, R4 ;  /* 0x0000001fff117819 */ /* 0x004fc80000011404 */
[----:B------:R-:W-:-:S04]  /*2380*/  LEA.HI R17, R17, R4, RZ, 0x5 ;  /* 0x0000000411117211 */ /* 0x000fc800078f28ff */
[----:B------:R-:W-:Y:S02]  /*2390*/  LOP3.LUT R17, R17, 0xffffffe0, RZ, 0xc0, !PT ;  /* 0xffffffe011117812 */ /* 0x000fe400078ec0ff */
[----:B----4-:R-:W-:Y:S01]  /*23a0*/  LOP3.LUT R5, R6, 0xff, R5, 0xf8, !PT ;  /* 0x000000ff06057812 */ /* 0x010fe200078ef805 */
[----:B------:R-:W-:Y:S02]  /*23b0*/  VIADD R6, R82, 0x10 ;  /* 0x0000001052067836 */ /* 0x000fe40000000000 */
[----:B------:R-:W-:Y:S02]  /*23c0*/  IMAD.IADD R17, R4, 0x1, -R17 ;  /* 0x0000000104117824 */ /* 0x000fe400078e0a11 */
[----:B------:R2:W4:Y:S01]  /*23d0*/  SHFL.IDX PT, R2, R5, RZ, 0x1f ;  /* 0x00001fff05027589 */ /* 0x00052200000e0000 */
[----:B------:R-:W-:Y:S02]  /*23e0*/  BAR.SYNC.DEFER_BLOCKING 0x0 ;  /* 0x0000000000007b1d */ /* 0x000fe40000010000 */
[C---:B------:R-:W-:Y:S01]  /*23f0*/  ISETP.NE.AND P0, PT, R17.reuse, RZ, PT ;  /* 0x000000ff1100720c */ /* 0x040fe20003f05270 */
[----:B-1----:R-:W-:Y:S01]  /*2400*/  ULEA UR8, UR8, UR5, 0x18 ;  /* 0x0000000508087291 */ /* 0x002fe2000f8ec0ff */
[----:B------:R-:W-:Y:S01]  /*2410*/  ISETP.GE.AND P3, PT, R6, R95, PT ;  /* 0x0000005f0600720c */ /* 0x000fe20003f66270 */
[----:B------:R-:W-:Y:S01]  /*2420*/  VIADD R6, R82, 0x18 ;  /* 0x0000001852067836 */ /* 0x000fe20000000000 */
[----:B------:R-:W-:-:S04]  /*2430*/  SEL R17, R17, 0x20, P0 ;  /* 0x0000002011117807 */ /* 0x000fc80000000000 */
[----:B------:R-:W-:Y:S02]  /*2440*/  VIMNMX R3, PT, PT, R17, R4, PT ;  /* 0x0000000411037248 */ /* 0x000fe40003fe0100 */
[----:B------:R-:W-:Y:S02]  /*2450*/  ISETP.GE.AND P1, PT, R6, R95, PT ;  /* 0x0000005f0600720c */ /* 0x000fe40003f26270 */
[----:B------:R-:W-:Y:S02]  /*2460*/  ISETP.GE.AND P6, PT, R20, R3, PT ;  /* 0x000000031400720c */ /* 0x000fe40003fc6270 */
[----:B------:R-:W-:Y:S02]  /*2470*/  IADD3 R3, P0, PT, R88, R20, RZ ;  /* 0x0000001458037210 */ /* 0x000fe40007f1e0ff */
[----:B------:R-:W-:Y:S02]  /*2480*/  SEL R10, RZ, 0x2, P6 ;  /* 0x00000002ff0a7807 */ /* 0x000fe40003000000 */
[----:B--2---:R-:W-:Y:S01]  /*2490*/  SEL R5, RZ, 0x4, P3 ;  /* 0x00000004ff057807 */ /* 0x004fe20001800000 */
[--C-:B------:R-:W-:Y:S01]  /*24a0*/  IMAD.X R6, R89, 0x1, R21.reuse, P0 ;  /* 0x0000000159067824 */ /* 0x100fe200000e0615 */
[----:B------:R-:W-:Y:S01]  /*24b0*/  LEA R18, P0, R3, R68, 0x1 ;  /* 0x0000004403127211 */ /* 0x000fe200078008ff */
[C---:B-----5:R-:W-:Y:S01]  /*24c0*/  IMAD.WIDE R20, R82.reuse, R107, R20 ;  /* 0x0000006b52147225 */ /* 0x060fe200078e0214 */
[----:B------:R-:W-:-:S02]  /*24d0*/  ISETP.LT.AND P5, PT, R82, R95, !P6 ;  /* 0x0000005f5200720c */ /* 0x000fc400077a1270 */
[----:B------:R-:W-:Y:S02]  /*24e0*/  SEL R9, RZ, 0x4, P6 ;  /* 0x00000004ff097807 */ /* 0x000fe40003000000 */
[----:B------:R-:W-:Y:S02]  /*24f0*/  LEA.HI.X R19, R3, R67, R6, 0x1, P0 ;  /* 0x0000004303137211 */ /* 0x000fe400000f0c06 */
[----:B------:R-:W-:Y:S01]  /*2500*/  IADD3 R5, PT, PT, R5, R8, R7 ;  /* 0x0000000805057210 */ /* 0x000fe20007ffe007 */
[----:B------:R-:W-:Y:S01]  /*2510*/  VIADD R7, R4, 0xffffffff ;  /* 0xffffffff04077836 */ /* 0x000fe20000000000 */
[----:B------:R-:W-:Y:S02]  /*2520*/  SEL R10, R10, RZ, !P4 ;  /* 0x000000ff0a0a7207 */ /* 0x000fe40006000000 */
[----:B------:R-:W-:Y:S02]  /*2530*/  SEL R9, R9, RZ, !P3 ;  /* 0x000000ff09097207 */ /* 0x000fe40005800000 */
[----:B------:R-:W-:-:S02]  /*2540*/  SEL R11, RZ, 0x1, !P5 ;  /* 0x00000001ff0b7807 */ /* 0x000fc40006800000 */
[----:B------:R-:W-:Y:S02]  /*2550*/  SEL R3, RZ, 0x8, P6 ;  /* 0x00000008ff037807 */ /* 0x000fe40003000000 */
[----:B------:R-:W-:Y:S02]  /*2560*/  SEL R6, RZ, 0x8, P1 ;  /* 0x00000008ff067807 */ /* 0x000fe40000800000 */
[----:B------:R-:W-:Y:S02]  /*2570*/  IADD3 R9, PT, PT, R9, R10, R11 ;  /* 0x0000000a09097210 */ /* 0x000fe40007ffe00b */
[----:B------:R-:W-:Y:S01]  /*2580*/  SEL R8, R3, RZ, !P1 ;  /* 0x000000ff03087207 */ /* 0x000fe20004800000 */
[----:B------:R-:W-:Y:S01]  /*2590*/  IMAD.IADD R5, R5, 0x1, R6 ;  /* 0x0000000105057824 */ /* 0x000fe200078e0206 */
[----:B------:R-:W-:Y:S01]  /*25a0*/  ISETP.GE.U32.AND P1, PT, R7, -0x3f, PT ;  /* 0xffffffc10700780c */ /* 0x000fe20003f26070 */
[----:B------:R-:W-:Y:S01]  /*25b0*/  IMAD R7, R72, R107, RZ ;  /* 0x0000006b48077224 */ /* 0x000fe200078e02ff */
[----:B------:R-:W-:Y:S01]  /*25c0*/  SEL R3, RZ, 0x10, P6 ;  /* 0x00000010ff037807 */ /* 0x000fe20003000000 */
[----:B------:R-:W-:Y:S01]  /*25d0*/  IMAD.IADD R6, R9, 0x1, R8 ;  /* 0x0000000109067824 */ /* 0x000fe200078e0208 */
[----:B----4-:R-:W-:Y:S01]  /*25e0*/  R2UR UR7, R2 ;  /* 0x00000000020772ca */ /* 0x010fe200000e0000 */
[----:B------:R-:W-:Y:S01]  /*25f0*/  IMAD.WIDE R8, R7, 0x2, R90 ;  /* 0x0000000207087825 */ /* 0x000fe200078e025a */
[----:B------:R-:W-:-:S02]  /*2600*/  SEL R3, R3, RZ, !P2 ;  /* 0x000000ff03037207 */ /* 0x000fc40005000000 */
[----:B------:R-:W-:Y:S01]  /*2610*/  SEL R6, R6, RZ, !P1 ;  /* 0x000000ff06067207 */ /* 0x000fe20004800000 */
[----:B------:R-:W-:Y:S01]  /*2620*/  VIADD R2, R4, 0xffffffdf ;  /* 0xffffffdf04027836 */ /* 0x000fe20000000000 */
[----:B------:R-:W-:Y:S02]  /*2630*/  LEA R10, P3, R20, R8, 0x1 ;  /* 0x00000008140a7211 */ /* 0x000fe400078608ff */
[----:B------:R-:W-:Y:S01]  /*2640*/  SEL R7, R3, RZ, !P1 ;  /* 0x000000ff03077207 */ /* 0x000fe20004800000 */
[----:B------:R-:W-:Y:S01]  /*2650*/  IMAD.SHL.U32 R3, R6, 0x10, RZ ;  /* 0x0000001006037824 */ /* 0x000fe200078e00ff */
[----:B------:R-:W-:Y:S01]  /*2660*/  LEA.HI.X R11, R20, R9, R21, 0x1, P3 ;  /* 0x00000009140b7211 */ /* 0x000fe200018f0c15 */
[----:B------:R-:W-:Y:S01]  /*2670*/  IMAD.WIDE R20, R17, 0x2, RZ ;  /* 0x0000000211147825 */ /* 0x000fe200078e02ff */
[C---:B------:R-:W-:Y:S01]  /*2680*/  ISETP.GE.U32.AND P0, PT, R2.reuse, -0x20, PT ;  /* 0xffffffe00200780c */ /* 0x040fe20003f06070 */
[----:B------:R-:W-:Y:S01]  /*2690*/  UPRMT UR4, UR7, 0x8880, URZ ;  /* 0x0000888007047896 */ /* 0x000fe200080000ff */
[----:B------:R-:W-:Y:S01]  /*26a0*/  ISETP.LT.U32.AND P2, PT, R2, -0x20, !P2 ;  /* 0xffffffe00200780c */ /* 0x000fe20005741070 */
[----:B------:R-:W-:Y:S01]  /*26b0*/  IMAD.SHL.U32 R2, R6, 0x8, RZ ;  /* 0x0000000806027824 */ /* 0x000fe200078e00ff */
[----:B------:R-:W-:Y:S01]  /*26c0*/  ISETP.NE.U32.AND P1, PT, R7, RZ, PT ;  /* 0x000000ff0700720c */ /* 0x000fe20003f25070 */
[----:B------:R-:W-:Y:S01]  /*26d0*/  IMAD.WIDE R8, R107, 0x10, R10 ;  /* 0x000000106b087825 */ /* 0x000fe200078e020a */
[----:B------:R-:W-:Y:S01]  /*26e0*/  LOP3.LUT P3, RZ, R3, 0x10, RZ, 0xc0, !PT ;  /* 0x0000001003ff7812 */ /* 0x000fe2000786c0ff */
[----:B------:R-:W-:Y:S01]  /*26f0*/  UPRMT UR4, UR4, 0x7710, URZ ;  /* 0x0000771004047896 */ /* 0x000fe200080000ff */
[----:B------:R-:W-:Y:S01]  /*2700*/  LOP3.LUT P6, RZ, R2, 0x10, RZ, 0xc0, !PT ;  /* 0x0000001002ff7812 */ /* 0x000fe200078cc0ff */
[----:B------:R-:W-:Y:S01]  /*2710*/  IMAD.SHL.U32 R3, R6, 0x4, RZ ;  /* 0x0000000406037824 */ /* 0x000fe200078e00ff */
[----:B------:R-:W-:Y:S01]  /*2720*/  SEL R5, R5, RZ, !P0 ;  /* 0x000000ff05057207 */ /* 0x000fe20004000000 */
[----:B------:R-:W-:Y:S01]  /*2730*/  VIADD R2, R4, 0xffffffbf ;  /* 0xffffffbf04027836 */ /* 0x000fe20000000000 */
[----:B------:R-:W-:Y:S01]  /*2740*/  USHF.R.U32.HI UR10, URZ, 0xd, UR4 ;  /* 0x0000000dff0a7899 */ /* 0x000fe20008011604 */
[----:B------:R-:W-:Y:S01]  /*2750*/  IMAD.WIDE R22, R107, 0x10, R8 ;  /* 0x000000106b167825 */ /* 0x000fe200078e0208 */
[----:B------:R-:W-:-:S02]  /*2760*/  LOP3.LUT P4, RZ, R3, 0x10, RZ, 0xc0, !PT ;  /* 0x0000001003ff7812 */ /* 0x000fc4000788c0ff */
[----:B------:R-:W-:Y:S01]  /*2770*/  ISETP.GE.U32.AND P5, PT, R2, -0x20, PT ;  /* 0xffffffe00200780c */ /* 0x000fe20003fa6070 */
[----:B------:R-:W-:Y:S01]  /*2780*/  IMAD.SHL.U32 R6, R6, 0x2, RZ ;  /* 0x0000000206067824 */ /* 0x000fe200078e00ff */
[----:B------:R-:W-:Y:S01]  /*2790*/  ISETP.LT.U32.AND P0, PT, R2, -0x20, P2 ;  /* 0xffffffe00200780c */ /* 0x000fe20001701070 */
[----:B------:R-:W-:Y:S01]  /*27a0*/  IMAD.WIDE R2, R17, 0x2, R18 ;  /* 0x0000000211027825 */ /* 0x000fe200078e0212 */
[----:B------:R-:W-:Y:S01]  /*27b0*/  @!PT LDS RZ, [RZ] ;  /* 0x00000000fffff984 */ /* 0x000fe20000000800 */
[----:B------:R-:W-:Y:S01]  /*27c0*/  @!PT LDS RZ, [RZ] ;  /* 0x00000000fffff984 */ /* 0x000fe20000000800 */
[----:B------:R-:W-:Y:S01]  /*27d0*/  @!PT LDS RZ, [RZ] ;  /* 0x00000000fffff984 */ /* 0x000fe20000000800 */
[----:B------:R1:W-:Y:S01]  /*27e0*/  LDGSTS.E.BYPASS.LTC128B.128 [R81+0x400], desc[UR36][R18.64], P1 ;  /* 0x0040000012517fae */ /* 0x0003e20008981a24 */
[----:B------:R-:W-:Y:S01]  /*27f0*/  SEL R97, R5, RZ, !P5 ;  /* 0x000000ff05617207 */ /* 0x000fe20006800000 */
[----:B------:R-:W-:Y:S01]  /*2800*/  ULOP3.LUT UR10, UR10, 0x3, URZ, 0xc0, !UPT ;  /* 0x000000030a0a7892 */ /* 0x000fe2000f8ec0ff */
[C---:B------:R-:W-:Y:S01]  /*2810*/  IMAD.WIDE R16, R107.reuse, 0x10, R22 ;  /* 0x000000106b107825 */ /* 0x040fe200078e0216 */
[----:B------:R-:W-:Y:S01]  /*2820*/  LDGSTS.E.BYPASS.LTC128B.128 [R80], desc[UR36][R10.64], P3 ;  /* 0x000000000a507fae */ /* 0x000fe20009981a24 */
[----:B------:R-:W-:Y:S01]  /*2830*/  LOP3.LUT P3, RZ, R6, 0x10, RZ, 0xc0, !PT ;  /* 0x0000001006ff7812 */ /* 0x000fe2000786c0ff */
[----:B------:R-:W-:Y:S01]  /*2840*/  UIADD3 UR10, UPT, UPT, UR7, UR10, URZ ;  /* 0x0000000a070a7290 */ /* 0x000fe2000fffe0ff */
[----:B------:R-:W-:Y:S01]  /*2850*/  IMAD.WIDE R24, R107, -0x30, R20 ;  /* 0xffffffd06b187825 */ /* 0x000fe200078e0214 */
[----:B------:R2:W-:Y:S02]  /*2860*/  LDGSTS.E.BYPASS.LTC128B.128 [R79], desc[UR36][R8.64], P6 ;  /* 0x00000000084f7fae */ /* 0x0005e4000b181a24 */
[----:B------:R-:W-:Y:S01]  /*2870*/  ULOP3.LUT UR6, UR10, 0xfffc, URZ, 0xc0, !UPT ;  /* 0x0000fffc0a067892 */ /* 0x000fe2000f8ec0ff */
[C---:B------:R-:W-:Y:S01]  /*2880*/  IMAD.SHL.U32 R6, R5.reuse, 0x8, RZ ;  /* 0x0000000805067824 */ /* 0x040fe200078e00ff */
[----:B------:R-:W-:Y:S01]  /*2890*/  LDGSTS.E.BYPASS.LTC128B.128 [R80+0x1000], desc[UR36][R22.64], P4 ;  /* 0x0100000016507fae */ /* 0x000fe2000a181a24 */
[----:B------:R-:W-:Y:S01]  /*28a0*/  IADD3 R20, P4, PT, R8, R20, RZ ;  /* 0x0000001408147210 */ /* 0x000fe20007f9e0ff */
[----:B------:R-:W-:Y:S01]  /*28b0*/  IMAD.SHL.U32 R7, R5, 0x10, RZ ;  /* 0x0000001005077824 */ /* 0x000fe200078e00ff */
[----:B------:R-:W-:-:S02]  /*28c0*/  UIADD3 UR6, UPT, UPT, URZ, -UR6, URZ ;  /* 0x80000006ff067290 */ /* 0x000fc4000fffe0ff */
[----:B------:R-:W-:Y:S01]  /*28d0*/  UPRMT UR10, UR10, 0x8880, URZ ;  /* 0x000088800a0a7896 */ /* 0x000fe200080000ff */
[----:B------:R-:W-:Y:S01]  /*28e0*/  IMAD.X R21, R9, 0x1, R21, P4 ;  /* 0x0000000109157824 */ /* 0x000fe200020e0615 */
[----:B------:R-:W-:Y:S01]  /*28f0*/  LOP3.LUT P1, RZ, R7, 0x10, RZ, 0xc0, !PT ;  /* 0x0000001007ff7812 */ /* 0x000fe2000782c0ff */
[----:B------:R4:W-:Y:S01]  /*2900*/  LDGSTS.E.BYPASS.LTC128B.128 [R79+0x1000], desc[UR36][R16.64], P3 ;  /* 0x01000000104f7fae */ /* 0x0009e20009981a24 */
[----:B------:R-:W-:Y:S02]  /*2910*/  UPRMT UR6, UR6, 0x7710, URZ ;  /* 0x0000771006067896 */ /* 0x000fe400080000ff */
[----:B------:R-:W-:Y:S01]  /*2920*/  USHF.R.S32.HI UR10, URZ, 0x2, UR10 ;  /* 0x00000002ff0a7899 */ /* 0x000fe2000801140a */
[----:B------:R-:W0:Y:S01]  /*2930*/  LDGDEPBAR ;  /* 0x00000000000079af */ /* 0x000e220000000000 */
[----:B------:R-:W-:Y:S01]  /*2940*/  UIADD3 UR6, UPT, UPT, UR7, UR6, URZ ;  /* 0x0000000607067290 */ /* 0x000fe2000fffe0ff */
[----:B-1----:R-:W-:Y:S02]  /*2950*/  IADD3 R18, P6, PT, R16, R24, RZ ;  /* 0x0000001810127210 */ /* 0x002fe40007fde0ff */
[----:B------:R-:W-:Y:S01]  /*2960*/  LDGSTS.E.BYPASS.LTC128B.128 [R81+0x480], desc[UR36][R2.64], P2 ;  /* 0x0048000002517fae */ /* 0x000fe20009181a24 */
[----:B------:R-:W-:-:S02]  /*2970*/  UPRMT UR10, UR10, 0x9910, URZ ;  /* 0x000099100a0a7896 */ /* 0x000fc400080000ff */
[----:B------:R-:W-:Y:S01]  /*2980*/  UPRMT UR4, UR6, 0x8880, URZ ;  /* 0x0000888006047896 */ /* 0x000fe200080000ff */
[----:B------:R-:W-:Y:S01]  /*2990*/  IMAD.X R19, R17, 0x1, R25, P6 ;  /* 0x0000000111137824 */ /* 0x000fe200030e0619 */
[----:B------:R-:W-:Y:S01]  /*29a0*/  LOP3.LUT P6, RZ, R6, 0x10, RZ, 0xc0, !PT ;  /* 0x0000001006ff7812 */ /* 0x000fe200078cc0ff */
[----:B------:R-:W-:Y:S01]  /*29b0*/  IMAD.SHL.U32 R6, R5, 0x4, RZ ;  /* 0x0000000405067824 */ /* 0x000fe200078e00ff */
[----:B------:R-:W-:Y:S01]  /*29c0*/  ULEA UR4, UR4, UR10, 0x6 ;  /* 0x0000000a04047291 */ /* 0x000fe2000f8e30ff */
[----:B--2---:R-:W-:Y:S01]  /*29d0*/  IMAD.WIDE R8, R107, 0x10, R20 ;  /* 0x000000106b087825 */ /* 0x004fe200078e0214 */
[----:B------:R1:W-:Y:S01]  /*29e0*/  LDGSTS.E.BYPASS.LTC128B.128 [R80+0x80], desc[UR36][R18.64], P1 ;  /* 0x0008000012507fae */ /* 0x0003e20008981a24 */
[----:B------:R-:W-:Y:S01]  /*29f0*/  ULEA UR5, UR10, UR8, 0x7 ;  /* 0x000000080a057291 */ /* 0x000fe2000f8e38ff */
[----:B------:R-:W-:Y:S01]  /*2a00*/  LOP3.LUT P5, RZ, R6, 0x10, RZ, 0xc0, !PT ;  /* 0x0000001006ff7812 */ /* 0x000fe200078ac0ff */
[----:B------:R-:W-:Y:S01]  /*2a10*/  IMAD.SHL.U32 R6, R5, 0x2, RZ ;  /* 0x0000000205067824 */ /* 0x000fe200078e00ff */
[----:B------:R-:W-:Y:S01]  /*2a20*/  USHF.L.U32 UR4, UR4, 0x3, URZ ;  /* 0x0000000304047899 */ /* 0x000fe200080006ff */
[----:B------:R-:W-:Y:S01]  /*2a30*/  IMAD.SHL.U32 R5, R97, 0x10, RZ ;  /* 0x0000001061057824 */ /* 0x000fe200078e00ff */
[----:B------:R-:W-:Y:S01]  /*2a40*/  CS2R R24, SRZ ;  /* 0x0000000000187805 */ /* 0x000fe2000001ff00 */
[----:B------:R-:W-:Y:S01]  /*2a50*/  IMAD.WIDE R10, R107, 0x10, R8 ;  /* 0x000000106b0a7825 */ /* 0x000fe200078e0208 */
[----:B------:R-:W-:Y:S01]  /*2a60*/  LOP3.LUT P4, RZ, R6, 0x10, RZ, 0xc0, !PT ;  /* 0x0000001006ff7812 */ /* 0x000fe2000788c0ff */
[----:B------:R-:W-:Y:S01]  /*2a70*/  LDGSTS.E.BYPASS.LTC128B.128 [R79+0x80], desc[UR36][R20.64], P6 ;  /* 0x00080000144f7fae */ /* 0x000fe2000b181a24 */
[----:B------:R-:W-:Y:S01]  /*2a80*/  LOP3.LUT P3, RZ, R5, 0x10, RZ, 0xc0, !PT ;  /* 0x0000001005ff7812 */ /* 0x000fe2000786c0ff */
[C---:B------:R-:W-:Y:S01]  /*2a90*/  IMAD.SHL.U32 R5, R97.reuse, 0x8, RZ ;  /* 0x0000000861057824 */ /* 0x040fe200078e00ff */
[----:B----4-:R-:W-:Y:S01]  /*2aa0*/  IADD3 R16, P1, PT, R10, 0x40, RZ ;  /* 0x000000400a107810 */ /* 0x010fe20007f3e0ff */
[----:B------:R-:W-:Y:S01]  /*2ab0*/  IMAD.SHL.U32 R6, R97, 0x4, RZ ;  /* 0x0000000461067824 */ /* 0x000fe200078e00ff */
[----:B------:R-:W-:Y:S01]  /*2ac0*/  ULEA UR4, UR4, UR8, 0x4 ;  /* 0x0000000804047291 */ /* 0x000fe2000f8e20ff */
[----:B------:R-:W-:Y:S01]  /*2ad0*/  LDGSTS.E.BYPASS.LTC128B.128 [R80+0x1080], desc[UR36][R8.64], P5 ;  /* 0x0108000008507fae */ /* 0x000fe2000a981a24 */
[----:B------:R-:W-:Y:S01]  /*2ae0*/  LOP3.LUT P2, RZ, R5, 0x10, RZ, 0xc0, !PT ;  /* 0x0000001005ff7812 */ /* 0x000fe2000784c0ff */
[----:B------:R-:W-:Y:S01]  /*2af0*/  IMAD.SHL.U32 R5, R97, 0x2, RZ ;  /* 0x0000000261057824 */ /* 0x000fe200078e00ff */
[----:B------:R-:W-:Y:S01]  /*2b00*/  LOP3.LUT P6, RZ, R6, 0x10, RZ, 0xc0, !PT ;  /* 0x0000001006ff7812 */ /* 0x000fe200078cc0ff */
[----:B------:R-:W-:Y:S01]  /*2b10*/  IMAD.X R17, RZ, RZ, R11, P1 ;  /* 0x000000ffff117224 */ /* 0x000fe200008e060b */
[----:B------:R-:W-:Y:S01]  /*2b20*/  CS2R R22, SRZ ;  /* 0x0000000000167805 */ /* 0x000fe2000001ff00 */
[----:B------:R-:W-:Y:S01]  /*2b30*/  LDGSTS.E.BYPASS.LTC128B.128 [R79+0x1080], desc[UR36][R10.64], P4 ;  /* 0x010800000a4f7fae */ /* 0x000fe2000a181a24 */
[----:B------:R-:W-:Y:S01]  /*2b40*/  LOP3.LUT P1, RZ, R5, 0x10, RZ, 0xc0, !PT ;  /* 0x0000001005ff7812 */ /* 0x000fe2000782c0ff */
[----:B------:R-:W-:Y:S01]  /*2b50*/  IMAD.WIDE R106, R107, -0x30, R16 ;  /* 0xffffffd06b6a7825 */ /* 0x000fe200078e0210 */
[----:B------:R-:W-:Y:S01]  /*2b60*/  CS2R R16, SRZ ;  /* 0x0000000000107805 */ /* 0x000fe2000001ff00 */
[----:B------:R-:W0:Y:S02]  /*2b70*/  LDGDEPBAR ;  /* 0x00000000000079af */ /* 0x000e240000000000 */
[----:B------:R-:W-:Y:S01]  /*2b80*/  VIADD R6, R4, 0x1f ;  /* 0x0000001f04067836 */ /* 0x000fe20000000000 */
[----:B-1----:R-:W-:Y:S01]  /*2b90*/  CS2R R18, SRZ ;  /* 0x0000000000127805 */ /* 0x002fe2000001ff00 */
[----:B------:R-:W-:Y:S03]  /*2ba0*/  LDGSTS.E.BYPASS.LTC128B.128 [R81+0x500], desc[UR36][R2.64+0x40], P0 ;  /* 0x0050004002517fae */ /* 0x000fe60008181a24 */
[----:B------:R-:W-:Y:S01]  /*2bb0*/  SHF.R.S32.HI R101, RZ, 0x1f, R6 ;  /* 0x0000001fff657819 */ /* 0x000fe20000011406 */
[----:B------:R-:W-:Y:S03]  /*2bc0*/  LDGSTS.E.BYPASS.LTC128B.128 [R80+0x100], desc[UR36][R106.64], P3 ;  /* 0x001000006a507fae */ /* 0x000fe60009981a24 */
[----:B------:R-:W-:Y:S01]  /*2bd0*/  LEA.HI R101, R101, R6, RZ, 0x5 ;  /* 0x0000000665657211 */ /* 0x000fe200078f28ff */
[----:B------:R1:W-:Y:S01]  /*2be0*/  LDGSTS.E.BYPASS.LTC128B.128 [R79+0x100], desc[UR36][R20.64+0x40], P2 ;  /* 0x00100040144f7fae */ /* 0x0003e20009181a24 */
[----:B------:R-:W-:-:S02]  /*2bf0*/  CS2R R6, SRZ ;  /* 0x0000000000067805 */ /* 0x000fc4000001ff00 */
[----:B------:R-:W-:Y:S01]  /*2c00*/  LEA.HI.SX32 R101, R101, 0xfffffffd, 0x1b ;  /* 0xfffffffd65657811 */ /* 0x000fe200078fdaff */
[----:B------:R2:W-:Y:S04]  /*2c10*/  LDGSTS.E.BYPASS.LTC128B.128 [R80+0x1100], desc[UR36][R8.64+0x40], P6 ;  /* 0x0110004008507fae */ /* 0x0005e8000b181a24 */
[----:B------:R4:W-:Y:S01]  /*2c20*/  LDGSTS.E.BYPASS.LTC128B.128 [R79+0x1100], desc[UR36][R10.64+0x40], P1 ;  /* 0x011000400a4f7fae */ /* 0x0009e20008981a24 */
[----:B------:R-:W-:Y:S02]  /*2c30*/  ISETP.GE.AND P1, PT, R4, 0x1, PT ;  /* 0x000000010400780c */ /* 0x000fe40003f26270 */
[----:B------:R-:W-:Y:S01]  /*2c40*/  CS2R R4, SRZ ;  /* 0x0000000000047805 */ /* 0x000fe2000001ff00 */
[----:B------:R-:W0:Y:S01]  /*2c50*/  LDGDEPBAR ;  /* 0x00000000000079af */ /* 0x000e220000000000 */
[----:B-1----:R-:W-:-:S02]  /*2c60*/  CS2R R20, SRZ ;  /* 0x0000000000147805 */ /* 0x002fc4000001ff00 */
[----:B--2---:R-:W-:Y:S02]  /*2c70*/  CS2R R8, SRZ ;  /* 0x0000000000087805 */ /* 0x004fe4000001ff00 */
[----:B----4-:R-:W-:Y:S01]  /*2c80*/  CS2R R10, SRZ ;  /* 0x00000000000a7805 */ /* 0x010fe2000001ff00 */
[----:B------:R-:W-:-:S04]  /*2c90*/  DEPBAR.LE SB0, 0x2 ;  /* 0x000080800000791a */ /* 0x000fc80000000000 */
[----:B------:R-:W-:Y:S06]  /*2ca0*/  BAR.SYNC.DEFER_BLOCKING 0x0 ;  /* 0x0000000000007b1d */ /* 0x000fec0000010000 */
[----:B------:R1:W2:Y:S04]  /*2cb0*/  LDSM.16.M88.4 R40, [R0+UR5+0x400] ;  /* 0x000400050028783b */ /* 0x0002a80008000200 */
[----:B------:R1:W4:Y:S01]  /*2cc0*/  LDSM.16.M88.4 R44, [R0+UR4+0x2400] ;  /* 0x00240004002c783b */ /* 0x0003220008000200 */
[----:B------:R-:W-:Y:S05]  /*2cd0*/  @!P1 BRA `(.L_x_995) ;  /* 0x0000000400e89947 */ /* 0x000fea0003800000 */
[----:B------:R-:W5:Y:S01]  /*2ce0*/  LDC R94, c[0x0][0x3f8] ;  /* 0x0000fe00ff5e7b82 */ /* 0x000f620000000800 */
[----:B------:R-:W-:Y:S01]  /*2cf0*/  IADD3 R98, P1, PT, R2, 0x80, RZ ;  /* 0x0000008002627810 */ /* 0x000fe20007f3e0ff */
[----:B------:R-:W-:Y:S01]  /*2d00*/  IMAD.MOV.U32 R27, RZ, RZ, RZ ;  /* 0x000000ffff1b7224 */ /* 0x000fe200078e00ff */
[C---:B------:R-:W-:Y:S01]  /*2d10*/  ISETP.NE.AND P2, PT, R101.reuse, RZ, P0 ;  /* 0x000000ff6500720c */ /* 0x040fe20000745270 */
[----:B------:R-:W-:Y:S01]  /*2d20*/  UIADD3 UR5, UPT, UPT, UR5, 0x400, URZ ;  /* 0x0000040005057890 */ /* 0x000fe2000fffe0ff */
[C---:B------:R-:W-:Y:S01]  /*2d30*/  LOP3.LUT R12, R0.reuse, 0x10, RZ, 0x3c, !PT ;  /* 0x00000010000c7812 */ /* 0x040fe200078e3cff */
[----:B------:R-:W-:Y:S01]  /*2d40*/  IMAD.X R99, RZ, RZ, R3, P1 ;  /* 0x000000ffff637224 */ /* 0x000fe200008e0603 */
[----:B------:R-:W-:Y:S01]  /*2d50*/  ISETP.NE.AND P1, PT, R101, RZ, PT ;  /* 0x000000ff6500720c */ /* 0x000fe20003f25270 */
[----:B------:R-:W-:Y:S01]  /*2d60*/  UIADD3 UR4, UPT, UPT, UR4, 0x2400, URZ ;  /* 0x0000240004047890 */ /* 0x000fe2000fffe0ff */
[C---:B------:R-:W-:Y:S01]  /*2d70*/  LOP3.LUT R3, R0.reuse, 0x20, RZ, 0x3c, !PT ;  /* 0x0000002000037812 */ /* 0x040fe200078e3cff */
[----:B------:R-:W-:Y:S01]  /*2d80*/  UMOV UR16, 0x180 ;  /* 0x0000018000107882 */ /* 0x000fe20000000000 */
[----:B------:R-:W-:Y:S01]  /*2d90*/  LOP3.LUT R2, R0, 0x30, RZ, 0x3c, !PT ;  /* 0x0000003000027812 */ /* 0x000fe200078e3cff */
[----:B------:R-:W-:Y:S01]  /*2da0*/  UMOV UR9, 0x3 ;  /* 0x0000000300097882 */ /* 0x000fe20000000000 */
[----:B------:R-:W-:Y:S01]  /*2db0*/  SEL R97, R97, RZ, P1 ;  /* 0x000000ff61617207 */ /* 0x000fe20000800000 */
[----:B------:R-:W-:Y:S01]  /*2dc0*/  UMOV UR15, URZ ;  /* 0x000000ff000f7c82 */ /* 0x000fe20008000000 */
[----:B------:R-:W-:Y:S01]  /*2dd0*/  SEL R100, RZ, 0x1, !P2 ;  /* 0x00000001ff647807 */ /* 0x000fe20005000000 */
[----:B------:R-:W-:Y:S01]  /*2de0*/  UMOV UR14, 0x180 ;  /* 0x00000180000e7882 */ /* 0x000fe20000000000 */
[----:B------:R-:W-:Y:S01]  /*2df0*/  UMOV UR11, 0xfffffe80 ;  /* 0xfffffe80000b7882 */ /* 0x000fe20000000000 */
[----:B-----5:R-:W-:-:S04]  /*2e00*/  LEA R102, P0, R94, RZ, 0x4 ;  /* 0x000000ff5e667211 */ /* 0x020fc800078020ff */
[----:B------:R-:W-:-:S09]  /*2e10*/  LEA.HI.X.SX32 R103, R94, RZ, 0x4, P0 ;  /* 0x000000ff5e677211 */ /* 0x000fd200000f26ff */
.L_x_996:
[C---:B-12-4-:R-:W-:Y:S01]  /*2e20*/  HMMA.1688.F32 R4, R40.reuse, R44, R4 ;  /* 0x0000002c2804723c */ /* 0x056fe20000001004 */
[----:B------:R-:W-:Y:S01]  /*2e30*/  LDSM.16.M88.4 R48, [R12+UR5] ;  /* 0x000000050c30783b */ /* 0x000fe20008000200 */
[----:B------:R-:W-:Y:S02]  /*2e40*/  UIADD3 UR13, UPT, UPT, UR5, 0x80, URZ ;  /* 0x00000080050d7890 */ /* 0x000fe4000fffe0ff */
[----:B------:R-:W-:Y:S01]  /*2e50*/  ISETP.NE.U32.AND P1, PT, R100, RZ, PT ;  /* 0x000000ff6400720c */ /* 0x000fe20003f25070 */
[----:B------:R-:W-:Y:S01]  /*2e60*/  VIADD R105, R81, UR14 ;  /* 0x0000000e51697c36 */ /* 0x000fe20008000000 */
[----:B------:R-:W-:Y:S01]  /*2e70*/  LOP3.LUT P2, RZ, R97, 0x1, RZ, 0xc0, !PT ;  /* 0x0000000161ff7812 */ /* 0x000fe2000784c0ff */
[----:B------:R-:W-:Y:S01]  /*2e80*/  VIADD R104, R80, UR16 ;  /* 0x0000001050687c36 */ /* 0x000fe20008000000 */
[C---:B------:R-:W-:Y:S01]  /*2e90*/  HMMA.1688.F32 R8, R40.reuse, R45, R8 ;  /* 0x0000002d2808723c */ /* 0x040fe20000001008 */
[----:B-1----:R-:W1:Y:S01]  /*2ea0*/  LDSM.16.M88.4 R52, [R12+UR4] ;  /* 0x000000040c34783b */ /* 0x002e620008000200 */
[C---:B------:R-:W-:Y:S01]  /*2eb0*/  IADD3 R108, P0, PT, R102.reuse, R106, RZ ;  /* 0x0000006a666c7210 */ /* 0x040fe20007f1e0ff */
[----:B------:R-:W-:Y:S02]  /*2ec0*/  UIADD3 UR12, UPT, UPT, UR4, 0x80, URZ ;  /* 0x00000080040c7890 */ /* 0x000fe4000fffe0ff */
[----:B------:R-:W-:Y:S02]  /*2ed0*/  UIADD3 UR15, UPT, UPT, UR15, 0x1, URZ ;  /* 0x000000010f0f7890 */ /* 0x000fe4000fffe0ff */
[C---:B------:R-:W-:Y:S01]  /*2ee0*/  IMAD.X R109, R103.reuse, 0x1, R107, P0 ;  /* 0x00000001676d7824 */ /* 0x040fe200000e066b */
[C---:B------:R-:W-:Y:S01]  /*2ef0*/  HMMA.1688.F32 R16, R40.reuse, R46, R16 ;  /* 0x0000002e2810723c */ /* 0x040fe20000001010 */
[----:B------:R-:W-:Y:S01]  /*2f00*/  @!PT LDS RZ, [RZ] ;  /* 0x00000000fffff984 */ /* 0x000fe20000000800 */
[----:B------:R-:W-:Y:S01]  /*2f10*/  @!PT LDS RZ, [RZ] ;  /* 0x00000000fffff984 */ /* 0x000fe20000000800 */
[----:B------:R-:W-:Y:S01]  /*2f20*/  @!PT LDS RZ, [RZ] ;  /* 0x00000000fffff984 */ /* 0x000fe20000000800 */
[----:B---3--:R3:W-:Y:S01]  /*2f30*/  @P1 LDGSTS.E.BYPASS.LTC128B.128 [R105+0x400], desc[UR36][R98.64] ;  /* 0x0040000062691fae */ /* 0x0087e2000b981a24 */
[----:B------:R-:W-:Y:S01]  /*2f40*/  UISETP.NE.AND UP1, UPT, UR15, 0x4, UPT ;  /* 0x000000040f00788c */ /* 0x000fe2000bf25270 */
[C---:B------:R-:W-:Y:S01]  /*2f50*/  IADD3 R110, P0, PT, R102.reuse, R108, RZ ;  /* 0x0000006c666e7210 */ /* 0x040fe20007f1e0ff */
[----:B------:R-:W-:Y:S04]  /*2f60*/  UIADD3 UR9, UPT, UPT, UR9, 0x1, URZ ;  /* 0x0000000109097890 */ /* 0x000fe8000fffe0ff */
[-C--:B------:R-:W-:Y:S01]  /*2f70*/  HMMA.1688.F32 R20, R40, R47.reuse, R20 ;  /* 0x0000002f2814723c */ /* 0x080fe20000001014 */
[----:B------:R2:W-:Y:S01]  /*2f80*/  @P2 LDGSTS.E.BYPASS.LTC128B.128 [R104], desc[UR36][R106.64+0x40] ;  /* 0x000000406a682fae */ /* 0x0005e2000b981a24 */
[C---:B------:R-:W-:Y:S01]  /*2f90*/  IMAD.X R111, R103.reuse, 0x1, R109, P0 ;  /* 0x00000001676f7824 */ /* 0x040fe200000e066d */
[----:B------:R-:W-:Y:S01]  /*2fa0*/  IADD3 R112, P0, PT, R102, R110, RZ ;  /* 0x0000006e66707210 */ /* 0x000fe20007f1e0ff */
[----:B------:R-:W-:Y:S02]  /*2fb0*/  UISETP.NE.AND UP0, UPT, UR9, 0x4, UPT ;  /* 0x000000040900788c */ /* 0x000fe4000bf05270 */
[----:B------:R-:W-:Y:S02]  /*2fc0*/  @!UP1 UIADD3 UR13, UPT, UPT, UR5, -0x180, URZ ;  /* 0xfffffe80050d9890 */ /* 0x000fe4000fffe0ff */
[C---:B------:R-:W-:Y:S01]  /*2fd0*/  HMMA.1688.F32 R24, R42.reuse, R47, R24 ;  /* 0x0000002f2a18723c */ /* 0x040fe20000001018 */
[----:B------:R-:W-:Y:S02]  /*2fe0*/  @!UP1 UIADD3 UR12, UPT, UPT, UR4, -0x180, URZ ;  /* 0xfffffe80040c9890 */ /* 0x000fe4000fffe0ff */
[----:B------:R-:W-:Y:S01]  /*2ff0*/  IMAD.X R113, R103, 0x1, R111, P0 ;  /* 0x0000000167717824 */ /* 0x000fe200000e066f */
[----:B------:R-:W-:Y:S01]  /*3000*/  USEL UR17, UR11, 0x80, !UP0 ;  /* 0x000000800b117887 */ /* 0x000fe2000c000000 */
[----:B------:R-:W-:Y:S01]  /*3010*/  @!UP1 UMOV UR15, URZ ;  /* 0x000000ff000f9c82 */ /* 0x000fe20008000000 */
[----:B------:R-:W-:Y:S02]  /*3020*/  USEL UR9, UR9, URZ, UP0 ;  /* 0x000000ff09097287 */ /* 0x000fe40008000000 */
[C---:B------:R-:W-:Y:S01]  /*3030*/  HMMA.1688.F32 R28, R42.reuse, R46, R28 ;  /* 0x0000002e2a1c723c */ /* 0x040fe2000000101c */
[----:B------:R-:W-:Y:S02]  /*3040*/  UIADD3 UR14, UPT, UPT, UR17, UR14, URZ ;  /* 0x0000000e110e7290 */ /* 0x000fe4000fffe0ff */
[----:B---3--:R-:W-:Y:S01]  /*3050*/  VIADD R105, R79, UR16 ;  /* 0x000000104f697c36 */ /* 0x008fe20008000000 */
[----:B------:R-:W-:Y:S01]  /*3060*/  IADD3 R98, P0, PT, R98, 0x40, RZ ;  /* 0x0000004062627810 */ /* 0x000fe20007f1e0ff */
[----:B------:R-:W-:Y:S03]  /*3070*/  UIADD3 UR16, UPT, UPT, UR17, UR16, URZ ;  /* 0x0000001011107290 */ /* 0x000fe6000fffe0ff */
[C---:B------:R-:W-:Y:S02]  /*3080*/  HMMA.1688.F32 R32, R42.reuse, R45, R32 ;  /* 0x0000002d2a20723c */ /* 0x040fe40000001020 */
[----:B------:R-:W-:Y:S01]  /*3090*/  IMAD.X R99, RZ, RZ, R99, P0 ;  /* 0x000000ffff637224 */ /* 0x000fe200000e0663 */
[----:B------:R-:W-:Y:S02]  /*30a0*/  ISETP.GT.AND P0, PT, R101, -0x2, PT ;  /* 0xfffffffe6500780c */ /* 0x000fe40003f04270 */
[--C-:B--2---:R-:W-:Y:S02]  /*30b0*/  SHF.R.U32.HI R106, RZ, 0x1, R97.reuse ;  /* 0x00000001ff6a7819 */ /* 0x104fe40000011661 */
[--C-:B------:R-:W-:Y:S01]  /*30c0*/  SHF.R.U32.HI R107, RZ, 0x3, R97.reuse ;  /* 0x00000003ff6b7819 */ /* 0x100fe20000011661 */
[----:B------:R-:W-:Y:S01]  /*30d0*/  HMMA.1688.F32 R36, R42, R44, R36 ;  /* 0x0000002c2a24723c */ /* 0x000fe20000001024 */
[----:B------:R-:W-:Y:S02]  /*30e0*/  LDSM.16.M88.4 R40, [R3+UR5] ;  /* 0x000000050328783b */ /* 0x000fe40008000200 */
[----:B------:R-:W-:Y:S02]  /*30f0*/  LOP3.LUT P1, RZ, R106, 0x1, RZ, 0xc0, !PT ;  /* 0x000000016aff7812 */ /* 0x000fe4000782c0ff */
[----:B------:R-:W-:-:S03]  /*3100*/  SHF.R.U32.HI R106, RZ, 0x2, R97 ;  /* 0x00000002ff6a7819 */ /* 0x000fc60000011661 */
[C---:B-1----:R-:W-:Y:S01]  /*3110*/  HMMA.1688.F32 R4, R48.reuse, R52, R4 ;  /* 0x000000343004723c */ /* 0x042fe20000001004 */
[----:B------:R-:W1:Y:S03]  /*3120*/  LDSM.16.M88.4 R44, [R3+UR4] ;  /* 0x00000004032c783b */ /* 0x000e660008000200 */
[----:B------:R-:W-:Y:S04]  /*3130*/  LOP3.LUT P2, RZ, R106, 0x1, RZ, 0xc0, !PT ;  /* 0x000000016aff7812 */ /* 0x000fe8000784c0ff */
[C---:B------:R-:W-:Y:S01]  /*3140*/  HMMA.1688.F32 R8, R48.reuse, R53, R8 ;  /* 0x000000353008723c */ /* 0x040fe20000001008 */
[----:B------:R-:W-:Y:S01]  /*3150*/  @!PT LDS RZ, [RZ] ;  /* 0x00000000fffff984 */ /* 0x000fe20000000800 */
[----:B------:R-:W-:Y:S01]  /*3160*/  @!PT LDS RZ, [RZ] ;  /* 0x00000000fffff984 */ /* 0x000fe20000000800 */
[----:B------:R-:W-:Y:S01]  /*3170*/  @!PT LDS RZ, [RZ] ;  /* 0x00000000fffff984 */ /* 0x000fe20000000800 */
[----:B------:R2:W-:Y:S01]  /*3180*/  @P1 LDGSTS.E.BYPASS.LTC128B.128 [R105], desc[UR36][R108.64+0x40] ;  /* 0x000000406c691fae */ /* 0x0005e2000b981a24 */
[----:B------:R-:W-:Y:S06]  /*3190*/  LOP3.LUT P1, RZ, R107, 0x1, RZ, 0xc0, !PT ;  /* 0x000000016bff7812 */ /* 0x000fec000782c0ff */
[C---:B------:R-:W-:Y:S08]  /*31a0*/  HMMA.1688.F32 R16, R48.reuse, R54, R16 ;  /* 0x000000363010723c */ /* 0x040ff00000001010 */
[-C--:B------:R-:W-:Y:S08]  /*31b0*/  HMMA.1688.F32 R20, R48, R55.reuse, R20 ;  /* 0x000000373014723c */ /* 0x080ff00000001014 */
[C---:B------:R-:W-:Y:S03]  /*31c0*/  HMMA.1688.F32 R24, R50.reuse, R55, R24 ;  /* 0x000000373218723c */ /* 0x040fe60000001018 */
[----:B--2---:R-:W-:Y:S05]  /*31d0*/  VIADD R108, R101, 0xffffffff ;  /* 0xffffffff656c7836 */ /* 0x004fea0000000000 */
[C---:B------:R-:W-:Y:S03]  /*31e0*/  HMMA.1688.F32 R28, R50.reuse, R54, R28 ;  /* 0x00000036321c723c */ /* 0x040fe6000000101c */
[----:B------:R-:W-:Y:S05]  /*31f0*/  IMAD.MOV.U32 R101, RZ, RZ, R108 ;  /* 0x000000ffff657224 */ /* 0x000fea00078e006c */
[C---:B------:R-:W-:Y:S08]  /*3200*/  HMMA.1688.F32 R32, R50.reuse, R53, R32 ;  /* 0x000000353220723c */ /* 0x040ff00000001020 */
[----:B------:R-:W-:Y:S01]  /*3210*/  HMMA.1688.F32 R36, R50, R52, R36 ;  /* 0x000000343224723c */ /* 0x000fe20000001024 */
[----:B------:R-:W-:Y:S01]  /*3220*/  LDSM.16.M88.4 R48, [R2+UR5] ;  /* 0x000000050230783b */ /* 0x000fe20008000200 */
[----:B------:R-:W-:-:S06]  /*3230*/  UMOV UR5, UR13 ;  /* 0x0000000d00057c82 */ /* 0x000fcc0008000000 */
[C---:B-1----:R-:W-:Y:S01]  /*3240*/  HMMA.1688.F32 R4, R40.reuse, R44, R4 ;  /* 0x0000002c2804723c */ /* 0x042fe20000001004 */
[----:B------:R-:W1:Y:S01]  /*3250*/  LDSM.16.M88.4 R52, [R2+UR4] ;  /* 0x000000040234783b */ /* 0x000e620008000200 */
[----:B------:R-:W-:Y:S06]  /*3260*/  UMOV UR4, UR12 ;  /* 0x0000000c00047c82 */ /* 0x000fec0008000000 */
[C---:B------:R-:W-:Y:S01]  /*3270*/  HMMA.1688.F32 R8, R40.reuse, R45, R8 ;  /* 0x0000002d2808723c */ /* 0x040fe20000001008 */
[----:B------:R-:W-:Y:S01]  /*3280*/  @!PT LDS RZ, [RZ] ;  /* 0x00000000fffff984 */ /* 0x000fe20000000800 */
[----:B------:R-:W-:Y:S01]  /*3290*/  @!PT LDS RZ, [RZ] ;  /* 0x00000000fffff984 */ /* 0x000fe20000000800 */
[----:B------:R-:W-:Y:S01]  /*32a0*/  @!PT LDS RZ, [RZ] ;  /* 0x00000000fffff984 */ /* 0x000fe20000000800 */
[----:B------:R2:W-:Y:S01]  /*32b0*/  @P2 LDGSTS.E.BYPASS.LTC128B.128 [R104+0x1000], desc[UR36][R110.64+0x40] ;  /* 0x010000406e682fae */ /* 0x0005e2000b981a24 */
[----:B------:R-:W-:Y:S04]  /*32c0*/  ISETP.NE.AND P2, PT, R108, RZ, PT ;  /* 0x000000ff6c00720c */ /* 0x000fe80003f45270 */
[----:B------:R-:W-:Y:S02]  /*32d0*/  SEL R100, R100, RZ, P2 ;  /* 0x000000ff64647207 */ /* 0x000fe40001000000 */
[C---:B------:R-:W-:Y:S01]  /*32e0*/  HMMA.1688.F32 R16, R40.reuse, R46, R16 ;  /* 0x0000002e2810723c */ /* 0x040fe20000001010 */
[----:B------:R2:W-:Y:S02]  /*32f0*/  @P1 LDGSTS.E.BYPASS.LTC128B.128 [R105+0x1000], desc[UR36][R112.64+0x40] ;  /* 0x0100004070691fae */ /* 0x0005e4000b981a24 */
[----:B------:R-:W-:Y:S02]  /*3300*/  IADD3 R106, P1, PT, R112, 0x40, RZ ;  /* 0x00000040706a7810 */ /* 0x000fe40007f3e0ff */
[----:B------:R-:W-:Y:S03]  /*3310*/  SEL R97, R97, RZ, P2 ;  /* 0x000000ff61617207 */ /* 0x000fe60001000000 */
[-C--:B------:R-:W-:Y:S01]  /*3320*/  HMMA.1688.F32 R20, R40, R47.reuse, R20 ;  /* 0x0000002f2814723c */ /* 0x080fe20000001014 */
[----:B------:R-:W0:Y:S01]  /*3330*/  LDGDEPBAR ;  /* 0x00000000000079af */ /* 0x000e220000000000 */
[----:B------:R-:W-:Y:S02]  /*3340*/  IMAD.X R107, RZ, RZ, R113, P1 ;  /* 0x000000ffff6b7224 */ /* 0x000fe400008e0671 */
[----:B------:R-:W-:Y:S04]  /*3350*/  IMAD.WIDE R106, R94, -0x30, R106 ;  /* 0xffffffd05e6a7825 */ /* 0x000fe800078e026a */
[C---:B------:R-:W-:Y:S08]  /*3360*/  HMMA.1688.F32 R24, R42.reuse, R47, R24 ;  /* 0x0000002f2a18723c */ /* 0x040ff00000001018 */
[C---:B------:R-:W-:Y:S08]  /*3370*/  HMMA.1688.F32 R28, R42.reuse, R46, R28 ;  /* 0x0000002e2a1c723c */ /* 0x040ff0000000101c */
[C---:B------:R-:W-:Y:S01]  /*3380*/  HMMA.1688.F32 R32, R42.reuse, R45, R32 ;  /* 0x0000002d2a20723c */ /* 0x040fe20000001020 */
[----:B------:R-:W-:Y:S04]  /*3390*/  DEPBAR.LE SB0, 0x2 ;  /* 0x000080800000791a */ /* 0x000fe80000000000 */
[----:B------:R-:W-:Y:S03]  /*33a0*/  BAR.SYNC.DEFER_BLOCKING 0x0 ;  /* 0x0000000000007b1d */ /* 0x000fe60000010000 */
[----:B------:R-:W-:-:S08]  /*33b0*/  HMMA.1688.F32 R36, R42, R44, R36 ;  /* 0x0000002c2a24723c */ /* 0x000fd00000001024 */
[C---:B-1----:R-:W-:Y:S08]  /*33c0*/  HMMA.1688.F32 R4, R48.reuse, R52, R4 ;  /* 0x000000343004723c */ /* 0x042ff00000001004 */
[C---:B------:R-:W-:Y:S01]  /*33d0*/  HMMA.1688.F32 R8, R48.reuse, R53, R8 ;  /* 0x000000353008723c */ /* 0x040fe20000001008 */
[----:B------:R2:W1:Y:S07]  /*33e0*/  LDSM.16.M88.4 R40, [R0+UR13] ;  /* 0x0000000d0028783b */ /* 0x00046e0008000200 */
[C---:B------:R-:W-:Y:S01]  /*33f0*/  HMMA.1688.F32 R16, R48.reuse, R54, R16 ;  /* 0x000000363010723c */ /* 0x040fe20000001010 */
[----:B------:R2:W1:Y:S07]  /*3400*/  LDSM.16.M88.4 R44, [R0+UR12] ;  /* 0x0000000c002c783b */ /* 0x00046e0008000200 */
[-C--:B------:R-:W-:Y:S08]  /*3410*/  HMMA.1688.F32 R20, R48, R55.reuse, R20 ;  /* 0x000000373014723c */ /* 0x080ff00000001014 */
[C---:B------:R-:W-:Y:S08]  /*3420*/  HMMA.1688.F32 R24, R50.reuse, R55, R24 ;  /* 0x000000373218723c */ /* 0x040ff00000001018 */
[C---:B------:R-:W-:Y:S08]  /*3430*/  HMMA.1688.F32 R28, R50.reuse, R54, R28 ;  /* 0x00000036321c723c */ /* 0x040ff0000000101c */
[C---:B------:R-:W-:Y:S08]  /*3440*/  HMMA.1688.F32 R32, R50.reuse, R53, R32 ;  /* 0x000000353220723c */ /* 0x040ff00000001020 */
[----:B------:R-:W-:Y:S01]  /*3450*/  HMMA.1688.F32 R36, R50, R52, R36 ;  /* 0x000000343224723c */ /* 0x000fe20000001024 */
[----:B------:R-:W-:Y:S02]  /*3460*/  @!UPT UIADD3 URZ, UPT, UPT, URZ, URZ, URZ ;  /* 0x000000fffffff290 */ /* 0x000fe4000fffe0ff */
[----:B------:R-:W-:Y:S11]  /*3470*/  @P0 BRA `(.L_x_996) ;  /* 0xfffffff800680947 */ /* 0x000ff6000383ffff */
.L_x_995:
[----:B------:R-:W-:Y:S01]  /*3480*/  SHF.R.S32.HI R2, RZ, 0x1f, R95 ;  /* 0x0000001fff027819 */ /* 0x000fe2000001145f */
[----:B------:R-:W5:Y:S01]  /*3490*/  LDCU UR9, c[0x0][0x3e0] ;  /* 0x00007c00ff0977ac */ /* 0x000f620008000800 */
[----:B-1--4-:R-:W-:Y:S01]  /*34a0*/  PRMT R46, R84, 0x8880, RZ ;  /* 0x00008880542e7816 */ /* 0x012fe200000000ff */
[----:B------:R-:W0:Y:S01]  /*34b0*/  LDGDEPBAR ;  /* 0x00000000000079af */ /* 0x000e220000000000 */
[----:B------:R-:W-:Y:S01]  /*34c0*/  LEA.HI R2, R2, R95, RZ, 0x5 ;  /* 0x0000005f02027211 */ /* 0x000fe200078f28ff */
[----:B------:R-:W-:Y:S01]  /*34d0*/  VIADD R12, R78, 0x4 ;  /* 0x000000044e0c7836 */ /* 0x000fe20000000000 */
[----:B------:R-:W-:Y:S01]  /*34e0*/  USHF.L.U32 UR4, UR7, 0x18, URZ ;  /* 0x0000001807047899 */ /* 0x000fe200080006ff */
[----:B------:R-:W0:Y:S01]  /*34f0*/  LDGDEPBAR ;  /* 0x00000000000079af */ /* 0x000e220000000000 */
[----:B------:R-:W-:Y:S01]  /*3500*/  LOP3.LUT R2, R2, 0xffffffe0, RZ, 0xc0, !PT ;  /* 0xffffffe002027812 */ /* 0x000fe200078ec0ff */
[----:B------:R-:W-:Y:S02]  /*3510*/  IMAD.SHL.U32 R46, R46, 0x8, RZ ;  /* 0x000000082e2e7824 */ /* 0x000fe400078e00ff */
[----:B------:R-:W-:-:S02]  /*3520*/  VIADD R109, R95, 0xffffffff ;  /* 0xffffffff5f6d7836 */ /* 0x000fc40000000000 */
[C---:B------:R-:W-:Y:S01]  /*3530*/  IMAD.IADD R2, R95.reuse, 0x1, -R2 ;  /* 0x000000015f027824 */ /* 0x040fe200078e0a02 */
[----:B------:R-:W-:Y:S01]  /*3540*/  SHF.R.S32.HI R47, RZ, 0x1f, R46 ;  /* 0x0000001fff2f7819 */ /* 0x000fe2000001142e */
[----:B------:R-:W-:Y:S02]  /*3550*/  VIADD R3, R46, 0x40 ;  /* 0x000000402e037836 */ /* 0x000fe40000000000 */
[----:B------:R-:W-:Y:S01]  /*3560*/  VIADD R108, R95, 0x3e ;  /* 0x0000003e5f6c7836 */ /* 0x000fe20000000000 */
[----:B------:R-:W-:Y:S02]  /*3570*/  ISETP.NE.AND P0, PT, R2, RZ, PT ;  /* 0x000000ff0200720c */ /* 0x000fe40003f05270 */
[----:B-----5:R-:W-:Y:S02]  /*3580*/  ISETP.GE.AND P2, PT, R46, UR9, PT ;  /* 0x000000092e007c0c */ /* 0x020fe4000bf46270 */
[----:B------:R-:W-:Y:S02]  /*3590*/  SEL R2, R2, 0x20, P0 ;  /* 0x0000002002027807 */ /* 0x000fe40000000000 */
[----:B------:R-:W-:-:S02]  /*35a0*/  ISETP.GE.AND P1, PT, R3, UR9, PT ;  /* 0x0000000903007c0c */ /* 0x000fc4000bf26270 */
[C---:B--2---:R-:W-:Y:S01]  /*35b0*/  VIMNMX R111, PT, PT, R95.reuse, R2, PT ;  /* 0x000000025f6f7248 */ /* 0x044fe20003fe0100 */
[----:B------:R-:W-:Y:S01]  /*35c0*/  VIADD R95, R95, 0x1f ;  /* 0x0000001f5f5f7836 */ /* 0x000fe20000000000 */
[----:B------:R-:W-:Y:S02]  /*35d0*/  SEL R2, RZ, 0x4, P2 ;  /* 0x00000004ff027807 */ /* 0x000fe40001000000 */
[----:B------:R-:W-:Y:S01]  /*35e0*/  ISETP.LT.AND P4, PT, R78, R111, !P2 ;  /* 0x0000006f4e00720c */ /* 0x000fe20005781270 */
[----:B------:R-:W-:-:S04]  /*35f0*/  DEPBAR.LE SB0, 0x0 ;  /* 0x000080000000791a */ /* 0x000fc80000000000 */
[----:B------:R-:W-:Y:S01]  /*3600*/  SEL R42, RZ, 0x2, P1 ;  /* 0x00000002ff2a7807 */ /* 0x000fe20000800000 */
[----:B------:R-:W-:Y:S08]  /*3610*/  BAR.SYNC.DEFER_BLOCKING 0x0 ;  /* 0x0000000000007b1d */ /* 0x000ff00000010000 */
[----:B------:R-:W-:Y:S01]  /*3620*/  BAR.SYNC.DEFER_BLOCKING 0x0 ;  /* 0x0000000000007b1d */ /* 0x000fe20000010000 */
[----:B------:R-:W-:-:S02]  /*3630*/  ISETP.GE.AND P0, PT, R12, R111, PT ;  /* 0x0000006f0c00720c */ /* 0x000fc40003f06270 */
[----:B------:R-:W-:Y:S02]  /*3640*/  ISETP.GE.AND P3, PT, R78, R111, PT ;  /* 0x0000006f4e00720c */ /* 0x000fe40003f66270 */
[----:B------:R-:W-:Y:S02]  /*3650*/  SEL R3, RZ, 0x1, !P4 ;  /* 0x00000001ff037807 */ /* 0x000fe40006000000 */
[----:B------:R-:W-:Y:S02]  /*3660*/  SEL R41, RZ, 0x1, P2 ;  /* 0x00000001ff297807 */ /* 0x000fe40001000000 */
[----:B------:R-:W-:Y:S02]  /*3670*/  SEL R40, R42, RZ, !P3 ;  /* 0x000000ff2a287207 */ /* 0x000fe40005800000 */
[----:B------:R-:W-:Y:S02]  /*3680*/  SEL R43, R2, RZ, !P0 ;  /* 0x000000ff022b7207 */ /* 0x000fe40004000000 */
[----:B------:R-:W-:-:S02]  /*3690*/  SEL R12, RZ, 0x8, P1 ;  /* 0x00000008ff0c7807 */ /* 0x000fc40000800000 */
[----:B------:R-:W-:Y:S02]  /*36a0*/  IADD3 R41, PT, PT, R2, R42, R41 ;  /* 0x0000002a02297210 */ /* 0x000fe40007ffe029 */
[----:B------:R-:W-:Y:S02]  /*36b0*/  IADD3 R43, PT, PT, R43, R40, R3 ;  /* 0x000000282b2b7210 */ /* 0x000fe40007ffe003 */
[C---:B------:R-:W-:Y:S01]  /*36c0*/  SEL R2, R12.reuse, RZ, !P0 ;  /* 0x000000ff0c027207 */ /* 0x040fe20004000000 */
[----:B------:R-:W1:Y:S01]  /*36d0*/  LDC R3, c[0x0][0x3fc] ;  /* 0x0000ff00ff037b82 */ /* 0x000e620000000800 */
[----:B------:R-:W-:Y:S01]  /*36e0*/  IMAD.IADD R41, R12, 0x1, R41 ;  /* 0x000000010c297824 */ /* 0x000fe200078e0229 */
[----:B------:R-:W-:Y:S02]  /*36f0*/  ISETP.GE.U32.AND P1, PT, R109, 0x20, PT ;  /* 0x000000206d00780c */ /* 0x000fe40003f26070 */
[----:B------:R-:W-:Y:S01]  /*3700*/  IMAD.IADD R2, R43, 0x1, R2 ;  /* 0x000000012b027824 */ /* 0x000fe200078e0202 */
[----:B------:R-:W-:-:S02]  /*3710*/  ISETP.GE.U32.AND P0, PT, R108, 0x3f, PT ;  /* 0x0000003f6c00780c */ /* 0x000fc40003f06070 */
[----:B------:R-:W-:Y:S02]  /*3720*/  SHF.R.S32.HI R42, RZ, 0x1f, R95 ;  /* 0x0000001fff2a7819 */ /* 0x000fe4000001145f */
[----:B------:R-:W-:Y:S02]  /*3730*/  SEL R41, R2, R41, !P1 ;  /* 0x0000002902297207 */ /* 0x000fe40004800000 */
[----:B------:R-:W-:Y:S02]  /*3740*/  LEA.HI R42, R42, R95, RZ, 0x5 ;  /* 0x0000005f2a2a7211 */ /* 0x000fe400078f28ff */
[----:B------:R-:W-:Y:S02]  /*3750*/  SEL R41, R41, RZ, P0 ;  /* 0x000000ff29297207 */ /* 0x000fe40000000000 */
[C---:B------:R-:W-:Y:S02]  /*3760*/  LEA.HI.SX32 R95, R42.reuse, 0xffffffff, 0x1b ;  /* 0xffffffff2a5f7811 */ /* 0x040fe400078fdaff */
[----:B------:R-:W-:Y:S01]  /*3770*/  LEA.HI.SX32 R94, R42, 0xfffffffe, 0x1b ;  /* 0xfffffffe2a5e7811 */ /* 0x000fe200078fdaff */
[----:B------:R-:W-:Y:S01]  /*3780*/  IMAD.SHL.U32 R12, R41, 0x10, RZ ;  /* 0x00000010290c7824 */ /* 0x000fe200078e00ff */
[----:B------:R-:W-:Y:S01]  /*3790*/  ISETP.NE.AND P3, PT, R95, 0x1, PT ;  /* 0x000000015f00780c */ /* 0x000fe20003f65270 */
[----:B------:R-:W-:Y:S01]  /*37a0*/  IMAD.SHL.U32 R40, R41, 0x4, RZ ;  /* 0x0000000429287824 */ /* 0x000fe200078e00ff */
[----:B------:R-:W-:-:S02]  /*37b0*/  ISETP.NE.AND P1, PT, R95, RZ, PT ;  /* 0x000000ff5f00720c */ /* 0x000fc40003f25270 */
[----:B------:R-:W-:Y:S01]  /*37c0*/  LOP3.LUT P2, RZ, R12, 0x10, RZ, 0xc0, !PT ;  /* 0x000000100cff7812 */ /* 0x000fe2000784c0ff */
[----:B-1----:R-:W-:Y:S01]  /*37d0*/  IMAD R45, R72, R3, RZ ;  /* 0x00000003482d7224 */ /* 0x002fe200078e02ff */
[----:B------:R-:W-:Y:S01]  /*37e0*/  SEL R43, R2, R41, !P3 ;  /* 0x00000029022b7207 */ /* 0x000fe20005800000 */
[----:B------:R-:W-:Y:S01]  /*37f0*/  IMAD.SHL.U32 R12, R41, 0x8, RZ ;  /* 0x00000008290c7824 */ /* 0x000fe200078e00ff */
[----:B------:R-:W-:Y:S01]  /*3800*/  LOP3.LUT P5, RZ, R40, 0x10, RZ, 0xc0, !PT ;  /* 0x0000001028ff7812 */ /* 0x000fe200078ac0ff */
[----:B------:R-:W-:Y:S01]  /*3810*/  IMAD.WIDE R44, R45, 0x2, R92 ;  /* 0x000000022d2c7825 */ /* 0x000fe200078e025c */
[----:B------:R-:W-:Y:S02]  /*3820*/  SEL R43, R43, RZ, P1 ;  /* 0x000000ff2b2b7207 */ /* 0x000fe40000800000 */
[----:B------:R-:W-:Y:S01]  /*3830*/  LOP3.LUT P0, RZ, R12, 0x10, RZ, 0xc0, !PT ;  /* 0x000000100cff7812 */ /* 0x000fe2000780c0ff */
[----:B------:R-:W-:-:S04]  /*3840*/  IMAD.WIDE R46, R78, R3, R46 ;  /* 0x000000034e2e7225 */ /* 0x000fc800078e022e */
[----:B------:R-:W-:Y:S01]  /*3850*/  IMAD.SHL.U32 R12, R41, 0x2, RZ ;  /* 0x00000002290c7824 */ /* 0x000fe200078e00ff */
[----:B------:R-:W-:Y:S01]  /*3860*/  LEA R44, P1, R46, R44, 0x1 ;  /* 0x0000002c2e2c7211 */ /* 0x000fe200078208ff */
[----:B------:R-:W-:-:S03]  /*3870*/  IMAD.SHL.U32 R40, R43, 0x10, RZ ;  /* 0x000000102b287824 */ /* 0x000fc600078e00ff */
[----:B------:R-:W-:Y:S01]  /*3880*/  LOP3.LUT P4, RZ, R12, 0x10, RZ, 0xc0, !PT ;  /* 0x000000100cff7812 */ /* 0x000fe2000788c0ff */
[C---:B------:R-:W-:Y:S01]  /*3890*/  IMAD.SHL.U32 R12, R43.reuse, 0x8, RZ ;  /* 0x000000082b0c7824 */ /* 0x040fe200078e00ff */
[----:B------:R-:W-:Y:S02]  /*38a0*/  LEA.HI.X R45, R46, R45, R47, 0x1, P1 ;  /* 0x0000002d2e2d7211 */ /* 0x000fe400008f0c2f */
[----:B------:R-:W-:Y:S02]  /*38b0*/  ISETP.NE.AND P1, PT, R94, 0x1, PT ;  /* 0x000000015e00780c */ /* 0x000fe40003f25270 */
[----:B------:R-:W-:Y:S01]  /*38c0*/  LOP3.LUT P3, RZ, R12, 0x10, RZ, 0xc0, !PT ;  /* 0x000000100cff7812 */ /* 0x000fe2000786c0ff */
[----:B------:R-:W-:Y:S01]  /*38d0*/  IMAD.SHL.U32 R12, R43, 0x2, RZ ;  /* 0x000000022b0c7824 */ /* 0x000fe200078e00ff */
[----:B------:R-:W-:Y:S01]  /*38e0*/  SEL R41, R2, R43, !P1 ;  /* 0x0000002b02297207 */ /* 0x000fe20004800000 */
[----:B------:R-:W-:Y:S01]  /*38f0*/  IMAD.WIDE R48, R3, 0x8, R44 ;  /* 0x0000000803307825 */ /* 0x000fe200078e022c */
[----:B------:R-:W-:Y:S01]  /*3900*/  ISETP.NE.AND P1, PT, R94, RZ, PT ;  /* 0x000000ff5e00720c */ /* 0x000fe20003f25270 */
[----:B------:R-:W-:Y:S01]  /*3910*/  @!PT LDS RZ, [RZ] ;  /* 0x00000000fffff984 */ /* 0x000fe20000000800 */
[----:B------:R-:W-:Y:S01]  /*3920*/  @!PT LDS RZ, [RZ] ;  /* 0x00000000fffff984 */ /* 0x000fe20000000800 */
[----:B------:R-:W-:Y:S01]  /*3930*/  @!PT LDS RZ, [RZ] ;  /* 0x00000000fffff984 */ /* 0x000fe20000000800 */
[----:B------:R-:W-:Y:S01]  /*3940*/  LDGSTS.E.BYPASS.LTC128B.128 [R77], desc[UR36][R44.64], P2 ;  /* 0x000000002c4d7fae */ /* 0x000fe20009181a24 */
[----:B------:R-:W-:Y:S01]  /*3950*/  LOP3.LUT P6, RZ, R40, 0x10, RZ, 0xc0, !PT ;  /* 0x0000001028ff7812 */ /* 0x000fe200078cc0ff */
[----:B------:R-:W-:Y:S01]  /*3960*/  IMAD.SHL.U32 R40, R43, 0x4, RZ ;  /* 0x000000042b287824 */ /* 0x000fe200078e00ff */
[----:B------:R-:W-:Y:S01]  /*3970*/  SEL R41, R41, RZ, P1 ;  /* 0x000000ff29297207 */ /* 0x000fe20000800000 */
[----:B------:R1:W-:Y:S01]  /*3980*/  LDGSTS.E.BYPASS.LTC128B.128 [R77+0x80], desc[UR36][R44.64+0x80], P0 ;  /* 0x000800802c4d7fae */ /* 0x0003e20008181a24 */
[----:B------:R-:W-:Y:S01]  /*3990*/  LOP3.LUT P1, RZ, R12, 0x10, RZ, 0xc0, !PT ;  /* 0x000000100cff7812 */ /* 0x000fe2000782c0ff */
[----:B------:R-:W-:Y:S01]  /*39a0*/  IMAD.WIDE R46, R3, 0x38, R48 ;  /* 0x00000038032e7825 */ /* 0x000fe200078e0230 */
[----:B------:R-:W-:Y:S01]  /*39b0*/  LEA.HI.SX32 R12, R42, 0xfffffffd, 0x1b ;  /* 0xfffffffd2a0c7811 */ /* 0x000fe200078fdaff */
[----:B------:R-:W-:Y:S01]  /*39c0*/  LDGSTS.E.BYPASS.LTC128B.128 [R76], desc[UR36][R48.64], P5 ;  /* 0x00000000304c7fae */ /* 0x000fe2000a981a24 */
[----:B------:R-:W-:Y:S01]  /*39d0*/  LOP3.LUT P2, RZ, R40, 0x10, RZ, 0xc0, !PT ;  /* 0x0000001028ff7812 */ /* 0x000fe2000784c0ff */
[C---:B------:R-:W-:Y:S01]  /*39e0*/  IMAD.SHL.U32 R40, R41.reuse, 0x10, RZ ;  /* 0x0000001029287824 */ /* 0x040fe200078e00ff */
[C---:B------:R-:W-:Y:S01]  /*39f0*/  ISETP.NE.AND P5, PT, R12.reuse, 0x1, PT ;  /* 0x000000010c00780c */ /* 0x040fe20003fa5270 */
[----:B------:R2:W-:Y:S01]  /*3a00*/  LDGSTS.E.BYPASS.LTC128B.128 [R76+0x80], desc[UR36][R48.64+0x80], P4 ;  /* 0x00080080304c7fae */ /* 0x0005e2000a181a24 */
[----:B------:R-:W-:Y:S01]  /*3a10*/  ISETP.NE.AND P4, PT, R12, RZ, PT ;  /* 0x000000ff0c00720c */ /* 0x000fe20003f85270 */
[C---:B------:R-:W-:Y:S01]  /*3a20*/  IMAD.SHL.U32 R42, R41.reuse, 0x8, RZ ;  /* 0x00000008292a7824 */ /* 0x040fe200078e00ff */
[----:B------:R-:W-:Y:S01]  /*3a30*/  SEL R2, R2, R41, !P5 ;  /* 0x0000002902027207 */ /* 0x000fe20006800000 */
[----:B------:R-:W0:Y:S01]  /*3a40*/  LDGDEPBAR ;  /* 0x00000000000079af */ /* 0x000e220000000000 */
[----:B------:R-:W-:Y:S01]  /*3a50*/  LOP3.LUT P0, RZ, R40, 0x10, RZ, 0xc0, !PT ;  /* 0x0000001028ff7812 */ /* 0x000fe2000780c0ff */
[C---:B------:R-:W-:Y:S01]  /*3a60*/  IMAD.SHL.U32 R40, R41.reuse, 0x4, RZ ;  /* 0x0000000429287824 */ /* 0x040fe200078e00ff */
[----:B------:R-:W-:Y:S01]  /*3a70*/  SEL R2, R2, RZ, P4 ;  /* 0x000000ff02027207 */ /* 0x000fe20002000000 */
[----:B------:R-:W-:Y:S01]  /*3a80*/  IMAD.SHL.U32 R41, R41, 0x2, RZ ;  /* 0x0000000229297824 */ /* 0x000fe200078e00ff */
[----:B------:R-:W-:Y:S01]  /*3a90*/  LDGSTS.E.BYPASS.LTC128B.128 [R77+0x2000], desc[UR36][R46.64], P6 ;  /* 0x020000002e4d7fae */ /* 0x000fe2000b181a24 */
[----:B------:R-:W-:-:S02]  /*3aa0*/  LOP3.LUT P6, RZ, R42, 0x10, RZ, 0xc0, !PT ;  /* 0x000000102aff7812 */ /* 0x000fc400078cc0ff */
[----:B------:R-:W-:Y:S01]  /*3ab0*/  LOP3.LUT P5, RZ, R40, 0x10, RZ, 0xc0, !PT ;  /* 0x0000001028ff7812 */ /* 0x000fe200078ac0ff */
[----:B------:R4:W-:Y:S01]  /*3ac0*/  LDGSTS.E.BYPASS.LTC128B.128 [R77+0x2080], desc[UR36][R46.64+0x80], P3 ;  /* 0x020800802e4d7fae */ /* 0x0009e20009981a24 */
[----:B------:R-:W-:Y:S01]  /*3ad0*/  LOP3.LUT P4, RZ, R41, 0x10, RZ, 0xc0, !PT ;  /* 0x0000001029ff7812 */ /* 0x000fe2000788c0ff */
[C---:B------:R-:W-:Y:S01]  /*3ae0*/  IMAD.SHL.U32 R41, R2.reuse, 0x10, RZ ;  /* 0x0000001002297824 */ /* 0x040fe200078e00ff */
[----:B------:R-:W5:Y:S01]  /*3af0*/  S2R R40, SR_TID.X ;  /* 0x0000000000287919 */ /* 0x000f620000002100 */
[----:B------:R-:W-:Y:S02]  /*3b00*/  IMAD.SHL.U32 R42, R2, 0x8, RZ ;  /* 0x00000008022a7824 */ /* 0x000fe400078e00ff */
[----:B-1----:R-:W-:Y:S01]  /*3b10*/  IMAD.WIDE R44, R3, 0x8, R46 ;  /* 0x00000008032c7825 */ /* 0x002fe200078e022e */
[----:B------:R-:W-:-:S03]  /*3b20*/  LOP3.LUT P3, RZ, R41, 0x10, RZ, 0xc0, !PT ;  /* 0x0000001029ff7812 */ /* 0x000fc6000786c0ff */
[C---:B------:R-:W-:Y:S01]  /*3b30*/  IMAD.SHL.U32 R41, R2.reuse, 0x4, RZ ;  /* 0x0000000402297824 */ /* 0x040fe200078e00ff */
[----:B------:R1:W-:Y:S01]  /*3b40*/  LDGSTS.E.BYPASS.LTC128B.128 [R76+0x2000], desc[UR36][R44.64], P2 ;  /* 0x020000002c4c7fae */ /* 0x0003e20009181a24 */
[----:B------:R-:W-:Y:S01]  /*3b50*/  IMAD.SHL.U32 R2, R2, 0x2, RZ ;  /* 0x0000000202027824 */ /* 0x000fe200078e00ff */
[----:B------:R-:W-:Y:S01]  /*3b60*/  LOP3.LUT P2, RZ, R42, 0x10, RZ, 0xc0, !PT ;  /* 0x000000102aff7812 */ /* 0x000fe2000784c0ff */
[----:B--2---:R-:W-:Y:S01]  /*3b70*/  IMAD.WIDE R48, R3, 0x38, R44 ;  /* 0x0000003803307825 */ /* 0x004fe200078e022c */
[----:B------:R1:W-:Y:S01]  /*3b80*/  LDGSTS.E.BYPASS.LTC128B.128 [R76+0x2080], desc[UR36][R44.64+0x80], P1 ;  /* 0x020800802c4c7fae */ /* 0x0003e20008981a24 */
[----:B------:R-:W-:-:S03]  /*3b90*/  LOP3.LUT P1, RZ, R41, 0x10, RZ, 0xc0, !PT ;  /* 0x0000001029ff7812 */ /* 0x000fc6000782c0ff */
[----:B------:R-:W0:Y:S01]  /*3ba0*/  LDGDEPBAR ;  /* 0x00000000000079af */ /* 0x000e220000000000 */
[----:B------:R-:W-:-:S03]  /*3bb0*/  IMAD.WIDE R50, R3, 0x8, R48 ;  /* 0x0000000803327825 */ /* 0x000fc600078e0230 */
[----:B------:R1:W-:Y:S01]  /*3bc0*/  LDGSTS.E.BYPASS.LTC128B.128 [R77+0x4000], desc[UR36][R48.64], P0 ;  /* 0x04000000304d7fae */ /* 0x0003e20008181a24 */
[----:B------:R-:W-:Y:S01]  /*3bd0*/  LOP3.LUT P0, RZ, R2, 0x10, RZ, 0xc0, !PT ;  /* 0x0000001002ff7812 */ /* 0x000fe2000780c0ff */
[C---:B------:R-:W-:Y:S02]  /*3be0*/  IMAD.WIDE R52, R3.reuse, 0x38, R50 ;  /* 0x0000003803347825 */ /* 0x040fe400078e0232 */
[----:B------:R1:W-:Y:S04]  /*3bf0*/  LDGSTS.E.BYPASS.LTC128B.128 [R77+0x4080], desc[UR36][R48.64+0x80], P6 ;  /* 0x04080080304d7fae */ /* 0x0003e8000b181a24 */
[----:B------:R1:W-:Y:S01]  /*3c00*/  LDGSTS.E.BYPASS.LTC128B.128 [R76+0x4000], desc[UR36][R50.64], P5 ;  /* 0x04000000324c7fae */ /* 0x0003e2000a981a24 */
[----:B------:R-:W-:-:S03]  /*3c10*/  IMAD.WIDE R54, R3, 0x8, R52 ;  /* 0x0000000803367825 */ /* 0x000fc600078e0234 */
[----:B------:R1:W-:Y:S01]  /*3c20*/  LDGSTS.E.BYPASS.LTC128B.128 [R76+0x4080], desc[UR36][R50.64+0x80], P4 ;  /* 0x04080080324c7fae */ /* 0x0003e2000a181a24 */
[C---:B-----5:R-:W-:Y:S01]  /*3c30*/  PRMT R2, R40.reuse, 0x8880, RZ ;  /* 0x0000888028027816 */ /* 0x060fe200000000ff */
[C---:B----4-:R-:W-:Y:S01]  /*3c40*/  IMAD.SHL.U32 R46, R40.reuse, 0x2, RZ ;  /* 0x00000002282e7824 */ /* 0x050fe200078e00ff */
[----:B------:R-:W-:Y:S01]  /*3c50*/  PRMT R3, R40, 0x8880, RZ ;  /* 0x0000888028037816 */ /* 0x000fe200000000ff */
[----:B------:R-:W0:Y:S01]  /*3c60*/  LDGDEPBAR ;  /* 0x00000000000079af */ /* 0x000e220000000000 */
[----:B------:R-:W-:Y:S02]  /*3c70*/  SHF.R.S32.HI R43, RZ, 0x2, R2 ;  /* 0x00000002ff2b7819 */ /* 0x000fe40000011402 */
[----:B------:R-:W-:Y:S01]  /*3c80*/  LOP3.LUT R46, R46, 0x6, RZ, 0xc0, !PT ;  /* 0x000000062e2e7812 */ /* 0x000fe200078ec0ff */
[----:B------:R1:W-:Y:S01]  /*3c90*/  LDGSTS.E.BYPASS.LTC128B.128 [R77+0x6000], desc[UR36][R52.64], P3 ;  /* 0x06000000344d7fae */ /* 0x0003e20009981a24 */
[----:B------:R-:W-:Y:S02]  /*3ca0*/  PRMT R43, R43, 0x9910, RZ ;  /* 0x000099102b2b7816 */ /* 0x000fe400000000ff */
[----:B------:R-:W-:Y:S01]  /*3cb0*/  PRMT R3, R3, 0x7710, RZ ;  /* 0x0000771003037816 */ /* 0x000fe200000000ff */
[----:B------:R1:W-:Y:S04]  /*3cc0*/  LDGSTS.E.BYPASS.LTC128B.128 [R77+0x6080], desc[UR36][R52.64+0x80], P2 ;  /* 0x06080080344d7fae */ /* 0x0003e80009181a24 */
[----:B------:R1:W-:Y:S04]  /*3cd0*/  LDGSTS.E.BYPASS.LTC128B.128 [R76+0x6000], desc[UR36][R54.64], P1 ;  /* 0x06000000364c7fae */ /* 0x0003e80008981a24 */
[----:B------:R1:W-:Y:S01]  /*3ce0*/  LDGSTS.E.BYPASS.LTC128B.128 [R76+0x6080], desc[UR36][R54.64+0x80], P0 ;  /* 0x06080080364c7fae */ /* 0x0003e20008181a24 */
[----:B------:R-:W-:-:S03]  /*3cf0*/  LOP3.LUT P0, RZ, R14, 0xff, RZ, 0xc0, !PT ;  /* 0x000000ff0eff7812 */ /* 0x000fc6000780c0ff */
[----:B------:R-:W0:Y:S10]  /*3d00*/  LDGDEPBAR ;  /* 0x00000000000079af */ /* 0x000e340000000000 */
[----:B------:R-:W-:Y:S05]  /*3d10*/  @!P0 BRA `(.L_x_997) ;  /* 0x0000000400488947 */ /* 0x000fea0003800000 */
[----:B------:R-:W2:Y:S01]  /*3d20*/  S2R R41, SR_CTAID.X ;  /* 0x0000000000297919 */ /* 0x000ea20000002500 */
[----:B-1----:R-:W-:Y:S01]  /*3d30*/  VIADDMNMX R45, R72, 0x80, R59, PT ;  /* 0x00000080482d7846 */ /* 0x002fe2000380013b */
[----:B--2---:R-:W-:-:S05]  /*3d40*/  IMAD R42, R41, 0x20, R56 ;  /* 0x00000020292a7824 */ /* 0x004fca00078e0238 */
[----:B------:R-:W-:-:S13]  /*3d50*/  ISETP.GE.U32.AND P0, PT, R45, R42, PT ;  /* 0x0000002a2d00720c */ /* 0x000fda0003f06070 */
[----:B------:R-:W-:Y:S05]  /*3d60*/  @!P0 BRA `(.L_x_997) ;  /* 0x0000000400348947 */ /* 0x000fea0003800000 */
[----:B------:R-:W-:Y:S02]  /*3d70*/  IMAD R52, R41, 0x20, -R72 ;  /* 0x0000002029347824 */ /* 0x000fe400078e0a48 */
[----:B------:R-:W-:-:S03]  /*3d80*/  IMAD.U32 R51, RZ, RZ, UR4 ;  /* 0x00000004ff337e24 */ /* 0x000fc6000f8e00ff */
[----:B------:R-:W-:Y:S02]  /*3d90*/  IADD3 R52, PT, PT, R56, R52, R43 ;  /* 0x0000003438347210 */ /* 0x000fe40007ffe02b */
[----:B------:R-:W-:-:S03]  /*3da0*/  LEA.HI.SX32 R51, R51, R46, 0xd ;  /* 0x0000002e33337211 */ /* 0x000fc600078f6aff */
[----:B------:R-:W-:Y:S01]  /*3db0*/  VIADD R42, R52, 0x8 ;  /* 0x00000008342a7836 */ /* 0x000fe20000000000 */
[CC--:B------:R-:W-:Y:S01]  /*3dc0*/  ISETP.GT.AND P4, PT, R51.reuse, R52.reuse, PT ;  /* 0x000000343300720c */ /* 0x0c0fe20003f84270 */
[C---:B------:R-:W-:Y:S01]  /*3dd0*/  VIADD R50, R51.reuse, 0x8 ;  /* 0x0000000833327836 */ /* 0x040fe20000000000 */
[CC--:B------:R-:W-:Y:S01]  /*3de0*/  ISETP.GE.AND P3, PT, R51.reuse, R52.reuse, PT ;  /* 0x000000343300720c */ /* 0x0c0fe20003f66270 */
[C---:B------:R-:W-:Y:S01]  /*3df0*/  VIADD R49, R51.reuse, 0x9 ;  /* 0x0000000933317836 */ /* 0x040fe20000000000 */
[----:B------:R-:W-:Y:S01]  /*3e00*/  FSEL R4, R4, -INF , !P4 ;  /* 0xff80000004047808 */ /* 0x000fe20006000000 */
[C---:B------:R-:W-:Y:S01]  /*3e10*/  VIADD R48, R51.reuse, 0x10 ;  /* 0x0000001033307836 */ /* 0x040fe20000000000 */
[-C--:B------:R-:W-:Y:S01]  /*3e20*/  ISETP.GT.AND P0, PT, R50, R52.reuse, PT ;  /* 0x000000343200720c */ /* 0x080fe20003f04270 */
[----:B------:R-:W-:Y:S01]  /*3e30*/  VIADD R47, R51, 0x11 ;  /* 0x00000011332f7836 */ /* 0x000fe20000000000 */
[-C--:B------:R-:W-:Y:S01]  /*3e40*/  ISETP.GT.AND P5, PT, R49, R52.reuse, PT ;  /* 0x000000343100720c */ /* 0x080fe20003fa4270 */
[C---:B------:R-:W-:Y:S01]  /*3e50*/  VIADD R45, R51.reuse, 0x18 ;  /* 0x00000018332d7836 */ /* 0x040fe20000000000 */
[-C--:B------:R-:W-:Y:S01]  /*3e60*/  ISETP.GT.AND P2, PT, R48, R52.reuse, PT ;  /* 0x000000343000720c */ /* 0x080fe20003f44270 */
[----:B------:R-:W-:Y:S01]  /*3e70*/  VIADD R44, R51, 0x19 ;  /* 0x00000019332c7836 */ /* 0x000fe20000000000 */
[-C--:B------:R-:W-:Y:S01]  /*3e80*/  ISETP.GT.AND P6, PT, R47, R52.reuse, PT ;  /* 0x000000342f00720c */ /* 0x080fe20003fc4270 */
[----:B------:R-:W-:Y:S01]  /*3e90*/  VIADD R41, R52, 0x18 ;  /* 0x0000001834297836 */ /* 0x000fe20000000000 */
[----:B------:R-:W-:-:S02]  /*3ea0*/  ISETP.GT.AND P1, PT, R45, R52, PT ;  /* 0x000000342d00720c */ /* 0x000fc40003f24270 */
[----:B------:R-:W-:Y:S02]  /*3eb0*/  ISETP.GT.AND P4, PT, R51, R42, PT ;  /* 0x0000002a3300720c */ /* 0x000fe40003f84270 */
[----:B------:R-:W-:Y:S02]  /*3ec0*/  FSEL R5, R5, -INF , !P3 ;  /* 0xff80000005057808 */ /* 0x000fe40005800000 */
[----:B------:R-:W-:Y:S02]  /*3ed0*/  FSEL R8, R8, -INF , !P0 ;  /* 0xff80000008087808 */ /* 0x000fe40004000000 */
[----:B------:R-:W-:Y:S02]  /*3ee0*/  FSEL R9, R9, -INF , !P5 ;  /* 0xff80000009097808 */ /* 0x000fe40006800000 */
[----:B------:R-:W-:Y:S02]  /*3ef0*/  FSEL R16, R16, -INF , !P2 ;  /* 0xff80000010107808 */ /* 0x000fe40005000000 */
[----:B------:R-:W-:-:S02]  /*3f00*/  FSEL R17, R17, -INF , !P6 ;  /* 0xff80000011117808 */ /* 0x000fc40007000000 */
[----:B------:R-:W-:Y:S02]  /*3f10*/  FSEL R20, R20, -INF , !P1 ;  /* 0xff80000014147808 */ /* 0x000fe40004800000 */
[----:B------:R-:W-:Y:S02]  /*3f20*/  FSEL R6, R6, -INF , !P4 ;  /* 0xff80000006067808 */ /* 0x000fe40006000000 */
[-C--:B------:R-:W-:Y:S02]  /*3f30*/  ISETP.GE.AND P3, PT, R51, R42.reuse, PT ;  /* 0x0000002a3300720c */ /* 0x080fe40003f66270 */
[-C--:B------:R-:W-:Y:S02]  /*3f40*/  ISETP.GT.AND P0, PT, R50, R42.reuse, PT ;  /* 0x0000002a3200720c */ /* 0x080fe40003f04270 */
[-C--:B------:R-:W-:Y:S02]  /*3f50*/  ISETP.GT.AND P5, PT, R49, R42.reuse, PT ;  /* 0x0000002a3100720c */ /* 0x080fe40003fa4270 */
[----:B------:R-:W-:-:S02]  /*3f60*/  ISETP.GT.AND P2, PT, R48, R42, PT ;  /* 0x0000002a3000720c */ /* 0x000fc40003f44270 */
[-C--:B------:R-:W-:Y:S02]  /*3f70*/  ISETP.GT.AND P6, PT, R47, R42.reuse, PT ;  /* 0x0000002a2f00720c */ /* 0x080fe40003fc4270 */
[-C--:B------:R-:W-:Y:S02]  /*3f80*/  ISETP.GT.AND P1, PT, R45, R42.reuse, PT ;  /* 0x0000002a2d00720c */ /* 0x080fe40003f24270 */
[----:B------:R-:W-:Y:S01]  /*3f90*/  ISETP.GT.AND P4, PT, R44, R42, PT ;  /* 0x0000002a2c00720c */ /* 0x000fe20003f84270 */
[----:B------:R-:W-:Y:S01]  /*3fa0*/  VIADD R42, R52, 0x10 ;  /* 0x00000010342a7836 */ /* 0x000fe20000000000 */
[----:B------:R-:W-:Y:S02]  /*3fb0*/  FSEL R7, R7, -INF , !P3 ;  /* 0xff80000007077808 */ /* 0x000fe40005800000 */
[----:B------:R-:W-:Y:S02]  /*3fc0*/  FSEL R10, R10, -INF , !P0 ;  /* 0xff8000000a0a7808 */ /* 0x000fe40004000000 */
[----:B------:R-:W-:-:S02]  /*3fd0*/  FSEL R11, R11, -INF , !P5 ;  /* 0xff8000000b0b7808 */ /* 0x000fc40006800000 */
[----:B------:R-:W-:Y:S02]  /*3fe0*/  ISETP.GT.AND P3, PT, R44, R52, PT ;  /* 0x000000342c00720c */ /* 0x000fe40003f64270 */
[C---:B------:R-:W-:Y:S02]  /*3ff0*/  ISETP.GT.AND P0, PT, R50.reuse, R42, PT ;  /* 0x0000002a3200720c */ /* 0x040fe40003f04270 */
[----:B------:R-:W-:Y:S02]  /*4000*/  ISETP.GT.AND P5, PT, R50, R41, PT ;  /* 0x000000293200720c */ /* 0x000fe40003fa4270 */
[----:B------:R-:W-:Y:S02]  /*4010*/  FSEL R18, R18, -INF , !P2 ;  /* 0xff80000012127808 */ /* 0x000fe40005000000 */
[----:B------:R-:W-:Y:S02]  /*4020*/  FSEL R19, R19, -INF , !P6 ;  /* 0xff80000013137808 */ /* 0x000fe40007000000 */
[----:B------:R-:W-:-:S02]  /*4030*/  FSEL R22, R22, -INF , !P1 ;  /* 0xff80000016167808 */ /* 0x000fc40004800000 */
[----:B------:R-:W-:Y:S02]  /*4040*/  FSEL R23, R23, -INF , !P4 ;  /* 0xff80000017177808 */ /* 0x000fe40006000000 */
[----:B------:R-:W-:Y:S02]  /*4050*/  FSEL R21, R21, -INF , !P3 ;  /* 0xff80000015157808 */ /* 0x000fe40005800000 */
[----:B------:R-:W-:Y:S02]  /*4060*/  FSEL R32, R32, -INF , !P0 ;  /* 0xff80000020207808 */ /* 0x000fe40004000000 */
[----:B------:R-:W-:Y:S02]  /*4070*/  FSEL R34, R34, -INF , !P5 ;  /* 0xff80000022227808 */ /* 0x000fe40006800000 */
[C---:B------:R-:W-:Y:S02]  /*4080*/  ISETP.GT.AND P2, PT, R49.reuse, R42, PT ;  /* 0x0000002a3100720c */ /* 0x040fe40003f44270 */
[----:B------:R-:W-:-:S02]  /*4090*/  ISETP.GT.AND P6, PT, R49, R41, PT ;  /* 0x000000293100720c */ /* 0x000fc40003fc4270 */
[CC--:B------:R-:W-:Y:S02]  /*40a0*/  ISETP.GT.AND P1, PT, R48.reuse, R42.reuse, PT ;  /* 0x0000002a3000720c */ /* 0x0c0fe40003f24270 */
[-C--:B------:R-:W-:Y:S02]  /*40b0*/  ISETP.GT.AND P4, PT, R48, R41.reuse, PT ;  /* 0x000000293000720c */ /* 0x080fe40003f84270 */
[CC--:B------:R-:W-:Y:S02]  /*40c0*/  ISETP.GT.AND P3, PT, R47.reuse, R42.reuse, PT ;  /* 0x0000002a2f00720c */ /* 0x0c0fe40003f64270 */
[----:B------:R-:W-:Y:S02]  /*40d0*/  ISETP.GT.AND P0, PT, R47, R41, PT ;  /* 0x000000292f00720c */ /* 0x000fe40003f04270 */
[----:B------:R-:W-:Y:S02]  /*40e0*/  ISETP.GT.AND P5, PT, R45, R42, PT ;  /* 0x0000002a2d00720c */ /* 0x000fe40003fa4270 */
[----:B------:R-:W-:-:S02]  /*40f0*/  FSEL R33, R33, -INF , !P2 ;  /* 0xff80000021217808 */ /* 0x000fc40005000000 */
        /* <DEDUP_REMOVED lines=8> */
[CC--:B------:R-:W-:Y:S02]  /*4180*/  ISETP.GE.AND P1, PT, R51.reuse, R42.reuse, PT ;  /* 0x0000002a3300720c */ /* 0x0c0fe40003f26270 */
        /* <DEDUP_REMOVED lines=11> */
.L_x_997:
[----:B------:R-:W2:Y:S01]  /*4240*/  LDC R41, c[0x0][0x3d8] ;  /* 0x0000f600ff297b82 */ /* 0x000ea20000000800 */
[----:B------:R-:W-:Y:S01]  /*4250*/  LOP3.LUT R87, R87, 0xfffffffe, RZ, 0xc0, !PT ;  /* 0xfffffffe57577812 */ /* 0x000fe200078ec0ff */
[----:B------:R-:W-:Y:S01]  /*4260*/  BSSY.RECONVERGENT B0, `(.L_x_998) ;  /* 0x0000045000007945 */ /* 0x000fe20003800200 */
[----:B-1----:R-:W-:Y:S01]  /*4270*/  LEA R54, R43, UR8, 0x2 ;  /* 0x000000082b367c11 */ /* 0x002fe2000f8e10ff */
[----:B--2---:R-:W-:-:S04]  /*4280*/  FMUL R41, R41, 1.4426950216293334961 ;  /* 0x3fb8aa3b29297820 */ /* 0x004fc80000400000 */
[C---:B------:R-:W-:Y:S01]  /*4290*/  FMUL R42, R41.reuse, R7 ;  /* 0x00000007292a7220 */ /* 0x040fe20000400000 */
[----:B------:R-:W-:Y:S01]  /*42a0*/  MOV R7, UR4 ;  /* 0x0000000400077c02 */ /* 0x000fe20008000f00 */
[C---:B------:R-:W-:Y:S01]  /*42b0*/  FMUL R44, R41.reuse, R39 ;  /* 0x00000027292c7220 */ /* 0x040fe20000400000 */
[C---:B------:R-:W-:Y:S01]  /*42c0*/  FMUL R45, R41.reuse, R33 ;  /* 0x00000021292d7220 */ /* 0x040fe20000400000 */
[----:B------:R-:W-:Y:S01]  /*42d0*/  FMUL R4, R41, R4 ;  /* 0x0000000429047220 */ /* 0x000fe20000400000 */
[----:B------:R-:W-:Y:S01]  /*42e0*/  LEA.HI.SX32 R39, R7, R46, 0xd ;  /* 0x0000002e07277211 */ /* 0x000fe200078f6aff */
[C---:B------:R-:W-:Y:S01]  /*42f0*/  FMUL R46, R41.reuse, R35 ;  /* 0x00000023292e7220 */ /* 0x040fe20000400000 */
[C---:B------:R-:W-:Y:S01]  /*4300*/  FMUL R48, R41.reuse, R17 ;  /* 0x0000001129307220 */ /* 0x040fe20000400000 */
[----:B------:R-:W-:Y:S01]  /*4310*/  FMUL R5, R41, R5 ;  /* 0x0000000529057220 */ /* 0x000fe20000400000 */
[----:B------:R-:W-:Y:S01]  /*4320*/  IADD3 R33, PT, PT, R39, 0x1, RZ ;  /* 0x0000000127217810 */ /* 0x000fe20007ffe0ff */
[----:B------:R-:W-:Y:S01]  /*4330*/  FMUL R8, R41, R8 ;  /* 0x0000000829087220 */ /* 0x000fe20000400000 */
[----:B------:R-:W-:Y:S01]  /*4340*/  IADD3 R35, PT, PT, R39, 0x8, RZ ;  /* 0x0000000827237810 */ /* 0x000fe20007ffe0ff */
[----:B------:R-:W-:Y:S01]  /*4350*/  FMUL R50, R41, R19 ;  /* 0x0000001329327220 */ /* 0x000fe20000400000 */
[-C--:B------:R-:W-:Y:S01]  /*4360*/  ISETP.GE.AND P0, PT, R33, R96.reuse, PT ;  /* 0x000000602100720c */ /* 0x080fe20003f06270 */
[----:B------:R-:W-:Y:S01]  /*4370*/  FMUL R9, R41, R9 ;  /* 0x0000000929097220 */ /* 0x000fe20000400000 */
[----:B------:R-:W-:Y:S01]  /*4380*/  IADD3 R47, PT, PT, R39, 0x9, RZ ;  /* 0x00000009272f7810 */ /* 0x000fe20007ffe0ff */
[----:B------:R-:W-:Y:S01]  /*4390*/  FMUL R52, R41, R21 ;  /* 0x0000001529347220 */ /* 0x000fe20000400000 */
[----:B------:R-:W-:Y:S01]  /*43a0*/  ISETP.GE.AND P6, PT, R35, R96, PT ;  /* 0x000000602300720c */ /* 0x000fe20003fc6270 */
[----:B------:R-:W-:Y:S01]  /*43b0*/  FMUL R16, R41, R16 ;  /* 0x0000001029107220 */ /* 0x000fe20000400000 */
[----:B------:R-:W-:Y:S01]  /*43c0*/  ISETP.GE.AND P1, PT, R39, R96, PT ;  /* 0x000000602700720c */ /* 0x000fe20003f26270 */
[C---:B------:R-:W-:Y:S01]  /*43d0*/  FMUL R20, R41.reuse, R20 ;  /* 0x0000001429147220 */ /* 0x040fe20000400000 */
[----:B------:R-:W-:Y:S01]  /*43e0*/  FMNMX R49, R4, -INF , !PT ;  /* 0xff80000004317809 */ /* 0x000fe20007800000 */
[----:B------:R-:W-:Y:S01]  /*43f0*/  FMUL R6, R41, R6 ;  /* 0x0000000629067220 */ /* 0x000fe20000400000 */
[----:B------:R-:W-:Y:S01]  /*4400*/  IADD3 R17, PT, PT, R39, 0x10, RZ ;  /* 0x0000001027117810 */ /* 0x000fe20007ffe0ff */
[----:B------:R-:W-:Y:S01]  /*4410*/  FMUL R36, R41, R36 ;  /* 0x0000002429247220 */ /* 0x000fe20000400000 */
[----:B------:R-:W-:Y:S01]  /*4420*/  ISETP.GE.AND P5, PT, R47, R96, PT ;  /* 0x000000602f00720c */ /* 0x000fe20003fa6270 */
[----:B------:R-:W-:Y:S01]  /*4430*/  FMUL R37, R41, R37 ;  /* 0x0000002529257220 */ /* 0x000fe20000400000 */
[----:B------:R-:W-:Y:S01]  /*4440*/  FSEL R49, R49, -INF , !P1 ;  /* 0xff80000031317808 */ /* 0x000fe20004800000 */
[----:B------:R-:W-:Y:S01]  /*4450*/  FMUL R38, R41, R38 ;  /* 0x0000002629267220 */ /* 0x000fe20000400000 */
[----:B------:R-:W-:Y:S01]  /*4460*/  IADD3 R51, PT, PT, R39, 0x11, RZ ;  /* 0x0000001127337810 */ /* 0x000fe20007ffe0ff */
[----:B------:R-:W-:Y:S01]  /*4470*/  FMUL R10, R41, R10 ;  /* 0x0000000a290a7220 */ /* 0x000fe20000400000 */
[----:B------:R-:W-:Y:S01]  /*4480*/  ISETP.GE.AND P4, PT, R17, R96, PT ;  /* 0x000000601100720c */ /* 0x000fe20003f86270 */
[----:B------:R-:W-:Y:S01]  /*4490*/  FMUL R11, R41, R11 ;  /* 0x0000000b290b7220 */ /* 0x000fe20000400000 */
[----:B------:R-:W-:Y:S01]  /*44a0*/  @!P0 FMNMX R49, R5, R49, !PT ;  /* 0x0000003105318209 */ /* 0x000fe20007800000 */
[----:B------:R-:W-:Y:S01]  /*44b0*/  FMUL R32, R41, R32 ;  /* 0x0000002029207220 */ /* 0x000fe20000400000 */
[----:B------:R-:W-:Y:S01]  /*44c0*/  @P0 LOP3.LUT R87, R87, 0x1, RZ, 0xfc, !PT ;  /* 0x0000000157570812 */ /* 0x000fe200078efcff */
[----:B------:R-:W-:Y:S01]  /*44d0*/  FMUL R34, R41, R34 ;  /* 0x0000002229227220 */ /* 0x000fe20000400000 */
[----:B------:R-:W-:Y:S01]  /*44e0*/  IADD3 R19, PT, PT, R39, 0x18, RZ ;  /* 0x0000001827137810 */ /* 0x000fe20007ffe0ff */
[----:B------:R-:W-:Y:S01]  /*44f0*/  FMUL R18, R41, R18 ;  /* 0x0000001229127220 */ /* 0x000fe20000400000 */
[----:B------:R-:W-:Y:S01]  /*4500*/  ISETP.GE.AND P3, PT, R51, R96, PT ;  /* 0x000000603300720c */ /* 0x000fe20003f66270 */
[C---:B------:R-:W-:Y:S01]  /*4510*/  FMUL R28, R41.reuse, R28 ;  /* 0x0000001c291c7220 */ /* 0x040fe20000400000 */
[----:B------:R-:W-:Y:S01]  /*4520*/  @!P6 FMNMX R49, R8, R49, !PT ;  /* 0x000000310831e209 */ /* 0x000fe20007800000 */
[----:B------:R-:W-:Y:S01]  /*4530*/  FMUL R29, R41, R29 ;  /* 0x0000001d291d7220 */ /* 0x000fe20000400000 */
[----:B------:R-:W-:Y:S01]  /*4540*/  LOP3.LUT R87, R87, 0xfffffffd, RZ, 0xc0, !PT ;  /* 0xfffffffd57577812 */ /* 0x000fe200078ec0ff */
[----:B------:R-:W-:Y:S01]  /*4550*/  FMUL R30, R41, R30 ;  /* 0x0000001e291e7220 */ /* 0x000fe20000400000 */
[----:B------:R-:W-:Y:S01]  /*4560*/  ISETP.GE.AND P2, PT, R19, R96, PT ;  /* 0x000000601300720c */ /* 0x000fe20003f46270 */
[----:B------:R-:W-:Y:S01]  /*4570*/  FMUL R31, R41, R31 ;  /* 0x0000001f291f7220 */ /* 0x000fe20000400000 */
[----:B------:R-:W-:Y:S01]  /*4580*/  IADD3 R21, PT, PT, R39, 0x19, RZ ;  /* 0x0000001927157810 */ /* 0x000fe20007ffe0ff */
[----:B------:R-:W-:Y:S01]  /*4590*/  FMUL R22, R41, R22 ;  /* 0x0000001629167220 */ /* 0x000fe20000400000 */
[----:B------:R-:W-:Y:S01]  /*45a0*/  @!P5 FMNMX R49, R9, R49, !PT ;  /* 0x000000310931d209 */ /* 0x000fe20007800000 */
[----:B------:R-:W-:Y:S01]  /*45b0*/  FMUL R23, R41, R23 ;  /* 0x0000001729177220 */ /* 0x000fe20000400000 */
[----:B------:R-:W-:Y:S01]  /*45c0*/  @P1 LOP3.LUT R87, R87, 0x2, RZ, 0xfc, !PT ;  /* 0x0000000257571812 */ /* 0x000fe200078efcff */
[----:B------:R-:W-:Y:S01]  /*45d0*/  FMUL R24, R41, R24 ;  /* 0x0000001829187220 */ /* 0x000fe20000400000 */
[----:B------:R-:W-:Y:S01]  /*45e0*/  ISETP.GE.AND P1, PT, R21, R96, PT ;  /* 0x000000601500720c */ /* 0x000fe20003f26270 */
[C---:B------:R-:W-:Y:S01]  /*45f0*/  FMUL R25, R41.reuse, R25 ;  /* 0x0000001929197220 */ /* 0x040fe20000400000 */
[----:B------:R-:W-:Y:S01]  /*4600*/  @!P4 FMNMX R49, R16, R49, !PT ;  /* 0x000000311031c209 */ /* 0x000fe20007800000 */
[C---:B------:R-:W-:Y:S01]  /*4610*/  FMUL R26, R41.reuse, R26 ;  /* 0x0000001a291a7220 */ /* 0x040fe20000400000 */
[----:B------:R-:W-:-:S02]  /*4620*/  FMUL R27, R41, R27 ;  /* 0x0000001b291b7220 */ /* 0x000fc40000400000 */
[----:B------:R-:W-:-:S04]  /*4630*/  @!P3 FMNMX R49, R48, R49, !PT ;  /* 0x000000313031b209 */ /* 0x000fc80007800000 */
[----:B------:R-:W-:-:S04]  /*4640*/  @!P2 FMNMX R49, R20, R49, !PT ;  /* 0x000000311431a209 */ /* 0x000fc80007800000 */
[----:B------:R-:W-:-:S04]  /*4650*/  @!P1 FMNMX R49, R52, R49, !PT ;  /* 0x0000003134319209 */ /* 0x000fc80007800000 */
[----:B------:R-:W-:-:S13]  /*4660*/  FSETP.GE.AND P0, PT, R49, RZ, PT ;  /* 0x000000ff3100720b */ /* 0x000fda0003f06000 */
[----:B------:R-:W-:Y:S05]  /*4670*/  @!P0 BRA `(.L_x_999) ;  /* 0x0000000000088947 */ /* 0x000fea0003800000 */
[----:B------:R2:W-:Y:S01]  /*4680*/  ATOMS.MAX.S32 RZ, [R54+0x100], R49 ;  /* 0x0001003136ff738c */ /* 0x0005e20001000200 */
[----:B------:R-:W-:Y:S05]  /*4690*/  BRA `(.L_x_1000) ;  /* 0x0000000000047947 */ /* 0x000fea0003800000 */
.L_x_999:
[----:B------:R1:W-:Y:S02]  /*46a0*/  ATOMS.MIN RZ, [R54+0x100], R49 ;  /* 0x0001003136ff738c */ /* 0x0003e40000800000 */
.L_x_1000:
[----:B------:R-:W-:Y:S05]  /*46b0*/  BSYNC.RECONVERGENT B0 ;  /* 0x0000000000007941 */ /* 0x000fea0003800200 */
.L_x_998:
[C---:B------:R-:W-:Y:S01]  /*46c0*/  LOP3.LUT P0, RZ, R87.reuse, 0x1, RZ, 0xc0, !PT ;  /* 0x0000000157ff7812 */ /* 0x040fe2000780c0ff */
[----:B------:R-:W-:Y:S01]  /*46d0*/  BSSY.RECONVERGENT B0, `(.L_x_1001) ;  /* 0x0000012000007945 */ /* 0x000fe20003800200 */
[----:B-12---:R-:W-:Y:S02]  /*46e0*/  P2R R49, PR, RZ, 0x2 ;  /* 0x00000002ff317803 */ /* 0x006fe40000000000 */
[----:B------:R-:W-:Y:S02]  /*46f0*/  LOP3.LUT P1, RZ, R87, 0x2, RZ, 0xc0, !PT ;  /* 0x0000000257ff7812 */ /* 0x000fe4000782c0ff */
[----:B------:R-:W-:-:S04]  /*4700*/  FMNMX R41, R6, -INF , !PT ;  /* 0xff80000006297809 */ /* 0x000fc80007800000 */
        /* <DEDUP_REMOVED lines=13> */
.L_x_1002:
[----:B------:R1:W-:Y:S02]  /*47e0*/  ATOMS.MIN RZ, [R54+0x120], R41 ;  /* 0x0001202936ff738c */ /* 0x0003e40000800000 */
.L_x_1003:
[----:B------:R-:W-:Y:S05]  /*47f0*/  BSYNC.RECONVERGENT B0 ;  /* 0x0000000000007941 */ /* 0x000fea0003800200 */
.L_x_1001:
        /* <DEDUP_REMOVED lines=18> */
.L_x_1005:
[----:B------:R1:W-:Y:S02]  /*4920*/  ATOMS.MIN RZ, [R54+0x140], R41 ;  /* 0x0001402936ff738c */ /* 0x0003e40000800000 */
.L_x_1006:
[----:B------:R-:W-:Y:S05]  /*4930*/  BSYNC.RECONVERGENT B0 ;  /* 0x0000000000007941 */ /* 0x000fea0003800200 */
.L_x_1004:
        /* <DEDUP_REMOVED lines=18> */
.L_x_1008:
[----:B------:R1:W-:Y:S02]  /*4a60*/  ATOMS.MIN RZ, [R54+0x160], R41 ;  /* 0x0001602936ff738c */ /* 0x0003e40000800000 */
.L_x_1009:
[----:B------:R-:W-:Y:S05]  /*4a70*/  BSYNC.RECONVERGENT B0 ;  /* 0x0000000000007941 */ /* 0x000fea0003800200 */
.L_x_1007:
[----:B------:R-:W-:Y:S01]  /*4a80*/  BAR.SYNC.DEFER_BLOCKING 0x0 ;  /* 0x0000000000007b1d */ /* 0x000fe20000010000 */
[----:B------:R-:W-:Y:S02]  /*4a90*/  ISETP.GT.AND P0, PT, R2, 0x7, PT ;  /* 0x000000070200780c */ /* 0x000fe40003f04270 */
[----:B------:R-:W-:-:S03]  /*4aa0*/  LOP3.LUT R87, R87, 0xffffbfff, RZ, 0xc0, !PT ;  /* 0xffffbfff57577812 */ /* 0x000fc600078ec0ff */
[----:B------:R-:W-:Y:S08]  /*4ab0*/  BSSY.RECONVERGENT B0, `(.L_x_1010) ;  /* 0x0000018000007945 */ /* 0x000ff00003800200 */
[----:B------:R-:W-:Y:S01]  /*4ac0*/  @P0 LOP3.LUT R87, R87, 0x4000, RZ, 0xfc, !PT ;  /* 0x0000400057570812 */ /* 0x000fe200078efcff */
[----:B------:R-:W-:Y:S06]  /*4ad0*/  @P0 BRA `(.L_x_1011) ;  /* 0x0000000000540947 */ /* 0x000fec0003800000 */
[----:B------:R-:W4:Y:S01]  /*4ae0*/  S2UR UR4, SR_CgaCtaId ;  /* 0x00000000000479c3 */ /* 0x000f220000008800 */
[----:B------:R-:W-:Y:S01]  /*4af0*/  UMOV UR5, 0x400 ;  /* 0x0000040000057882 */ /* 0x000fe20000000000 */
[----:B------:R-:W-:Y:S01]  /*4b00*/  LEA.HI.SX32 R49, R7, R2, 0xb ;  /* 0x0000000207317211 */ /* 0x000fe200078f5aff */
[----:B----4-:R-:W-:-:S06]  /*4b10*/  ULEA UR4, UR4, UR5, 0x18 ;  /* 0x0000000504047291 */ /* 0x010fcc000f8ec0ff */
[----:B------:R-:W-:-:S05]  /*4b20*/  LEA R49, R49, UR4, 0x2 ;  /* 0x0000000431317c11 */ /* 0x000fca000f8e10ff */
[----:B------:R-:W-:Y:S04]  /*4b30*/  LDS R98, [R49] ;  /* 0x0000000031627984 */ /* 0x000fe80000000800 */
[----:B-12---:R-:W1:Y:S02]  /*4b40*/  LDS R41, [R49+0x100] ;  /* 0x0001000031297984 */ /* 0x006e640000000800 */
        /* <DEDUP_REMOVED lines=12> */
.L_x_1012:
[----:B------:R-:W-:-:S05]  /*4c10*/  MOV R98, 0x3f800000 ;  /* 0x3f80000000627802 */ /* 0x000fca0000000f00 */
[----:B------:R1:W-:Y:S02]  /*4c20*/  STS [R49+0x180], R98 ;  /* 0x0001806231007388 */ /* 0x0003e40000000800 */
.L_x_1011:
[----:B------:R-:W-:Y:S05]  /*4c30*/  BSYNC.RECONVERGENT B0 ;  /* 0x0000000000007941 */ /* 0x000fea0003800200 */
.L_x_1010:
[----:B------:R-:W-:Y:S01]  /*4c40*/  BAR.SYNC.DEFER_BLOCKING 0x0 ;  /* 0x0000000000007b1d */ /* 0x000fe20000010000 */
[-C--:B------:R-:W-:Y:S01]  /*4c50*/  ISETP.GE.AND P1, PT, R47, R96.reuse, PT ;  /* 0x000000602f00720c */ /* 0x080fe20003f26270 */
[----:B----4-:R-:W-:Y:S01]  /*4c60*/  IMAD.MOV.U32 R100, RZ, RZ, RZ ;  /* 0x000000ffff647224 */ /* 0x010fe200078e00ff */
[-C--:B------:R-:W-:Y:S01]  /*4c70*/  ISETP.GE.AND P3, PT, R33, R96.reuse, PT ;  /* 0x000000602100720c */ /* 0x080fe20003f66270 */
[----:B------:R-:W-:Y:S01]  /*4c80*/  IMAD.MOV.U32 R99, RZ, RZ, RZ ;  /* 0x000000ffff637224 */ /* 0x000fe200078e00ff */
[----:B------:R-:W-:-:S03]  /*4c90*/  ISETP.GE.AND P2, PT, R35, R96, PT ;  /* 0x000000602300720c */ /* 0x000fc60003f46270 */
[----:B------:R-:W4:Y:S01]  /*4ca0*/  S2UR UR4, SR_CgaCtaId ;  /* 0x00000000000479c3 */ /* 0x000f220000008800 */
[----:B------:R-:W-:Y:S01]  /*4cb0*/  PLOP3.LUT P5, PT, PT, PT, PT, 0x80, 0x8 ;  /* 0x000000000008781c */ /* 0x000fe20003faf070 */
[----:B------:R-:W-:Y:S01]  /*4cc0*/  UMOV UR5, 0x400 ;  /* 0x0000040000057882 */ /* 0x000fe20000000000 */
[----:B------:R-:W-:Y:S01]  /*4cd0*/  LOP3.LUT R87, R87, 0xfffffffe, RZ, 0xc0, !PT ;  /* 0xfffffffe57577812 */ /* 0x000fe200078ec0ff */
[----:B------:R-:W-:Y:S01]  /*4ce0*/  BSSY.RECONVERGENT B0, `(.L_x_1013) ;  /* 0x00001c3000007945 */ /* 0x000fe20003800200 */
[----:B------:R-:W-:Y:S02]  /*4cf0*/  PLOP3.LUT P6, PT, PT, PT, PT, 0x80, 0x8 ;  /* 0x000000000008781c */ /* 0x000fe40003fcf070 */
[----:B------:R-:W-:Y:S02]  /*4d00*/  P2R R47, PR, RZ, 0x2 ;  /* 0x00000002ff2f7803 */ /* 0x000fe40000000000 */
[----:B------:R-:W-:Y:S01]  /*4d10*/  LEA.HI.SX32 R43, R7, R43, 0xd ;  /* 0x0000002b072b7211 */ /* 0x000fe200078f6aff */
[----:B-12---:R-:W1:Y:S04]  /*4d20*/  LDS R41, [R54+0x100] ;  /* 0x0001000036297984 */ /* 0x006e680000000800 */
[----:B------:R-:W2:Y:S01]  /*4d30*/  LDS R53, [R54+0x160] ;  /* 0x0001600036357984 */ /* 0x000ea20000000800 */
[----:B----4-:R-:W-:-:S06]  /*4d40*/  ULEA UR4, UR4, UR5, 0x18 ;  /* 0x0000000504047291 */ /* 0x010fcc000f8ec0ff */
[----:B------:R-:W-:Y:S01]  /*4d50*/  LEA R43, R43, UR4, 0x2 ;  /* 0x000000042b2b7c11 */ /* 0x000fe2000f8e10ff */
[--C-:B-1----:R-:W-:Y:S01]  /*4d60*/  @!P1 FADD R33, R9, -R41.reuse ;  /* 0x8000002909219221 */ /* 0x102fe20000000000 */
[--C-:B------:R-:W-:Y:S01]  /*4d70*/  @!P3 FADD R5, R5, -R41.reuse ;  /* 0x800000290505b221 */ /* 0x100fe20000000000 */
[----:B------:R-:W1:Y:S01]  /*4d80*/  LDS R9, [R54+0x120] ;  /* 0x0001200036097984 */ /* 0x000e620000000800 */
[----:B------:R-:W-:Y:S01]  /*4d90*/  @!P2 FADD R8, R8, -R41 ;  /* 0x800000290808a221 */ /* 0x000fe20000000000 */
[----:B--2---:R-:W-:Y:S02]  /*4da0*/  @!P3 FADD R44, R44, -R53 ;  /* 0x800000352c2cb221 */ /* 0x004fe40000000000 */
[----:B------:R-:W-:Y:S02]  /*4db0*/  @!P3 FSETP.GEU.AND P4, PT, R5, -126, PT ;  /* 0xc2fc00000500b80b */ /* 0x000fe40003f8e000 */
[----:B------:R-:W-:Y:S02]  /*4dc0*/  @!P2 FSETP.GEU.AND P0, PT, R8, -126, PT ;  /* 0xc2fc00000800a80b */ /* 0x000fe40003f0e000 */
[----:B------:R-:W-:-:S02]  /*4dd0*/  @!P3 PLOP3.LUT P5, PT, P4, PT, PT, 0x80, 0x8 ;  /* 0x000000000008b81c */ /* 0x000fc400027af070 */
[----:B------:R-:W-:-:S11]  /*4de0*/  PLOP3.LUT P4, PT, PT, PT, PT, 0x80, 0x8 ;  /* 0x000000000008781c */ /* 0x000fd60003f8f070 */
[----:B------:R-:W-:Y:S02]  /*4df0*/  @P5 LOP3.LUT R87, R87, 0x1, RZ, 0xfc, !PT ;  /* 0x0000000157575812 */ /* 0x000fe400078efcff */
[----:B------:R-:W-:Y:S02]  /*4e00*/  PLOP3.LUT P5, PT, PT, PT, PT, 0x80, 0x8 ;  /* 0x000000000008781c */ /* 0x000fe40003faf070 */
[----:B------:R-:W-:Y:S02]  /*4e10*/  @!P2 PLOP3.LUT P5, PT, P0, PT, PT, 0x80, 0x8 ;  /* 0x000000000008a81c */ /* 0x000fe400007af070 */
[----:B------:R-:W-:Y:S02]  /*4e20*/  @!P1 FSETP.GEU.AND P0, PT, R33, -126, PT ;  /* 0xc2fc00002100980b */ /* 0x000fe40003f0e000 */
[----:B------:R-:W-:Y:S02]  /*4e30*/  LOP3.LUT R87, R87, 0xfffffffd, RZ, 0xc0, !PT ;  /* 0xfffffffd57577812 */ /* 0x000fe400078ec0ff */
[----:B------:R-:W-:-:S04]  /*4e40*/  @!P1 PLOP3.LUT P6, PT, P0, PT, PT, 0x80, 0x8 ;  /* 0x000000000008981c */ /* 0x000fc800007cf070 */
[----:B------:R-:W-:Y:S02]  /*4e50*/  P2R R35, PR, RZ, 0x40 ;  /* 0x00000040ff237803 */ /* 0x000fe40000000000 */
[----:B------:R-:W-:Y:S02]  /*4e60*/  @!P3 FSETP.GEU.AND P6, PT, R44, -126, PT ;  /* 0xc2fc00002c00b80b */ /* 0x000fe40003fce000 */
[----:B------:R-:W-:Y:S01]  /*4e70*/  @P5 LOP3.LUT R87, R87, 0x2, RZ, 0xfc, !PT ;  /* 0x0000000257575812 */ /* 0x000fe200078efcff */
[----:B-1----:R-:W-:Y:S01]  /*4e80*/  @!P3 FADD R49, R42, -R9 ;  /* 0x800000092a31b221 */ /* 0x002fe20000000000 */
[----:B------:R-:W-:Y:S01]  /*4e90*/  PLOP3.LUT P5, PT, PT, PT, PT, 0x80, 0x8 ;  /* 0x000000000008781c */ /* 0x000fe20003faf070 */
[----:B------:R-:W1:Y:S01]  /*4ea0*/  LDS R42, [R54+0x140] ;  /* 0x00014000362a7984 */ /* 0x000e620000000800 */
[----:B------:R-:W-:Y:S02]  /*4eb0*/  LOP3.LUT P1, RZ, R87, 0x1, RZ, 0xc0, !PT ;  /* 0x0000000157ff7812 */ /* 0x000fe4000782c0ff */
[----:B------:R-:W-:-:S04]  /*4ec0*/  @!P3 FSETP.GEU.AND P0, PT, R49, -126, PT ;  /* 0xc2fc00003100b80b */ /* 0x000fc80003f0e000 */
[----:B------:R-:W-:-:S07]  /*4ed0*/  @!P3 PLOP3.LUT P5, PT, P0, PT, PT, 0x80, 0x8 ;  /* 0x000000000008b81c */ /* 0x000fce00007af070 */
[----:B------:R-:W-:-:S04]  /*4ee0*/  @!P1 FMUL R5, R5, 0.5 ;  /* 0x3f00000005059820 */ /* 0x000fc80000400000 */
[----:B------:R-:W2:Y:S02]  /*4ef0*/  @!P3 MUFU.EX2 R55, R5 ;  /* 0x000000050037b308 */ /* 0x000ea40000000800 */
[----:B------:R-:W-:-:S06]  /*4f00*/  @!P5 FMUL R49, R49, 0.5 ;  /* 0x3f0000003131d820 */ /* 0x000fcc0000400000 */
[----:B------:R-:W4:Y:S01]  /*4f10*/  @!P3 MUFU.EX2 R97, R49 ;  /* 0x000000310061b308 */ /* 0x000f220000000800 */
[----:B--2---:R-:W-:Y:S01]  /*4f20*/  @!P1 FMUL R55, R55, R55 ;  /* 0x0000003737379220 */ /* 0x004fe20000400000 */
[C---:B------:R-:W-:Y:S02]  /*4f30*/  LOP3.LUT P1, RZ, R87.reuse, 0x2, RZ, 0xc0, !PT ;  /* 0x0000000257ff7812 */ /* 0x040fe4000782c0ff */
[----:B------:R-:W-:Y:S01]  /*4f40*/  LOP3.LUT R87, R87, 0xffffefff, RZ, 0xc0, !PT ;  /* 0xffffefff57577812 */ /* 0x000fe200078ec0ff */
[----:B------:R-:W-:Y:S02]  /*4f50*/  @!P3 IMAD.MOV.U32 R100, RZ, RZ, R55 ;  /* 0x000000ffff64b224 */ /* 0x000fe400078e0037 */
[--C-:B-1----:R-:W-:Y:S01]  /*4f60*/  @!P3 FADD R37, R37, -R42.reuse ;  /* 0x8000002a2525b221 */ /* 0x102fe20000000000 */
[----:B------:R-:W-:Y:S01]  /*4f70*/  @!P2 FADD R55, R32, -R42 ;  /* 0x8000002a2037a221 */ /* 0x000fe20000000000 */
[----:B------:R-:W-:Y:S01]  /*4f80*/  P2R R5, PR, RZ, 0x2 ;  /* 0x00000002ff057803 */ /* 0x000fe20000000000 */
[----:B----4-:R-:W-:Y:S01]  /*4f90*/  @!P5 FMUL R97, R97, R97 ;  /* 0x000000616161d220 */ /* 0x010fe20000400000 */
[----:B------:R-:W-:Y:S01]  /*4fa0*/  IMAD.MOV.U32 R49, RZ, RZ, RZ ;  /* 0x000000ffff317224 */ /* 0x000fe200078e00ff */
[----:B------:R-:W-:Y:S01]  /*4fb0*/  @!P3 FSETP.GEU.AND P0, PT, R37, -126, PT ;  /* 0xc2fc00002500b80b */ /* 0x000fe20003f0e000 */
[----:B------:R-:W-:Y:S01]  /*4fc0*/  IMAD.MOV.U32 R32, RZ, RZ, RZ ;  /* 0x000000ffff207224 */ /* 0x000fe200078e00ff */
[----:B------:R-:W-:Y:S01]  /*4fd0*/  PLOP3.LUT P5, PT, PT, PT, PT, 0x80, 0x8 ;  /* 0x000000000008781c */ /* 0x000fe20003faf070 */
[----:B------:R-:W-:Y:S01]  /*4fe0*/  @!P3 IMAD.MOV.U32 R99, RZ, RZ, R97 ;  /* 0x000000ffff63b224 */ /* 0x000fe200078e0061 */
[----:B------:R-:W-:Y:S01]  /*4ff0*/  @!P3 PLOP3.LUT P4, PT, P0, PT, PT, 0x80, 0x8 ;  /* 0x000000000008b81c */ /* 0x000fe2000078f070 */
[----:B------:R-:W-:Y:S01]  /*5000*/  @!P2 FADD R97, R10, -R9 ;  /* 0x800000090a61a221 */ /* 0x000fe20000000000 */
[----:B------:R-:W-:Y:S01]  /*5010*/  PLOP3.LUT P0, PT, PT, PT, PT, 0x80, 0x8 ;  /* 0x000000000008781c */ /* 0x000fe20003f0f070 */
[----:B------:R-:W-:Y:S01]  /*5020*/  IMAD.MOV.U32 R10, RZ, RZ, RZ ;  /* 0x000000ffff0a7224 */ /* 0x000fe200078e00ff */
[----:B------:R-:W-:-:S02]  /*5030*/  @!P3 PLOP3.LUT P0, PT, P6, PT, PT, 0x80, 0x8 ;  /* 0x000000000008b81c */ /* 0x000fc4000370f070 */
[----:B------:R-:W-:-:S07]  /*5040*/  PLOP3.LUT P6, PT, PT, PT, PT, 0x80, 0x8 ;  /* 0x000000000008781c */ /* 0x000fce0003fcf070 */
[----:B------:R-:W-:-:S04]  /*5050*/  @!P4 FMUL R37, R37, 0.5 ;  /* 0x3f0000002525c820 */ /* 0x000fc80000400000 */
[----:B------:R-:W-:Y:S01]  /*5060*/  @!P0 FMUL R44, R44, 0.5 ;  /* 0x3f0000002c2c8820 */ /* 0x000fe20000400000 */
[----:B------:R-:W1:Y:S08]  /*5070*/  @!P3 MUFU.EX2 R54, R37 ;  /* 0x000000250036b308 */ /* 0x000e700000000800 */
[----:B------:R-:W2:Y:S01]  /*5080*/  @!P3 MUFU.EX2 R98, R44 ;  /* 0x0000002c0062b308 */ /* 0x000ea20000000800 */
[----:B-1----:R-:W-:Y:S01]  /*5090*/  @!P4 FMUL R54, R54, R54 ;  /* 0x000000363636c220 */ /* 0x002fe20000400000 */
[----:B------:R-:W-:-:S03]  /*50a0*/  PLOP3.LUT P4, PT, PT, PT, PT, 0x80, 0x8 ;  /* 0x000000000008781c */ /* 0x000fc60003f8f070 */
[----:B------:R-:W-:Y:S02]  /*50b0*/  @!P3 IMAD.MOV.U32 R49, RZ, RZ, R54 ;  /* 0x000000ffff31b224 */ /* 0x000fe400078e0036 */
[----:B------:R-:W-:Y:S01]  /*50c0*/  @!P2 FADD R54, R34, -R53 ;  /* 0x800000352236a221 */ /* 0x000fe20000000000 */
[----:B--2---:R-:W-:Y:S01]  /*50d0*/  @!P0 FMUL R98, R98, R98 ;  /* 0x0000006262628220 */ /* 0x004fe20000400000 */
[----:B------:R-:W-:Y:S01]  /*50e0*/  ISETP.GE.AND P0, PT, R17, R96, PT ;  /* 0x000000601100720c */ /* 0x000fe20003f06270 */
[----:B------:R-:W-:Y:S02]  /*50f0*/  IMAD.MOV.U32 R17, RZ, RZ, RZ ;  /* 0x000000ffff117224 */ /* 0x000fe400078e00ff */
[----:B------:R-:W-:Y:S01]  /*5100*/  @!P2 FSETP.GEU.AND P1, PT, R54, -126, PT ;  /* 0xc2fc00003600a80b */ /* 0x000fe20003f2e000 */
[----:B------:R-:W-:-:S09]  /*5110*/  @!P3 IMAD.MOV.U32 R17, RZ, RZ, R98 ;  /* 0x000000ffff11b224 */ /* 0x000fd200078e0062 */
[----:B------:R-:W-:Y:S01]  /*5120*/  @!P0 FADD R16, R16, -R41 ;  /* 0x8000002910108221 */ /* 0x000fe20000000000 */
[----:B------:R-:W-:-:S04]  /*5130*/  @!P0 FADD R18, R18, -R9 ;  /* 0x8000000912128221 */ /* 0x000fc80000000000 */
[----:B------:R-:W-:-:S04]  /*5140*/  @!P0 FSETP.GEU.AND P3, PT, R16, -126, PT ;  /* 0xc2fc00001000880b */ /* 0x000fc80003f6e000 */
[----:B------:R-:W-:Y:S02]  /*5150*/  @!P0 PLOP3.LUT P4, PT, P3, PT, PT, 0x80, 0x8 ;  /* 0x000000000008881c */ /* 0x000fe40001f8f070 */
[----:B------:R-:W-:-:S04]  /*5160*/  @!P2 FSETP.GEU.AND P3, PT, R97, -126, PT ;  /* 0xc2fc00006100a80b */ /* 0x000fc80003f6e000 */
[----:B------:R-:W-:Y:S02]  /*5170*/  @!P2 PLOP3.LUT P6, PT, P3, PT, PT, 0x80, 0x8 ;  /* 0x000000000008a81c */ /* 0x000fe40001fcf070 */
[----:B------:R-:W-:-:S04]  /*5180*/  @!P2 FSETP.GEU.AND P3, PT, R55, -126, PT ;  /* 0xc2fc00003700a80b */ /* 0x000fc80003f6e000 */
[----:B------:R-:W-:Y:S01]  /*5190*/  @!P2 PLOP3.LUT P5, PT, P3, PT, PT, 0x80, 0x8 ;  /* 0x000000000008a81c */ /* 0x000fe20001faf070 */
[----:B------:R-:W-:Y:S01]  /*51a0*/  @!P4 FMUL R16, R16, 0.5 ;  /* 0x3f0000001010c820 */ /* 0x000fe20000400000 */
[----:B------:R-:W-:Y:S02]  /*51b0*/  PLOP3.LUT P3, PT, PT, PT, PT, 0x80, 0x8 ;  /* 0x000000000008781c */ /* 0x000fe40003f6f070 */
[----:B------:R-:W-:Y:S02]  /*51c0*/  @!P2 PLOP3.LUT P3, PT, P1, PT, PT, 0x80, 0x8 ;  /* 0x000000000008a81c */ /* 0x000fe40000f6f070 */
[----:B------:R-:W-:Y:S01]  /*51d0*/  ISETP.NE.AND P1, PT, R5, RZ, PT ;  /* 0x000000ff0500720c */ /* 0x000fe20003f25270 */
[----:B------:R-:W-:Y:S01]  /*51e0*/  @!P6 FMUL R97, R97, 0.5 ;  /* 0x3f0000006161e820 */ /* 0x000fe20000400000 */
[----:B------:R-:W-:-:S05]  /*51f0*/  IMAD.MOV.U32 R5, RZ, RZ, RZ ;  /* 0x000000ffff057224 */ /* 0x000fca00078e00ff */
[----:B------:R-:W-:-:S04]  /*5200*/  @!P5 FMUL R55, R55, 0.5 ;  /* 0x3f0000003737d820 */ /* 0x000fc80000400000 */
[----:B------:R-:W-:Y:S01]  /*5210*/  @!P3 FMUL R54, R54, 0.5 ;  /* 0x3f0000003636b820 */ /* 0x000fe20000400000 */
[----:B------:R-:W1:Y:S01]  /*5220*/  @!P2 MUFU.EX2 R44, R55 ;  /* 0x00000037002ca308 */ /* 0x000e620000000800 */
[----:B------:R-:W-:-:S07]  /*5230*/  @!P1 FMUL R8, R8, 0.5 ;  /* 0x3f00000008089820 */ /* 0x000fce0000400000 */
[----:B------:R-:W2:Y:S08]  /*5240*/  @!P2 MUFU.EX2 R34, R8 ;  /* 0x000000080022a308 */ /* 0x000eb00000000800 */
[----:B------:R-:W4:Y:S01]  /*5250*/  @!P2 MUFU.EX2 R37, R54 ;  /* 0x000000360025a308 */ /* 0x000f220000000800 */
[----:B-1----:R-:W-:Y:S01]  /*5260*/  @!P5 FMUL R44, R44, R44 ;  /* 0x0000002c2c2cd220 */ /* 0x002fe20000400000 */
[----:B------:R-:W-:Y:S01]  /*5270*/  PLOP3.LUT P5, PT, PT, PT, PT, 0x80, 0x8 ;  /* 0x000000000008781c */ /* 0x000fe20003faf070 */
[----:B--2---:R-:W-:Y:S01]  /*5280*/  @!P1 FMUL R34, R34, R34 ;  /* 0x0000002222229220 */ /* 0x004fe20000400000 */
[----:B------:R-:W-:Y:S01]  /*5290*/  ISETP.NE.AND P1, PT, R47, RZ, PT ;  /* 0x000000ff2f00720c */ /* 0x000fe20003f25270 */
[----:B------:R-:W-:-:S03]  /*52a0*/  IMAD.MOV.U32 R8, RZ, RZ, RZ ;  /* 0x000000ffff087224 */ /* 0x000fc600078e00ff */
[----:B------:R-:W1:Y:S01]  /*52b0*/  @!P2 MUFU.EX2 R47, R97 ;  /* 0x00000061002fa308 */ /* 0x000e620000000800 */
[----:B------:R-:W-:Y:S02]  /*52c0*/  @!P2 IMAD.MOV.U32 R32, RZ, RZ, R34 ;  /* 0x000000ffff20a224 */ /* 0x000fe400078e0022 */
[----:B------:R-:W-:Y:S02]  /*52d0*/  @!P2 IMAD.MOV.U32 R8, RZ, RZ, R44 ;  /* 0x000000ffff08a224 */ /* 0x000fe400078e002c */
[----:B----4-:R-:W-:Y:S01]  /*52e0*/  @!P3 FMUL R37, R37, R37 ;  /* 0x000000252525b220 */ /* 0x010fe20000400000 */
[----:B------:R-:W-:Y:S01]  /*52f0*/  PLOP3.LUT P3, PT, PT, PT, PT, 0x80, 0x8 ;  /* 0x000000000008781c */ /* 0x000fe20003f6f070 */
[----:B------:R-:W-:Y:S02]  /*5300*/  IMAD.MOV.U32 R34, RZ, RZ, RZ ;  /* 0x000000ffff227224 */ /* 0x000fe400078e00ff */
[----:B------:R-:W-:Y:S02]  /*5310*/  @!P2 IMAD.MOV.U32 R5, RZ, RZ, R37 ;  /* 0x000000ffff05a224 */ /* 0x000fe400078e0025 */
[----:B------:R-:W-:Y:S01]  /*5320*/  @!P1 FADD R11, R11, -R9 ;  /* 0x800000090b0b9221 */ /* 0x000fe20000000000 */
[----:B------:R-:W-:Y:S01]  /*5330*/  @!P1 FADD R46, R46, -R53 ;  /* 0x800000352e2e9221 */ /* 0x000fe20000000000 */
[----:B-1----:R-:W-:Y:S01]  /*5340*/  @!P6 FMUL R47, R47, R47 ;  /* 0x0000002f2f2fe220 */ /* 0x002fe20000400000 */
[----:B------:R-:W-:-:S03]  /*5350*/  ISETP.GE.AND P6, PT, R51, R96, PT ;  /* 0x000000603300720c */ /* 0x000fc60003fc6270 */
[----:B------:R-:W-:Y:S02]  /*5360*/  @!P2 IMAD.MOV.U32 R10, RZ, RZ, R47 ;  /* 0x000000ffff0aa224 */ /* 0x000fe400078e002f */
[----:B------:R-:W-:-:S08]  /*5370*/  @!P1 FADD R47, R45, -R42 ;  /* 0x8000002a2d2f9221 */ /* 0x000fd00000000000 */
[----:B------:R-:W-:Y:S01]  /*5380*/  @!P6 FADD R48, R48, -R41 ;  /* 0x800000293030e221 */ /* 0x000fe20000000000 */
[----:B------:R-:W-:-:S04]  /*5390*/  @P6 LOP3.LUT R87, R87, 0x1000, RZ, 0xfc, !PT ;  /* 0x0000100057576812 */ /* 0x000fc800078efcff */
[----:B------:R-:W-:Y:S02]  /*53a0*/  @!P6 FSETP.GEU.AND P2, PT, R48, -126, PT ;  /* 0xc2fc00003000e80b */ /* 0x000fe40003f4e000 */
[----:B------:R-:W-:Y:S02]  /*53b0*/  LOP3.LUT R87, R87, 0xffffff7f, RZ, 0xc0, !PT ;  /* 0xffffff7f57577812 */ /* 0x000fe400078ec0ff */
[----:B------:R-:W-:Y:S02]  /*53c0*/  @!P6 PLOP3.LUT P3, PT, P2, PT, PT, 0x80, 0x8 ;  /* 0x000000000008e81c */ /* 0x000fe4000176f070 */
[----:B------:R-:W-:Y:S02]  /*53d0*/  @!P1 FSETP.GEU.AND P2, PT, R11, -126, PT ;  /* 0xc2fc00000b00980b */ /* 0x000fe40003f4e000 */
[----:B------:R-:W-:Y:S02]  /*53e0*/  @!P1 FSETP.GEU.AND P6, PT, R46, -126, PT ;  /* 0xc2fc00002e00980b */ /* 0x000fe40003fce000 */
[----:B------:R-:W-:-:S02]  /*53f0*/  @!P1 PLOP3.LUT P5, PT, P2, PT, PT, 0x80, 0x8 ;  /* 0x000000000008981c */ /* 0x000fc400017af070 */
[----:B------:R-:W-:-:S05]  /*5400*/  @!P1 FSETP.GEU.AND P2, PT, R47, -126, PT ;  /* 0xc2fc00002f00980b */ /* 0x000fca0003f4e000 */
[----:B------:R-:W-:Y:S02]  /*5410*/  @P3 LOP3.LUT R87, R87, 0x80, RZ, 0xfc, !PT ;  /* 0x0000008057573812 */ /* 0x000fe400078efcff */
[----:B------:R-:W-:Y:S02]  /*5420*/  PLOP3.LUT P3, PT, PT, PT, PT, 0x80, 0x8 ;  /* 0x000000000008781c */ /* 0x000fe40003f6f070 */
[----:B------:R-:W-:Y:S02]  /*5430*/  @!P1 PLOP3.LUT P3, PT, P2, PT, PT, 0x80, 0x8 ;  /* 0x000000000008981c */ /* 0x000fe4000176f070 */
[----:B------:R-:W-:Y:S01]  /*5440*/  PLOP3.LUT P2, PT, PT, PT, PT, 0x80, 0x8 ;  /* 0x000000000008781c */ /* 0x000fe20003f4f070 */
[----:B------:R-:W-:Y:S01]  /*5450*/  @!P5 FMUL R11, R11, 0.5 ;  /* 0x3f0000000b0bd820 */ /* 0x000fe20000400000 */
[----:B------:R-:W-:Y:S02]  /*5460*/  @!P1 PLOP3.LUT P2, PT, P6, PT, PT, 0x80, 0x8 ;  /* 0x000000000008981c */ /* 0x000fe4000374f070 */
[----:B------:R-:W-:Y:S01]  /*5470*/  ISETP.NE.AND P6, PT, R35, RZ, PT ;  /* 0x000000ff2300720c */ /* 0x000fe20003fc5270 */
[----:B------:R-:W1:Y:S01]  /*5480*/  @!P1 MUFU.EX2 R44, R11 ;  /* 0x0000000b002c9308 */ /* 0x000e620000000800 */
[----:B------:R-:W-:-:S05]  /*5490*/  LOP3.LUT R87, R87, 0xfffff7ff, RZ, 0xc0, !PT ;  /* 0xfffff7ff57577812 */ /* 0x000fca00078ec0ff */
[----:B------:R-:W-:-:S04]  /*54a0*/  @!P3 FMUL R47, R47, 0.5 ;  /* 0x3f0000002f2fb820 */ /* 0x000fc80000400000 */
[----:B------:R-:W-:Y:S01]  /*54b0*/  @!P2 FMUL R46, R46, 0.5 ;  /* 0x3f0000002e2ea820 */ /* 0x000fe20000400000 */
[----:B------:R-:W2:Y:S01]  /*54c0*/  @!P1 MUFU.EX2 R37, R47 ;  /* 0x0000002f00259308 */ /* 0x000ea20000000800 */
[----:B------:R-:W-:Y:S01]  /*54d0*/  @!P6 FMUL R33, R33, 0.5 ;  /* 0x3f0000002121e820 */ /* 0x000fe20000400000 */
[----:B-1----:R-:W-:Y:S01]  /*54e0*/  @!P5 FMUL R44, R44, R44 ;  /* 0x0000002c2c2cd220 */ /* 0x002fe20000400000 */
[----:B------:R-:W-:-:S05]  /*54f0*/  IMAD.MOV.U32 R11, RZ, RZ, RZ ;  /* 0x000000ffff0b7224 */ /* 0x000fca00078e00ff */
[----:B------:R-:W1:Y:S08]  /*5500*/  @!P1 MUFU.EX2 R45, R33 ;  /* 0x00000021002d9308 */ /* 0x000e700000000800 */
[----:B------:R-:W4:Y:S01]  /*5510*/  @!P1 MUFU.EX2 R35, R46 ;  /* 0x0000002e00239308 */ /* 0x000f220000000800 */
[----:B--2---:R-:W-:Y:S01]  /*5520*/  @!P3 FMUL R37, R37, R37 ;  /* 0x000000252525b220 */ /* 0x004fe20000400000 */
[----:B------:R-:W-:Y:S01]  /*5530*/  @!P0 FADD R47, R28, -R42 ;  /* 0x8000002a1c2f8221 */ /* 0x000fe20000000000 */
[----:B------:R-:W-:Y:S01]  /*5540*/  PLOP3.LUT P3, PT, PT, PT, PT, 0x80, 0x8 ;  /* 0x000000000008781c */ /* 0x000fe20003f6f070 */
[----:B------:R-:W-:-:S02]  /*5550*/  IMAD.MOV.U32 R28, RZ, RZ, RZ ;  /* 0x000000ffff1c7224 */ /* 0x000fc400078e00ff */
[----:B------:R-:W-:Y:S02]  /*5560*/  @!P1 IMAD.MOV.U32 R11, RZ, RZ, R37 ;  /* 0x000000ffff0b9224 */ /* 0x000fe400078e0025 */
[----:B-1----:R-:W-:Y:S01]  /*5570*/  @!P6 FMUL R45, R45, R45 ;  /* 0x0000002d2d2de220 */ /* 0x002fe20000400000 */
[----:B------:R-:W-:Y:S01]  /*5580*/  ISETP.GE.AND P6, PT, R19, R96, PT ;  /* 0x000000601300720c */ /* 0x000fe20003fc6270 */
[----:B------:R-:W-:Y:S02]  /*5590*/  IMAD.MOV.U32 R33, RZ, RZ, RZ ;  /* 0x000000ffff217224 */ /* 0x000fe400078e00ff */
[----:B------:R-:W-:Y:S02]  /*55a0*/  IMAD.MOV.U32 R19, RZ, RZ, RZ ;  /* 0x000000ffff137224 */ /* 0x000fe400078e00ff */
[----:B------:R-:W-:Y:S02]  /*55b0*/  @!P1 IMAD.MOV.U32 R33, RZ, RZ, R45 ;  /* 0x000000ffff219224 */ /* 0x000fe400078e002d */
[----:B----4-:R-:W-:Y:S01]  /*55c0*/  @!P2 FMUL R35, R35, R35 ;  /* 0x000000232323a220 */ /* 0x010fe20000400000 */
[----:B------:R-:W-:Y:S01]  /*55d0*/  @!P1 IMAD.MOV.U32 R19, RZ, RZ, R44 ;  /* 0x000000ffff139224 */ /* 0x000fe200078e002c */
[----:B------:R-:W-:Y:S01]  /*55e0*/  PLOP3.LUT P2, PT, PT, PT, PT, 0x80, 0x8 ;  /* 0x000000000008781c */ /* 0x000fe20003f4f070 */
[----:B------:R-:W-:Y:S01]  /*55f0*/  @!P0 FADD R46, R30, -R53 ;  /* 0x800000351e2e8221 */ /* 0x000fe20000000000 */
[----:B------:R-:W-:Y:S01]  /*5600*/  @!P1 IMAD.MOV.U32 R34, RZ, RZ, R35 ;  /* 0x000000ffff229224 */ /* 0x000fe200078e0023 */
[----:B------:R-:W1:Y:S01]  /*5610*/  @!P0 MUFU.EX2 R45, R16 ;  /* 0x00000010002d8308 */ /* 0x000e620000000800 */
[----:B------:R-:W-:Y:S01]  /*5620*/  @!P6 FADD R20, R20, -R41 ;  /* 0x800000291414e221 */ /* 0x000fe20000000000 */
[----:B------:R-:W-:Y:S01]  /*5630*/  @P6 LOP3.LUT R87, R87, 0x800, RZ, 0xfc, !PT ;  /* 0x0000080057576812 */ /* 0x000fe200078efcff */
[----:B------:R-:W-:Y:S01]  /*5640*/  IMAD.MOV.U32 R30, RZ, RZ, RZ ;  /* 0x000000ffff1e7224 */ /* 0x000fe200078e00ff */
[----:B------:R-:W-:-:S02]  /*5650*/  @!P0 FSETP.GEU.AND P5, PT, R46, -126, PT ;  /* 0xc2fc00002e00880b */ /* 0x000fc40003fae000 */
[----:B------:R-:W-:Y:S02]  /*5660*/  @!P6 FSETP.GEU.AND P1, PT, R20, -126, PT ;  /* 0xc2fc00001400e80b */ /* 0x000fe40003f2e000 */
[----:B------:R-:W-:Y:S02]  /*5670*/  LOP3.LUT R87, R87, 0xffffffbf, RZ, 0xc0, !PT ;  /* 0xffffffbf57577812 */ /* 0x000fe400078ec0ff */
[----:B------:R-:W-:Y:S02]  /*5680*/  @!P6 PLOP3.LUT P2, PT, P1, PT, PT, 0x80, 0x8 ;  /* 0x000000000008e81c */ /* 0x000fe40000f4f070 */
[----:B------:R-:W-:Y:S02]  /*5690*/  @!P0 FSETP.GEU.AND P1, PT, R18, -126, PT ;  /* 0xc2fc00001200880b */ /* 0x000fe40003f2e000 */
[----:B------:R-:W-:Y:S02]  /*56a0*/  ISETP.GE.AND P6, PT, R39, R96, PT ;  /* 0x000000602700720c */ /* 0x000fe40003fc6270 */
[----:B------:R-:W-:Y:S01]  /*56b0*/  @!P0 PLOP3.LUT P3, PT, P1, PT, PT, 0x80, 0x8 ;  /* 0x000000000008881c */ /* 0x000fe20000f6f070 */
[----:B-1----:R-:W-:Y:S01]  /*56c0*/  @!P4 FMUL R45, R45, R45 ;  /* 0x0000002d2d2dc220 */ /* 0x002fe20000400000 */
[----:B------:R-:W-:Y:S01]  /*56d0*/  @!P0 FSETP.GEU.AND P1, PT, R47, -126, PT ;  /* 0xc2fc00002f00880b */ /* 0x000fe20003f2e000 */
[----:B------:R-:W-:-:S02]  /*56e0*/  IMAD.MOV.U32 R16, RZ, RZ, RZ ;  /* 0x000000ffff107224 */ /* 0x000fc400078e00ff */
[----:B------:R-:W-:Y:S02]  /*56f0*/  @!P0 IMAD.MOV.U32 R30, RZ, RZ, R45 ;  /* 0x000000ffff1e8224 */ /* 0x000fe400078e002d */
[----:B------:R-:W-:Y:S02]  /*5700*/  @P2 LOP3.LUT R87, R87, 0x40, RZ, 0xfc, !PT ;  /* 0x0000004057572812 */ /* 0x000fe400078efcff */
[----:B------:R-:W-:Y:S02]  /*5710*/  PLOP3.LUT P2, PT, PT, PT, PT, 0x80, 0x8 ;  /* 0x000000000008781c */ /* 0x000fe40003f4f070 */
[----:B------:R-:W-:Y:S01]  /*5720*/  @!P0 PLOP3.LUT P2, PT, P1, PT, PT, 0x80, 0x8 ;  /* 0x000000000008881c */ /* 0x000fe20000f4f070 */
[----:B------:R-:W-:Y:S01]  /*5730*/  @!P6 FADD R4, R4, -R41 ;  /* 0x800000290404e221 */ /* 0x000fe20000000000 */
[----:B------:R-:W-:Y:S01]  /*5740*/  PLOP3.LUT P1, PT, PT, PT, PT, 0x80, 0x8 ;  /* 0x000000000008781c */ /* 0x000fe20003f2f070 */
[----:B------:R-:W-:Y:S01]  /*5750*/  @!P3 FMUL R18, R18, 0.5 ;  /* 0x3f0000001212b820 */ /* 0x000fe20000400000 */
[----:B------:R-:W-:Y:S01]  /*5760*/  @!P0 PLOP3.LUT P1, PT, P5, PT, PT, 0x80, 0x8 ;  /* 0x000000000008881c */ /* 0x000fe20002f2f070 */
[----:B------:R-:W-:Y:S01]  /*5770*/  @!P6 FADD R6, R6, -R9 ;  /* 0x800000090606e221 */ /* 0x000fe20000000000 */
[----:B------:R-:W-:Y:S01]  /*5780*/  LOP3.LUT P4, RZ, R87, 0x800, RZ, 0xc0, !PT ;  /* 0x0000080057ff7812 */ /* 0x000fe2000788c0ff */
[----:B------:R-:W1:Y:S01]  /*5790*/  @!P0 MUFU.EX2 R44, R18 ;  /* 0x00000012002c8308 */ /* 0x000e620000000800 */
[----:B------:R-:W-:Y:S01]  /*57a0*/  PLOP3.LUT P5, PT, PT, PT, PT, 0x80, 0x8 ;  /* 0x000000000008781c */ /* 0x000fe20003faf070 */
[----:B------:R-:W-:-:S04]  /*57b0*/  @!P6 FADD R36, R36, -R42 ;  /* 0x8000002a2424e221 */ /* 0x000fc80000000000 */
[----:B------:R-:W-:-:S04]  /*57c0*/  @!P2 FMUL R47, R47, 0.5 ;  /* 0x3f0000002f2fa820 */ /* 0x000fc80000400000 */
[----:B------:R-:W-:Y:S01]  /*57d0*/  @!P1 FMUL R46, R46, 0.5 ;  /* 0x3f0000002e2e9820 */ /* 0x000fe20000400000 */
[----:B------:R-:W2:Y:S01]  /*57e0*/  @!P0 MUFU.EX2 R37, R47 ;  /* 0x0000002f00258308 */ /* 0x000ea20000000800 */
[----:B------:R-:W-:Y:S01]  /*57f0*/  @!P4 FADD R22, R22, -R9 ;  /* 0x800000091616c221 */ /* 0x000fe20000000000 */
[----:B------:R-:W-:Y:S01]  /*5800*/  @!P4 FADD R24, R24, -R42 ;  /* 0x8000002a1818c221 */ /* 0x000fe20000000000 */
[----:B-1----:R-:W-:Y:S01]  /*5810*/  @!P3 FMUL R44, R44, R44 ;  /* 0x0000002c2c2cb220 */ /* 0x002fe20000400000 */
[----:B------:R-:W-:-:S04]  /*5820*/  LOP3.LUT P3, RZ, R87, 0x1000, RZ, 0xc0, !PT ;  /* 0x0000100057ff7812 */ /* 0x000fc8000786c0ff */
[----:B------:R-:W1:Y:S01]  /*5830*/  @!P0 MUFU.EX2 R35, R46 ;  /* 0x0000002e00238308 */ /* 0x000e620000000800 */
[----:B------:R-:W-:Y:S01]  /*5840*/  LOP3.LUT R87, R87, 0xffffdfff, RZ, 0xc0, !PT ;  /* 0xffffdfff57577812 */ /* 0x000fe200078ec0ff */
[----:B------:R-:W-:Y:S02]  /*5850*/  IMAD.MOV.U32 R18, RZ, RZ, RZ ;  /* 0x000000ffff127224 */ /* 0x000fe400078e00ff */
[----:B------:R-:W-:Y:S01]  /*5860*/  @!P0 IMAD.MOV.U32 R28, RZ, RZ, R44 ;  /* 0x000000ffff1c8224 */ /* 0x000fe200078e002c */
[----:B------:R-:W-:Y:S01]  /*5870*/  @P6 LOP3.LUT R87, R87, 0x2000, RZ, 0xfc, !PT ;  /* 0x0000200057576812 */ /* 0x000fe200078efcff */
[----:B--2---:R-:W-:-:S03]  /*5880*/  @!P2 FMUL R37, R37, R37 ;  /* 0x000000252525a220 */ /* 0x004fc60000400000 */
[----:B------:R-:W-:Y:S02]  /*5890*/  LOP3.LUT R87, R87, 0xfffffbff, RZ, 0xc0, !PT ;  /* 0xfffffbff57577812 */ /* 0x000fe400078ec0ff */
[----:B------:R-:W-:Y:S01]  /*58a0*/  PLOP3.LUT P2, PT, PT, PT, PT, 0x80, 0x8 ;  /* 0x000000000008781c */ /* 0x000fe20003f4f070 */
[----:B------:R-:W-:Y:S02]  /*58b0*/  @!P0 IMAD.MOV.U32 R18, RZ, RZ, R37 ;  /* 0x000000ffff128224 */ /* 0x000fe400078e0025 */
[----:B------:R-:W-:Y:S01]  /*58c0*/  @!P3 FADD R50, R50, -R9 ;  /* 0x800000093232b221 */ /* 0x000fe20000000000 */
[----:B------:R-:W-:Y:S01]  /*58d0*/  @!P3 FADD R29, R29, -R42 ;  /* 0x8000002a1d1db221 */ /* 0x000fe20000000000 */
[----:B------:R-:W-:Y:S01]  /*58e0*/  @!P3 FADD R31, R31, -R53 ;  /* 0x800000351f1fb221 */ /* 0x000fe20000000000 */
[----:B-1----:R-:W-:Y:S01]  /*58f0*/  @!P1 FMUL R35, R35, R35 ;  /* 0x0000002323239220 */ /* 0x002fe20000400000 */
[----:B------:R-:W-:-:S03]  /*5900*/  ISETP.GE.AND P1, PT, R21, R96, PT ;  /* 0x000000601500720c */ /* 0x000fc60003f26270 */
[----:B------:R-:W-:Y:S01]  /*5910*/  @!P0 IMAD.MOV.U32 R16, RZ, RZ, R35 ;  /* 0x000000ffff108224 */ /* 0x000fe200078e0023 */
[----:B------:R-:W-:-:S04]  /*5920*/  @!P6 FSETP.GEU.AND P0, PT, R4, -126, PT ;  /* 0xc2fc00000400e80b */ /* 0x000fc80003f0e000 */
[----:B------:R-:W-:-:S05]  /*5930*/  @!P6 PLOP3.LUT P5, PT, P0, PT, PT, 0x80, 0x8 ;  /* 0x000000000008e81c */ /* 0x000fca00007af070 */
[----:B------:R-:W-:Y:S01]  /*5940*/  @!P1 FADD R41, R52, -R41 ;  /* 0x8000002934299221 */ /* 0x000fe20000000000 */
[----:B------:R-:W-:Y:S01]  /*5950*/  @P1 LOP3.LUT R87, R87, 0x400, RZ, 0xfc, !PT ;  /* 0x0000040057571812 */ /* 0x000fe200078efcff */
[----:B------:R-:W-:Y:S01]  /*5960*/  @!P1 FADD R9, R23, -R9 ;  /* 0x8000000917099221 */ /* 0x000fe20000000000 */
[----:B------:R-:W-:Y:S02]  /*5970*/  @!P1 FADD R25, R25, -R42 ;  /* 0x8000002a19199221 */ /* 0x000fe40000000000 */
[----:B------:R-:W-:Y:S02]  /*5980*/  @!P1 FSETP.GEU.AND P0, PT, R41, -126, PT ;  /* 0xc2fc00002900980b */ /* 0x000fe40003f0e000 */
[----:B------:R-:W-:Y:S02]  /*5990*/  LOP3.LUT R87, R87, 0xfffffeff, RZ, 0xc0, !PT ;  /* 0xfffffeff57577812 */ /* 0x000fe400078ec0ff */
[----:B------:R-:W-:Y:S02]  /*59a0*/  @!P1 PLOP3.LUT P2, PT, P0, PT, PT, 0x80, 0x8 ;  /* 0x000000000008981c */ /* 0x000fe4000074f070 */
[----:B------:R-:W-:-:S02]  /*59b0*/  @P5 LOP3.LUT R87, R87, 0x100, RZ, 0xfc, !PT ;  /* 0x0000010057575812 */ /* 0x000fc400078efcff */
[----:B------:R-:W-:Y:S02]  /*59c0*/  @!P6 FSETP.GEU.AND P0, PT, R6, -126, PT ;  /* 0xc2fc00000600e80b */ /* 0x000fe40003f0e000 */
[----:B------:R-:W-:Y:S02]  /*59d0*/  LOP3.LUT R87, R87, 0xffffffdf, RZ, 0xc0, !PT ;  /* 0xffffffdf57577812 */ /* 0x000fe400078ec0ff */
[----:B------:R-:W-:-:S05]  /*59e0*/  PLOP3.LUT P5, PT, PT, PT, PT, 0x80, 0x8 ;  /* 0x000000000008781c */ /* 0x000fca0003faf070 */
        /* <DEDUP_REMOVED lines=24> */
[----:B------:R-:W-:Y:S02]  /*5b70*/  PLOP3.LUT P6, PT, PT, PT, PT, 0x80, 0x8 ;  /* 0x000000000008781c */ /* 0x000fe40003fcf070 */
[----:B------:R-:W-:-:S02]  /*5b80*/  @!P3 PLOP3.LUT P6, PT, P0, PT, PT, 0x80, 0x8 ;  /* 0x000000000008b81c */ /* 0x000fc400007cf070 */
[----:B------:R-:W-:Y:S02]  /*5b90*/  @!P4 FSETP.GEU.AND P0, PT, R24, -126, PT ;  /* 0xc2fc00001800c80b */ /* 0x000fe40003f0e000 */
[----:B------:R-:W-:Y:S02]  /*5ba0*/  LOP3.LUT R87, R87, 0xfffffffe, RZ, 0xc0, !PT ;  /* 0xfffffffe57577812 */ /* 0x000fe400078ec0ff */
[----:B------:R-:W-:Y:S02]  /*5bb0*/  @!P4 PLOP3.LUT P5, PT, P0, PT, PT, 0x80, 0x8 ;  /* 0x000000000008c81c */ /* 0x000fe400007af070 */
[----:B------:R-:W-:Y:S02]  /*5bc0*/  @!P1 FSETP.GEU.AND P0, PT, R25, -126, PT ;  /* 0xc2fc00001900980b */ /* 0x000fe40003f0e000 */
[----:B------:R-:W-:Y:S02]  /*5bd0*/  PLOP3.LUT P4, PT, PT, PT, PT, 0x80, 0x8 ;  /* 0x000000000008781c */ /* 0x000fe40003f8f070 */
[----:B------:R-:W-:-:S02]  /*5be0*/  @!P1 PLOP3.LUT P4, PT, P0, PT, PT, 0x80, 0x8 ;  /* 0x000000000008981c */ /* 0x000fc4000078f070 */
[----:B------:R-:W-:Y:S02]  /*5bf0*/  @!P3 FSETP.GEU.AND P0, PT, R31, -126, PT ;  /* 0xc2fc00001f00b80b */ /* 0x000fe40003f0e000 */
[----:B------:R-:W-:Y:S02]  /*5c00*/  @P2 LOP3.LUT R87, R87, 0x1, RZ, 0xfc, !PT ;  /* 0x0000000157572812 */ /* 0x000fe400078efcff */
[----:B------:R-:W-:Y:S02]  /*5c10*/  PLOP3.LUT P2, PT, PT, PT, PT, 0x80, 0x8 ;  /* 0x000000000008781c */ /* 0x000fe40003f4f070 */
[----:B------:R-:W-:Y:S02]  /*5c20*/  @!P3 PLOP3.LUT P2, PT, P0, PT, PT, 0x80, 0x8 ;  /* 0x000000000008b81c */ /* 0x000fe4000074f070 */
[----:B------:R-:W-:Y:S02]  /*5c30*/  P2R R21, PR, RZ, 0x40 ;  /* 0x00000040ff157803 */ /* 0x000fe40000000000 */
[----:B------:R-:W-:-:S02]  /*5c40*/  P2R R37, PR, RZ, 0x4 ;  /* 0x00000004ff257803 */ /* 0x000fc40000000000 */
[C---:B------:R-:W-:Y:S02]  /*5c50*/  LOP3.LUT P2, RZ, R87.reuse, 0x2, RZ, 0xc0, !PT ;  /* 0x0000000257ff7812 */ /* 0x040fe4000784c0ff */
[C---:B------:R-:W-:Y:S02]  /*5c60*/  LOP3.LUT P6, RZ, R87.reuse, 0x1, RZ, 0xc0, !PT ;  /* 0x0000000157ff7812 */ /* 0x040fe400078cc0ff */
[----:B------:R-:W-:Y:S02]  /*5c70*/  P2R R42, PR, RZ, 0x4 ;  /* 0x00000004ff2a7803 */ /* 0x000fe40000000000 */
[----:B------:R-:W-:Y:S02]  /*5c80*/  LOP3.LUT P2, RZ, R87, 0x4, RZ, 0xc0, !PT ;  /* 0x0000000457ff7812 */ /* 0x000fe4000784c0ff */
        /* <DEDUP_REMOVED lines=9> */
[C---:B------:R-:W-:Y:S01]  /*5d20*/  LOP3.LUT P6, RZ, R87.reuse, 0x400, RZ, 0xc0, !PT ;  /* 0x0000040057ff7812 */ /* 0x040fe200078cc0ff */
[----:B------:R-:W-:Y:S01]  /*5d30*/  @!P4 FADD R26, R26, -R53 ;  /* 0x800000351a1ac221 */ /* 0x000fe20000000000 */
[----:B------:R-:W-:Y:S02]  /*5d40*/  P2R R23, PR, RZ, 0x20 ;  /* 0x00000020ff177803 */ /* 0x000fe40000000000 */
[C---:B------:R-:W-:Y:S02]  /*5d50*/  LOP3.LUT P5, RZ, R87.reuse, 0x2000, RZ, 0xc0, !PT ;  /* 0x0000200057ff7812 */ /* 0x040fe400078ac0ff */
[----:B------:R-:W-:Y:S02]  /*5d60*/  P2R R47, PR, RZ, 0x4 ;  /* 0x00000004ff2f7803 */ /* 0x000fe40000000000 */
[----:B------:R-:W-:-:S02]  /*5d70*/  LOP3.LUT P2, RZ, R87, 0x100, RZ, 0xc0, !PT ;  /* 0x0000010057ff7812 */ /* 0x000fc4000784c0ff */
[----:B------:R-:W-:Y:S02]  /*5d80*/  @!P4 FSETP.GEU.AND P0, PT, R26, -126, PT ;  /* 0xc2fc00001a00c80b */ /* 0x000fe40003f0e000 */
[----:B------:R-:W-:Y:S01]  /*5d90*/  P2R R51, PR, RZ, 0x4 ;  /* 0x00000004ff337803 */ /* 0x000fe20000000000 */
[--C-:B------:R-:W-:Y:S01]  /*5da0*/  @!P6 FADD R27, R27, -R53.reuse ;  /* 0x800000351b1be221 */ /* 0x100fe20000000000 */
[C---:B------:R-:W-:Y:S02]  /*5db0*/  LOP3.LUT P2, RZ, R87.reuse, 0x40, RZ, 0xc0, !PT ;  /* 0x0000004057ff7812 */ /* 0x040fe4000784c0ff */
[----:B------:R-:W-:Y:S01]  /*5dc0*/  PLOP3.LUT P1, PT, PT, PT, PT, 0x80, 0x8 ;  /* 0x000000000008781c */ /* 0x000fe20003f2f070 */
[----:B------:R-:W-:Y:S01]  /*5dd0*/  @!P5 FADD R38, R38, -R53 ;  /* 0x800000352626d221 */ /* 0x000fe20000000000 */
[----:B------:R-:W-:Y:S02]  /*5de0*/  P2R R52, PR, RZ, 0x4 ;  /* 0x00000004ff347803 */ /* 0x000fe40000000000 */
[----:B------:R-:W-:-:S02]  /*5df0*/  LOP3.LUT P2, RZ, R87, 0x80, RZ, 0xc0, !PT ;  /* 0x0000008057ff7812 */ /* 0x000fc4000784c0ff */
[----:B------:R-:W-:Y:S02]  /*5e00*/  @!P6 FSETP.GEU.AND P3, PT, R27, -126, PT ;  /* 0xc2fc00001b00e80b */ /* 0x000fe40003f6e000 */
[----:B------:R-:W-:Y:S02]  /*5e10*/  P2R R54, PR, RZ, 0x4 ;  /* 0x00000004ff367803 */ /* 0x000fe40000000000 */
[----:B------:R-:W-:Y:S02]  /*5e20*/  @!P4 PLOP3.LUT P1, PT, P0, PT, PT, 0x80, 0x8 ;  /* 0x000000000008c81c */ /* 0x000fe4000072f070 */
[----:B------:R-:W-:Y:S02]  /*5e30*/  @!P5 FSETP.GEU.AND P2, PT, R38, -126, PT ;  /* 0xc2fc00002600d80b */ /* 0x000fe40003f4e000 */
[----:B------:R-:W-:Y:S02]  /*5e40*/  PLOP3.LUT P0, PT, PT, PT, PT, 0x80, 0x8 ;  /* 0x000000000008781c */ /* 0x000fe40003f0f070 */
[----:B------:R-:W-:-:S02]  /*5e50*/  @!P6 PLOP3.LUT P0, PT, P3, PT, PT, 0x80, 0x8 ;  /* 0x000000000008e81c */ /* 0x000fc40001f0f070 */
[----:B------:R-:W-:Y:S02]  /*5e60*/  PLOP3.LUT P3, PT, PT, PT, PT, 0x80, 0x8 ;  /* 0x000000000008781c */ /* 0x000fe40003f6f070 */
[----:B------:R-:W-:Y:S02]  /*5e70*/  @!P5 PLOP3.LUT P3, PT, P2, PT, PT, 0x80, 0x8 ;  /* 0x000000000008d81c */ /* 0x000fe4000176f070 */
[----:B------:R-:W-:Y:S02]  /*5e80*/  ISETP.NE.AND P2, PT, R54, RZ, PT ;  /* 0x000000ff3600720c */ /* 0x000fe40003f45270 */
[----:B------:R-:W-:Y:S02]  /*5e90*/  P2R R55, PR, RZ, 0x2 ;  /* 0x00000002ff377803 */ /* 0x000fe40000000000 */
[----:B------:R-:W-:-:S03]  /*5ea0*/  LOP3.LUT P1, RZ, R87, 0x1000, RZ, 0xc0, !PT ;  /* 0x0000100057ff7812 */ /* 0x000fc6000782c0ff */
[----:B------:R-:W-:-:S04]  /*5eb0*/  @!P0 FMUL R27, R27, 0.5 ;  /* 0x3f0000001b1b8820 */ /* 0x000fc80000400000 */
[----:B------:R-:W-:Y:S02]  /*5ec0*/  @!P3 FMUL R38, R38, 0.5 ;  /* 0x3f0000002626b820 */ /* 0x000fe40000400000 */
[----:B------:R-:W-:-:S04]  /*5ed0*/  @!P2 FMUL R48, R48, 0.5 ;  /* 0x3f0000003030a820 */ /* 0x000fc80000400000 */
[----:B------:R-:W1:Y:S02]  /*5ee0*/  @!P1 MUFU.EX2 R53, R48 ;  /* 0x0000003000359308 */ /* 0x000e640000000800 */
        /* <DEDUP_REMOVED lines=28> */
[----:B------:R-:W1:Y:S01]  /*60b0*/  @!P6 MUFU.EX2 R41, R9 ;  /* 0x000000090029e308 */ /* 0x000e620000000800 */
[----:B------:R-:W-:Y:S01]  /*60c0*/  ISETP.NE.AND P6, PT, R39, RZ, PT ;  /* 0x000000ff2700720c */ /* 0x000fe20003fc5270 */
[----:B------:R-:W-:-:S12]  /*60d0*/  IMAD.MOV.U32 R39, RZ, RZ, RZ ;  /* 0x000000ffff277224 */ /* 0x000fd800078e00ff */
[----:B------:R-:W-:Y:S01]  /*60e0*/  @!P6 FMUL R36, R36, 0.5 ;  /* 0x3f0000002424e820 */ /* 0x000fe20000400000 */
[----:B-1----:R-:W-:-:S03]  /*60f0*/  @!P2 FMUL R41, R41, R41 ;  /* 0x000000292929a220 */ /* 0x002fc60000400000 */
[----:B------:R-:W1:Y:S01]  /*6100*/  @!P5 MUFU.EX2 R6, R36 ;  /* 0x000000240006d308 */ /* 0x000e620000000800 */
[----:B------:R-:W-:Y:S02]  /*6110*/  ISETP.NE.AND P5, PT, R23, RZ, PT ;  /* 0x000000ff1700720c */ /* 0x000fe40003fa5270 */
[----:B------:R-:W-:-:S11]  /*6120*/  ISETP.NE.AND P2, PT, R37, RZ, PT ;  /* 0x000000ff2500720c */ /* 0x000fd60003f45270 */
[----:B------:R-:W-:Y:S02]  /*6130*/  @!P5 FMUL R24, R24, 0.5 ;  /* 0x3f0000001818d820 */ /* 0x000fe40000400000 */
[----:B------:R-:W-:Y:S01]  /*6140*/  @!P2 FMUL R31, R31, 0.5 ;  /* 0x3f0000001f1fa820 */ /* 0x000fe20000400000 */
[----:B-1----:R-:W-:Y:S01]  /*6150*/  @!P6 FMUL R6, R6, R6 ;  /* 0x000000060606e220 */ /* 0x002fe20000400000 */
[----:B------:R-:W-:Y:S01]  /*6160*/  ISETP.NE.AND P6, PT, R21, RZ, PT ;  /* 0x000000ff1500720c */ /* 0x000fe20003fc5270 */
[----:B------:R-:W1:Y:S01]  /*6170*/  @!P4 MUFU.EX2 R22, R24 ;  /* 0x000000180016c308 */ /* 0x000e620000000800 */
[----:B------:R-:W-:Y:S02]  /*6180*/  ISETP.NE.AND P4, PT, R35, RZ, PT ;  /* 0x000000ff2300720c */ /* 0x000fe40003f85270 */
[----:B------:R-:W-:Y:S01]  /*6190*/  CS2R R36, SRZ ;  /* 0x0000000000247805 */ /* 0x000fe2000001ff00 */
[----:B------:R-:W-:-:S04]  /*61a0*/  IMAD.MOV.U32 R35, RZ, RZ, RZ ;  /* 0x000000ffff237224 */ /* 0x000fc800078e00ff */
[----:B------:R-:W2:Y:S04]  /*61b0*/  @!P1 MUFU.EX2 R23, R31 ;  /* 0x0000001f00179308 */ /* 0x000ea80000000800 */
[----:B------:R-:W-:Y:S02]  /*61c0*/  @!P6 FMUL R29, R29, 0.5 ;  /* 0x3f0000001d1de820 */ /* 0x000fe40000400000 */
[----:B------:R-:W-:Y:S02]  /*61d0*/  @!P4 FMUL R25, R25, 0.5 ;  /* 0x3f0000001919c820 */ /* 0x000fe40000400000 */
[----:B------:R-:W4:Y:S01]  /*61e0*/  @!P1 MUFU.EX2 R21, R29 ;  /* 0x0000001d00159308 */ /* 0x000f220000000800 */
[----:B-1----:R-:W-:Y:S01]  /*61f0*/  @!P5 FMUL R22, R22, R22 ;  /* 0x000000161616d220 */ /* 0x002fe20000400000 */
[----:B------:R-:W-:-:S02]  /*6200*/  ISETP.NE.AND P1, PT, R55, RZ, PT ;  /* 0x000000ff3700720c */ /* 0x000fc40003f25270 */
[----:B------:R-:W-:Y:S01]  /*6210*/  LOP3.LUT P5, RZ, R87, 0x2000, RZ, 0xc0, !PT ;  /* 0x0000200057ff7812 */ /* 0x000fe200078ac0ff */
[----:B--2---:R-:W-:Y:S01]  /*6220*/  @!P2 FMUL R23, R23, R23 ;  /* 0x000000171717a220 */ /* 0x004fe20000400000 */
[----:B------:R-:W-:Y:S01]  /*6230*/  LOP3.LUT P2, RZ, R87, 0x1000, RZ, 0xc0, !PT ;  /* 0x0000100057ff7812 */ /* 0x000fe2000784c0ff */
[----:B------:R-:W-:-:S08]  /*6240*/  IMAD.MOV.U32 R31, RZ, RZ, RZ ;  /* 0x000000ffff1f7224 */ /* 0x000fd000078e00ff */
[----:B------:R-:W-:Y:S01]  /*6250*/  @!P1 FMUL R26, R26, 0.5 ;  /* 0x3f0000001a1a9820 */ /* 0x000fe20000400000 */
[----:B----4-:R-:W-:Y:S01]  /*6260*/  @!P6 FMUL R21, R21, R21 ;  /* 0x000000151515e220 */ /* 0x010fe20000400000 */
[----:B------:R-:W-:Y:S01]  /*6270*/  LOP3.LUT P6, RZ, R87, 0x400, RZ, 0xc0, !PT ;  /* 0x0000040057ff7812 */ /* 0x000fe200078cc0ff */
[----:B------:R-:W1:Y:S01]  /*6280*/  @!P5 MUFU.EX2 R38, R38 ;  /* 0x000000260026d308 */ /* 0x000e620000000800 */
[----:B------:R-:W-:Y:S02]  /*6290*/  @!P5 IMAD.MOV.U32 R36, RZ, RZ, R46 ;  /* 0x000000ffff24d224 */ /* 0x000fe400078e002e */
[----:B------:R-:W-:Y:S02]  /*62a0*/  @!P2 IMAD.MOV.U32 R39, RZ, RZ, R20 ;  /* 0x000000ffff27a224 */ /* 0x000fe400078e0014 */
[----:B------:R-:W-:Y:S01]  /*62b0*/  FADD R42, RZ, R36 ;  /* 0x00000024ff2a7221 */ /* 0x000fe20000000000 */
[----:B------:R-:W-:Y:S02]  /*62c0*/  IMAD.MOV.U32 R20, RZ, RZ, RZ ;  /* 0x000000ffff147224 */ /* 0x000fe400078e00ff */
[----:B------:R-:W-:-:S02]  /*62d0*/  @!P5 IMAD.MOV.U32 R20, RZ, RZ, R6 ;  /* 0x000000ffff14d224 */ /* 0x000fc400078e0006 */
[----:B------:R-:W-:Y:S02]  /*62e0*/  @!P2 IMAD.MOV.U32 R45, RZ, RZ, R21 ;  /* 0x000000ffff2da224 */ /* 0x000fe400078e0015 */
[----:B------:R-:W2:Y:S01]  /*62f0*/  @!P6 MUFU.EX2 R9, R25 ;  /* 0x000000190009e308 */ /* 0x000ea20000000800 */
[----:B------:R-:W-:Y:S02]  /*6300*/  IMAD.MOV.U32 R6, RZ, RZ, RZ ;  /* 0x000000ffff067224 */ /* 0x000fe400078e00ff */
[----:B------:R-:W-:Y:S02]  /*6310*/  IMAD.MOV.U32 R21, RZ, RZ, RZ ;  /* 0x000000ffff157224 */ /* 0x000fe400078e00ff */
[----:B-1----:R-:W-:Y:S01]  /*6320*/  @!P3 FMUL R38, R38, R38 ;  /* 0x000000262626b220 */ /* 0x002fe20000400000 */
[----:B------:R-:W-:Y:S02]  /*6330*/  @!P2 IMAD.MOV.U32 R21, RZ, RZ, R23 ;  /* 0x000000ffff15a224 */ /* 0x000fe400078e0017 */
[----:B------:R-:W1:Y:S01]  /*6340*/  @!P6 MUFU.EX2 R27, R27 ;  /* 0x0000001b001be308 */ /* 0x000e620000000800 */
[----:B------:R-:W-:-:S02]  /*6350*/  @!P2 IMAD.MOV.U32 R35, RZ, RZ, R53 ;  /* 0x000000ffff23a224 */ /* 0x000fc400078e0035 */
[----:B--2---:R-:W-:Y:S01]  /*6360*/  @!P4 FMUL R9, R9, R9 ;  /* 0x000000090909c220 */ /* 0x004fe20000400000 */
[----:B------:R-:W-:Y:S02]  /*6370*/  LOP3.LUT P4, RZ, R87, 0x800, RZ, 0xc0, !PT ;  /* 0x0000080057ff7812 */ /* 0x000fe4000788c0ff */
[----:B------:R-:W-:Y:S02]  /*6380*/  CS2R R24, SRZ ;  /* 0x0000000000187805 */ /* 0x000fe4000001ff00 */
[----:B------:R-:W-:Y:S02]  /*6390*/  @!P5 IMAD.MOV.U32 R25, RZ, RZ, R51 ;  /* 0x000000ffff19d224 */ /* 0x000fe400078e0033 */
[----:B------:R-:W-:Y:S02]  /*63a0*/  @!P6 IMAD.MOV.U32 R24, RZ, RZ, R47 ;  /* 0x000000ffff18e224 */ /* 0x000fe400078e002f */
[----:B-1----:R-:W-:-:S04]  /*63b0*/  @!P0 FMUL R27, R27, R27 ;  /* 0x0000001b1b1b8220 */ /* 0x002fc80000400000 */
[----:B------:R-:W-:Y:S02]  /*63c0*/  @!P6 IMAD.MOV.U32 R6, RZ, RZ, R27 ;  /* 0x000000ffff06e224 */ /* 0x000fe400078e001b */
[----:B------:R-:W-:Y:S01]  /*63d0*/  FADD R27, R42, R99 ;  /* 0x000000632a1b7221 */ /* 0x000fe20000000000 */
[----:B------:R1:W2:Y:S01]  /*63e0*/  @!P4 MUFU.EX2 R29, R26 ;  /* 0x0000001a001dc308 */ /* 0x0002a20000000800 */
[----:B------:R-:W-:Y:S02]  /*63f0*/  @!P4 IMAD.MOV.U32 R31, RZ, RZ, R4 ;  /* 0x000000ffff1fc224 */ /* 0x000fe400078e0004 */
[----:B------:R-:W-:Y:S02]  /*6400*/  IMAD.MOV.U32 R4, RZ, RZ, RZ ;  /* 0x000000ffff047224 */ /* 0x000fe400078e00ff */
[----:B------:R-:W-:Y:S01]  /*6410*/  FADD R42, R27, R10 ;  /* 0x0000000a1b2a7221 */ /* 0x000fe20000000000 */
[----:B------:R-:W-:Y:S02]  /*6420*/  @!P6 IMAD.MOV.U32 R4, RZ, RZ, R9 ;  /* 0x000000ffff04e224 */ /* 0x000fe400078e0009 */
[----:B------:R-:W-:-:S02]  /*6430*/  IMAD.MOV.U32 R9, RZ, RZ, RZ ;  /* 0x000000ffff097224 */ /* 0x000fc400078e00ff */
[----:B------:R-:W-:Y:S02]  /*6440*/  @!P4 IMAD.MOV.U32 R37, RZ, RZ, R52 ;  /* 0x000000ffff25c224 */ /* 0x000fe400078e0034 */
[----:B-1----:R-:W-:Y:S02]  /*6450*/  IMAD.MOV.U32 R26, RZ, RZ, RZ ;  /* 0x000000ffff1a7224 */ /* 0x002fe400078e00ff */
[----:B--2---:R-:W-:Y:S01]  /*6460*/  @!P1 FMUL R29, R29, R29 ;  /* 0x0000001d1d1d9220 */ /* 0x004fe20000400000 */
[----:B------:R-:W-:Y:S01]  /*6470*/  @!P6 IMAD.MOV.U32 R26, RZ, RZ, R41 ;  /* 0x000000ffff1ae224 */ /* 0x000fe200078e0029 */
[----:B------:R-:W-:Y:S01]  /*6480*/  LOP3.LUT P1, R3, R3, 0x3, RZ, 0xc0, !PT ;  /* 0x0000000303037812 */ /* 0x000fe2000782c0ff */
[----:B------:R-:W-:Y:S01]  /*6490*/  IMAD.MOV.U32 R41, RZ, RZ, RZ ;  /* 0x000000ffff297224 */ /* 0x000fe200078e00ff */
[----:B------:R-:W-:Y:S01]  /*64a0*/  ISETP.GT.AND P6, PT, R2, 0x7, PT ;  /* 0x000000070200780c */ /* 0x000fe20003fc4270 */
[----:B------:R-:W-:Y:S01]  /*64b0*/  @!P4 IMAD.MOV.U32 R41, RZ, RZ, R22 ;  /* 0x000000ffff29c224 */ /* 0x000fe200078e0016 */
[----:B------:R-:W-:Y:S01]  /*64c0*/  ISETP.NE.AND P0, PT, R3, RZ, PT ;  /* 0x000000ff0300720c */ /* 0x000fe20003f05270 */
[----:B------:R-:W-:-:S02]  /*64d0*/  IMAD.MOV.U32 R22, RZ, RZ, RZ ;  /* 0x000000ffff167224 */ /* 0x000fc400078e00ff */
[----:B------:R-:W-:Y:S02]  /*64e0*/  @!P5 IMAD.MOV.U32 R22, RZ, RZ, R38 ;  /* 0x000000ffff16d224 */ /* 0x000fe400078e0026 */
[----:B------:R-:W-:Y:S01]  /*64f0*/  FADD R38, RZ, R20 ;  /* 0x00000014ff267221 */ /* 0x000fe20000000000 */
[----:B------:R-:W-:Y:S02]  /*6500*/  @!P4 IMAD.MOV.U32 R9, RZ, RZ, R29 ;  /* 0x000000ffff09c224 */ /* 0x000fe400078e001d */
[----:B------:R-:W-:Y:S01]  /*6510*/  FADD R29, RZ, R25 ;  /* 0x00000019ff1d7221 */ /* 0x000fe20000000000 */
[----:B------:R-:W-:Y:S01]  /*6520*/  FADD R46, RZ, R22 ;  /* 0x00000016ff2e7221 */ /* 0x000fe20000000000 */
[----:B------:R-:W-:Y:S02]  /*6530*/  FADD R23, R38, R49 ;  /* 0x0000003126177221 */ /* 0x000fe40000000000 */
[----:B------:R-:W-:Y:S01]  /*6540*/  FADD R29, R29, R100 ;  /* 0x000000641d1d7221 */ /* 0x000fe20000000000 */
[----:B------:R-:W-:Y:S01]  /*6550*/  FADD R46, R46, R17 ;  /* 0x000000112e2e7221 */ /* 0x000fe20000000000 */
        /* <DEDUP_REMOVED lines=22> */
[----:B------:R-:W-:-:S02]  /*66c0*/  FADD R51, R51, R6 ;  /* 0x0000000633337221 */ /* 0x000fc40000000000 */
        /* <DEDUP_REMOVED lines=22> */
[----:B------:R-:W-:-:S04]  /*6830*/  LEA.HI.SX32 R3, R7, R2, 0xb ;  /* 0x0000000207037211 */ /* 0x000fc800078f5aff */
[----:B------:R-:W-:-:S05]  /*6840*/  LEA R3, R3, UR4, 0x2 ;  /* 0x0000000403037c11 */ /* 0x000fca000f8e10ff */
[----:B-1----:R-:W-:Y:S04]  /*6850*/  LDS R42, [R3+0x80] ;  /* 0x00008000032a7984 */ /* 0x002fe80000000800 */
[----:B------:R-:W1:Y:S04]  /*6860*/  LDS R29, [R3+0x200] ;  /* 0x00020000031d7984 */ /* 0x000e680000000800 */
[----:B------:R-:W2:Y:S04]  /*6870*/  LDS R27, [R3+0x280] ;  /* 0x00028000031b7984 */ /* 0x000ea80000000800 */
[----:B------:R-:W4:Y:S04]  /*6880*/  LDS R23, [R3+0x300] ;  /* 0x0003000003177984 */ /* 0x000f280000000800 */
[----:B------:R-:W5:Y:S04]  /*6890*/  LDS R7, [R3+0x380] ;  /* 0x0003800003077984 */ /* 0x000f680000000800 */
[----:B------:R-:W3:Y:S01]  /*68a0*/  LDS R38, [R3+0x100] ;  /* 0x0001000003267984 */ /* 0x000ee20000000800 */
[----:B-1----:R-:W-:-:S04]  /*68b0*/  FADD R42, R42, R29 ;  /* 0x0000001d2a2a7221 */ /* 0x002fc80000000000 */
[----:B--2---:R-:W-:-:S04]  /*68c0*/  FADD R42, R42, R27 ;  /* 0x0000001b2a2a7221 */ /* 0x004fc80000000000 */
[----:B----4-:R-:W-:-:S04]  /*68d0*/  FADD R42, R42, R23 ;  /* 0x000000172a2a7221 */ /* 0x010fc80000000000 */
[----:B-----5:R-:W-:Y:S01]  /*68e0*/  FADD R42, R42, R7 ;  /* 0x000000072a2a7221 */ /* 0x020fe20000000000 */
[----:B---3--:R2:W-:Y:S04]  /*68f0*/  STS [R3], R38 ;  /* 0x0000002603007388 */ /* 0x0085e80000000800 */
[----:B------:R2:W-:Y:S02]  /*6900*/  STS [R3+0x80], R42 ;  /* 0x0000802a03007388 */ /* 0x0005e40000000800 */
.L_x_1014:
[----:B------:R-:W-:Y:S05]  /*6910*/  BSYNC.RECONVERGENT B0 ;  /* 0x0000000000007941 */ /* 0x000fea0003800200 */
.L_x_1013:
[----:B------:R-:W-:Y:S01]  /*6920*/  UPRMT UR5, UR6, 0x8880, URZ ;  /* 0x0000888006057896 */ /* 0x000fe200080000ff */
[----:B------:R-:W-:Y:S01]  /*6930*/  SHF.R.U32.HI R2, RZ, 0x2, R2 ;  /* 0x00000002ff027819 */ /* 0x000fe20000011602 */
[----:B------:R-:W-:Y:S01]  /*6940*/  UIADD3 UR8, UP0, UPT, UR9, 0x7f, URZ ;  /* 0x0000007f09087890 */ /* 0x000fe2000ff1e0ff */
[----:B--2---:R-:W-:Y:S02]  /*6950*/  LOP3.LUT R3, R40, 0x3, RZ, 0xc0, !PT ;  /* 0x0000000328037812 */ /* 0x004fe400078ec0ff */
[----:B------:R-:W-:Y:S02]  /*6960*/  F2FP.F16.F32.PACK_AB R25, R100, R25 ;  /* 0x000000196419723e */ /* 0x000fe400000000ff */
[----:B------:R-:W-:Y:S01]  /*6970*/  F2FP.F16.F32.PACK_AB R32, R33, R32 ;  /* 0x000000202120723e */ /* 0x000fe200000000ff */
[----:B------:R-:W-:Y:S01]  /*6980*/  IMAD R3, R2, 0x44, R3 ;  /* 0x0000004402037824 */ /* 0x000fe200078e0203 */
[----:B------:R-:W-:Y:S01]  /*6990*/  F2FP.F16.F32.PACK_AB R30, R35, R30 ;  /* 0x0000001e231e723e */ /* 0x000fe200000000ff */
[----:B------:R-:W-:Y:S01]  /*69a0*/  IMAD.U32 R2, RZ, RZ, UR5 ;  /* 0x00000005ff027e24 */ /* 0x000fe2000f8e00ff */
[----:B------:R-:W-:Y:S01]  /*69b0*/  F2FP.F16.F32.PACK_AB R24, R24, R37 ;  /* 0x000000251818723e */ /* 0x000fe200000000ff */
[----:B------:R-:W-:Y:S01]  /*69c0*/  ULEA.HI.X.SX32 UR5, UR9, URZ, 0x1, UP0 ;  /* 0x000000ff09057291 */ /* 0x000fe200080f0eff */
[----:B------:R-:W-:Y:S01]  /*69d0*/  F2FP.F16.F32.PACK_AB R36, R99, R36 ;  /* 0x000000246324723e */ /* 0x000fe200000000ff */
[----:B------:R-:W-:Y:S01]  /*69e0*/  IMAD R2, R2, 0x10, R3 ;  /* 0x0000001002027824 */ /* 0x000fe200078e0203 */
[----:B------:R-:W-:Y:S01]  /*69f0*/  F2FP.F16.F32.PACK_AB R10, R19, R10 ;  /* 0x0000000a130a723e */ /* 0x000fe200000000ff */
[----:B------:R-:W-:Y:S01]  /*6a00*/  ULEA.HI UR8, UP0, UR5, UR8, URZ, 0x7 ;  /* 0x0000000805087291 */ /* 0x000fe2000f8138ff */
[----:B------:R-:W-:-:S02]  /*6a10*/  F2FP.F16.F32.PACK_AB R28, R39, R28 ;  /* 0x0000001c271c723e */ /* 0x000fc400000000ff */
[----:B------:R-:W-:Y:S01]  /*6a20*/  F2FP.F16.F32.PACK_AB R26, R26, R31 ;  /* 0x0000001f1a1a723e */ /* 0x000fe200000000ff */
[----:B------:R-:W-:Y:S01]  /*6a30*/  UIADD3.X UR5, UPT, UPT, URZ, UR5, URZ, UP0, !UPT ;  /* 0x00000005ff057290 */ /* 0x000fe200087fe4ff */
[----:B------:R-:W-:Y:S01]  /*6a40*/  F2FP.F16.F32.PACK_AB R20, R49, R20 ;  /* 0x000000143114723e */ /* 0x000fe200000000ff */
[----:B------:R-:W-:Y:S01]  /*6a50*/  UISETP.GE.AND UP0, UPT, UR9, 0x1, UPT ;  /* 0x000000010900788c */ /* 0x000fe2000bf06270 */
[----:B------:R-:W-:Y:S02]  /*6a60*/  F2FP.F16.F32.PACK_AB R8, R11, R8 ;  /* 0x000000080b08723e */ /* 0x000fe400000000ff */
[----:B------:R-:W-:Y:S02]  /*6a70*/  F2FP.F16.F32.PACK_AB R18, R45, R18 ;  /* 0x000000122d12723e */ /* 0x000fe400000000ff */
[----:B------:R-:W-:Y:S02]  /*6a80*/  F2FP.F16.F32.PACK_AB R4, R4, R41 ;  /* 0x000000290404723e */ /* 0x000fe400000000ff */
[----:B------:R-:W-:-:S02]  /*6a90*/  LEA R3, R2, UR4, 0x2 ;  /* 0x0000000402037c11 */ /* 0x000fc4000f8e10ff */
[----:B------:R-:W-:Y:S02]  /*6aa0*/  F2FP.F16.F32.PACK_AB R22, R17, R22 ;  /* 0x000000161116723e */ /* 0x000fe400000000ff */
[----:B------:R-:W-:Y:S01]  /*6ab0*/  F2FP.F16.F32.PACK_AB R34, R34, R5 ;  /* 0x000000052222723e */ /* 0x000fe200000000ff */
[----:B------:R2:W-:Y:S01]  /*6ac0*/  STS [R3+0x400], R25 ;  /* 0x0004001903007388 */ /* 0x0005e20000000800 */
[----:B------:R-:W-:Y:S02]  /*6ad0*/  F2FP.F16.F32.PACK_AB R16, R21, R16 ;  /* 0x000000101510723e */ /* 0x000fe400000000ff */
[----:B------:R-:W-:Y:S01]  /*6ae0*/  F2FP.F16.F32.PACK_AB R6, R6, R9 ;  /* 0x000000090606723e */ /* 0x000fe200000000ff */
[----:B------:R2:W-:Y:S04]  /*6af0*/  STS [R3+0x410], R32 ;  /* 0x0004102003007388 */ /* 0x0005e80000000800 */
        /* <DEDUP_REMOVED lines=15> */
[----:B------:R-:W-:Y:S05]  /*6bf0*/  BRA.U !UP0, `(.L_x_1015) ;  /* 0x0000003508747547 */ /* 0x000fea000b800000 */
[----:B------:R-:W-:Y:S01]  /*6c00*/  USHF.L.U32 UR11, UR10, 0x7, URZ ;  /* 0x000000070a0b7899 */ /* 0x000fe200080006ff */
[----:B--2---:R-:W-:Y:S01]  /*6c10*/  MOV R3, UR10 ;  /* 0x0000000a00037c02 */ /* 0x004fe20008000f00 */
[----:B------:R-:W-:Y:S02]  /*6c20*/  ULOP3.LUT UR9, UR6, 0xffff, URZ, 0xc0, !UPT ;  /* 0x0000ffff06097892 */ /* 0x000fe4000f8ec0ff */
[----:B------:R-:W-:Y:S02]  /*6c30*/  USHF.R.S64 UR8, UR8, 0x7, UR5 ;  /* 0x0000000708087899 */ /* 0x000fe40008001005 */
[----:B------:R-:W-:Y:S01]  /*6c40*/  MOV R4, UR11 ;  /* 0x0000000b00047c02 */ /* 0x000fe20008000f00 */
[----:B------:R-:W-:Y:S01]  /*6c50*/  UPRMT UR9, UR9, 0x8880, URZ ;  /* 0x0000888009097896 */ /* 0x000fe200080000ff */
[----:B------:R-:W-:Y:S01]  /*6c60*/  IMAD R3, R3, 0x220, R2 ;  /* 0x0000022003037824 */ /* 0x000fe200078e0202 */
[----:B------:R-:W-:Y:S02]  /*6c70*/  USHF.R.S32.HI UR5, URZ, 0x7, UR5 ;  /* 0x00000007ff057899 */ /* 0x000fe40008011405 */
[----:B------:R-:W-:Y:S01]  /*6c80*/  IMAD R4, R75, 0x88, R4 ;  /* 0x000000884b047824 */ /* 0x000fe200078e0204 */
[----:B------:R-:W-:Y:S01]  /*6c90*/  USHF.L.U32 UR9, UR9, 0x6, URZ ;  /* 0x0000000609097899 */ /* 0x000fe200080006ff */
[----:B------:R-:W-:-:S03]  /*6ca0*/  LEA R110, R3, UR4, 0x3 ;  /* 0x00000004036e7c11 */ /* 0x000fc6000f8e18ff */
[----:B------:R-:W-:Y:S01]  /*6cb0*/  ULOP3.LUT UR9, UR9, 0xffffff80, URZ, 0xc0, !UPT ;  /* 0xffffff8009097892 */ /* 0x000fe2000f8ec0ff */
[----:B------:R-:W-:-:S03]  /*6cc0*/  LEA R113, R4, UR4, 0x1 ;  /* 0x0000000404717c11 */ /* 0x000fc6000f8e08ff */
[----:B------:R-:W-:Y:S01]  /*6cd0*/  ULEA UR10, UR10, UR9, 0xd ;  /* 0x000000090a0a7291 */ /* 0x000fe2000f8e68ff */
[----:B------:R-:W-:Y:S02]  /*6ce0*/  IADD3 R112, PT, PT, R113, 0x400, RZ ;  /* 0x0000040071707810 */ /* 0x000fe40007ffe0ff */
[----:B------:R-:W-:-:S09]  /*6cf0*/  UMOV UR9, URZ ;  /* 0x000000ff00097c82 */ /* 0x000fd20008000000 */
.L_x_1048:
[----:B-1234-:R-:W2:Y:S01]  /*6d00*/  S2R R3, SR_TID.X ;  /* 0x0000000000037919 */ /* 0x01eea20000002100 */
[----:B------:R-:W4:Y:S01]  /*6d10*/  S2UR UR4, SR_CgaCtaId ;  /* 0x00000000000479c3 */ /* 0x000f220000008800 */
[----:B------:R-:W-:Y:S01]  /*6d20*/  USHF.L.U32 UR11, UR6, 0x2, URZ ;  /* 0x00000002060b7899 */ /* 0x000fe200080006ff */
[----:B------:R-:W-:-:S06]  /*6d30*/  DEPBAR.LE SB0, 0x3 ;  /* 0x000080c00000791a */ /* 0x000fcc0000000000 */
[----:B------:R-:W-:Y:S01]  /*6d40*/  BAR.SYNC.DEFER_BLOCKING 0x0 ;  /* 0x0000000000007b1d */ /* 0x000fe20000010000 */
[----:B------:R-:W-:Y:S01]  /*6d50*/  IMAD.U32 R2, RZ, RZ, UR11 ;  /* 0x0000000bff027e24 */ /* 0x000fe2000f8e00ff */
[----:B------:R-:W-:Y:S02]  /*6d60*/  CS2R R26, SRZ ;  /* 0x00000000001a7805 */ /* 0x000fe4000001ff00 */
[----:B------:R-:W-:Y:S02]  /*6d70*/  CS2R R24, SRZ ;  /* 0x0000000000187805 */ /* 0x000fe4000001ff00 */
[----:B------:R-:W-:Y:S02]  /*6d80*/  CS2R R22, SRZ ;  /* 0x0000000000167805 */ /* 0x000fe4000001ff00 */
[----:B------:R-:W-:Y:S01]  /*6d90*/  CS2R R20, SRZ ;  /* 0x0000000000147805 */ /* 0x000fe2000001ff00 */
[----:B------:R-:W-:Y:S01]  /*6da0*/  UMOV UR11, 0x400 ;  /* 0x00000400000b7882 */ /* 0x000fe20000000000 */
        /* <DEDUP_REMOVED lines=9> */
[----:B------:R-:W-:Y:S01]  /*6e40*/  CS2R R36, SRZ ;  /* 0x0000000000247805 */ /* 0x000fe2000001ff00 */
[----:B----4-:R-:W-:Y:S02]  /*6e50*/  ULEA UR4, UR4, UR11, 0x18 ;  /* 0x0000000b04047291 */ /* 0x010fe4000f8ec0ff */
[----:B------:R-:W-:Y:S01]  /*6e60*/  USHF.L.U32 UR11, UR9, 0x7, URZ ;  /* 0x00000007090b7899 */ /* 0x000fe200080006ff */
[----:B-1----:R1:W4:Y:S01]  /*6e70*/  LDSM.16.M88.4 R40, [R113+0x400] ;  /* 0x000400007128783b */ /* 0x0023220000000200 */
[C---:B--2---:R-:W-:Y:S01]  /*6e80*/  IMAD.SHL.U32 R6, R3.reuse, 0x1000000, RZ ;  /* 0x0100000003067824 */ /* 0x044fe200078e00ff */
[----:B------:R-:W-:Y:S01]  /*6e90*/  LOP3.LUT R2, R2, 0x4, R3, 0x48, !PT ;  /* 0x0000000402027812 */ /* 0x000fe200078e4803 */
[----:B------:R-:W-:-:S03]  /*6ea0*/  IMAD.SHL.U32 R4, R3, 0x10, RZ ;  /* 0x0000001003047824 */ /* 0x000fc600078e00ff */
[----:B------:R-:W-:Y:S02]  /*6eb0*/  SHF.R.S32.HI R6, RZ, 0x1b, R6 ;  /* 0x0000001bff067819 */ /* 0x000fe40000011406 */
[----:B------:R-:W-:Y:S02]  /*6ec0*/  LOP3.LUT R4, R4, 0x70, RZ, 0xc0, !PT ;  /* 0x0000007004047812 */ /* 0x000fe400078ec0ff */
[----:B------:R-:W-:Y:S02]  /*6ed0*/  LOP3.LUT R3, R6, 0x3, R3, 0x78, !PT ;  /* 0x0000000306037812 */ /* 0x000fe400078e7803 */
[----:B------:R-:W-:Y:S02]  /*6ee0*/  CS2R R6, SRZ ;  /* 0x0000000000067805 */ /* 0x000fe4000001ff00 */
[----:B------:R-:W-:Y:S01]  /*6ef0*/  IADD3 R2, PT, PT, R4, R2, R3 ;  /* 0x0000000204027210 */ /* 0x000fe20007ffe003 */
[----:B------:R-:W-:Y:S01]  /*6f00*/  IMAD.IADD R3, R59, 0x1, -R72 ;  /* 0x000000013b037824 */ /* 0x000fe200078e0a48 */
[----:B------:R-:W-:-:S02]  /*6f10*/  CS2R R4, SRZ ;  /* 0x0000000000047805 */ /* 0x000fc4000001ff00 */
[----:B------:R-:W-:Y:S02]  /*6f20*/  LEA R2, R2, UR4, 0x4 ;  /* 0x0000000402027c11 */ /* 0x000fe4000f8e20ff */
[----:B------:R-:W-:-:S03]  /*6f30*/  ISETP.GE.AND P0, PT, R3, 0x1, PT ;  /* 0x000000010300780c */ /* 0x000fc60003f06270 */
[----:B------:R1:W2:Y:S10]  /*6f40*/  LDSM.16.MT88.4 R44, [R2+UR10+0x2600] ;  /* 0x0026000a022c783b */ /* 0x0002b40008004200 */
[----:B------:R-:W-:Y:S05]  /*6f50*/  @!P0 BRA `(.L_x_1016) ;  /* 0x0000000000d88947 */ /* 0x000fea0003800000 */
[----:B------:R-:W-:Y:S01]  /*6f60*/  MOV R3, R112 ;  /* 0x0000007000037202 */ /* 0x000fe20000000f00 */
[----:B------:R-:W-:Y:S01]  /*6f70*/  UIADD3 UR4, UPT, UPT, UR10, 0x800, URZ ;  /* 0x000008000a047890 */ /* 0x000fe2000fffe0ff */
[----:B------:R-:W-:Y:S02]  /*6f80*/  MOV R96, R12 ;  /* 0x0000000c00607202 */ /* 0x000fe40000000f00 */
[----:B------:R-:W-:-:S09]  /*6f90*/  MOV R27, RZ ;  /* 0x000000ff001b7202 */ /* 0x000fd20000000f00 */
.L_x_1017:
[C---:B--234-:R-:W-:Y:S01]  /*6fa0*/  HMMA.1688.F32 R4, R40.reuse, R44, R4 ;  /* 0x0000002c2804723c */ /* 0x05cfe20000001004 */
[----:B------:R-:W-:Y:S03]  /*6fb0*/  LDSM.16.M88.4 R48, [R3+0x10] ;  /* 0x000010000330783b */ /* 0x000fe60000000200 */
[----:B------:R-:W-:Y:S04]  /*6fc0*/  ISETP.NE.AND P0, PT, R96, -0x2, PT ;  /* 0xfffffffe6000780c */ /* 0x000fe80003f05270 */
[C---:B------:R-:W-:Y:S01]  /*6fd0*/  HMMA.1688.F32 R8, R40.reuse, R45, R8 ;  /* 0x0000002d2808723c */ /* 0x040fe20000001008 */
[----:B-1----:R-:W1:Y:S07]  /*6fe0*/  LDSM.16.MT88.4 R52, [R2+UR4+0x2600] ;  /* 0x002600040234783b */ /* 0x002e6e0008004200 */
        /* <DEDUP_REMOVED lines=8> */
[C---:B-1----:R-:W-:Y:S01]  /*7070*/  HMMA.1688.F32 R4, R48.reuse, R52, R4 ;  /* 0x000000343004723c */ /* 0x042fe20000001004 */
[----:B---3--:R-:W3:Y:S07]  /*7080*/  LDSM.16.MT88.4 R44, [R2+UR4+0x2e00] ;  /* 0x002e0004022c783b */ /* 0x008eee0008004200 */
        /* <DEDUP_REMOVED lines=8> */
[C---:B---3--:R-:W-:Y:S01]  /*7110*/  HMMA.1688.F32 R4, R40.reuse, R44, R4 ;  /* 0x0000002c2804723c */ /* 0x048fe20000001004 */
[----:B------:R-:W2:Y:S01]  /*7120*/  LDSM.16.MT88.4 R52, [R2+UR4+0x3600] ;  /* 0x003600040234783b */ /* 0x000ea20008004200 */
[----:B------:R-:W-:Y:S06]  /*7130*/  DEPBAR.LE SB0, 0x3 ;  /* 0x000080c00000791a */ /* 0x000fec0000000000 */
[C---:B------:R-:W-:Y:S01]  /*7140*/  HMMA.1688.F32 R8, R40.reuse, R45, R8 ;  /* 0x0000002d2808723c */ /* 0x040fe20000001008 */
[----:B------:R-:W-:Y:S07]  /*7150*/  BAR.SYNC.DEFER_BLOCKING 0x0 ;  /* 0x0000000000007b1d */ /* 0x000fee0000010000 */
[C---:B------:R-:W-:Y:S03]  /*7160*/  HMMA.1688.F32 R16, R40.reuse, R46, R16 ;  /* 0x0000002e2810723c */ /* 0x040fe60000001010 */
[----:B-1----:R-:W-:Y:S05]  /*7170*/  VIADD R3, R3, 0x40 ;  /* 0x0000004003037836 */ /* 0x002fea0000000000 */
[-C--:B------:R-:W-:Y:S08]  /*7180*/  HMMA.1688.F32 R20, R40, R47.reuse, R20 ;  /* 0x0000002f2814723c */ /* 0x080ff00000001014 */
[C---:B------:R-:W-:Y:S08]  /*7190*/  HMMA.1688.F32 R24, R42.reuse, R47, R24 ;  /* 0x0000002f2a18723c */ /* 0x040ff00000001018 */
[C---:B------:R-:W-:Y:S08]  /*71a0*/  HMMA.1688.F32 R28, R42.reuse, R46, R28 ;  /* 0x0000002e2a1c723c */ /* 0x040ff0000000101c */
[C---:B------:R-:W-:Y:S08]  /*71b0*/  HMMA.1688.F32 R32, R42.reuse, R45, R32 ;  /* 0x0000002d2a20723c */ /* 0x040ff00000001020 */
[----:B------:R-:W-:Y:S01]  /*71c0*/  HMMA.1688.F32 R36, R42, R44, R36 ;  /* 0x0000002c2a24723c */ /* 0x000fe20000001024 */
[----:B------:R1:W3:-:S07]  /*71d0*/  @P0 LDSM.16.M88.4 R40, [R3] ;  /* 0x000000000328083b */ /* 0x0002ce0000000200 */
[C---:B--2---:R-:W-:Y:S01]  /*71e0*/  HMMA.1688.F32 R4, R48.reuse, R52, R4 ;  /* 0x000000343004723c */ /* 0x044fe20000001004 */
[----:B------:R1:W3:Y:S01]  /*71f0*/  @P0 LDSM.16.MT88.4 R44, [R2+UR4+0x3e00] ;  /* 0x003e0004022c083b */ /* 0x0002e20008004200 */
        /* <DEDUP_REMOVED lines=12> */
.L_x_1016:
[----:B------:R-:W-:Y:S01]  /*72c0*/  BAR.SYNC.DEFER_BLOCKING 0x0 ;  /* 0x0000000000007b1d */ /* 0x000fe20000010000 */
[----:B------:R-:W-:-:S04]  /*72d0*/  UIADD3 UR9, UPT, UPT, UR9, 0x1, URZ ;  /* 0x0000000109097890 */ /* 0x000fc8000fffe0ff */
[----:B------:R-:W-:-:S04]  /*72e0*/  UISETP.GT.U32.AND UP0, UPT, UR8, UR9, UPT ;  /* 0x000000090800728c */ /* 0x000fc8000bf04070 */
[----:B------:R-:W-:-:S09]  /*72f0*/  UISETP.GT.AND.EX UP0, UPT, UR5, URZ, UPT, UP0 ;  /* 0x000000ff0500728c */ /* 0x000fd2000bf04300 */
[----:B------:R-:W-:Y:S05]  /*7300*/  BRA.U !UP0, `(.L_x_1018) ;  /* 0x0000000508b07547 */ /* 0x000fea000b800000 */
[----:B------:R-:W5:Y:S01]  /*7310*/  LDCU UR4, c[0x0][0x3e0] ;  /* 0x00007c00ff0477ac */ /* 0x000f620008000800 */
[----:B-1----:R-:W-:Y:S01]  /*7320*/  PRMT R2, R84, 0x8880, RZ ;  /* 0x0000888054027816 */ /* 0x002fe200000000ff */
[----:B------:R-:W1:Y:S01]  /*7330*/  LDC R3, c[0x0][0x3fc] ;  /* 0x0000ff00ff037b82 */ /* 0x000e620000000800 */
[----:B------:R-:W-:Y:S02]  /*7340*/  ISETP.GE.AND P0, PT, R78, R111, PT ;  /* 0x0000006f4e00720c */ /* 0x000fe40003f06270 */
[----:B---34-:R-:W-:Y:S01]  /*7350*/  LEA R40, R2, UR11, 0x3 ;  /* 0x0000000b02287c11 */ /* 0x018fe2000f8e18ff */
[----:B------:R-:W-:-:S04]  /*7360*/  VIADD R2, R78, 0x4 ;  /* 0x000000044e027836 */ /* 0x000fc80000000000 */
[----:B------:R-:W-:Y:S01]  /*7370*/  VIADD R48, R40, 0x80 ;  /* 0x0000008028307836 */ /* 0x000fe20000000000 */
[----:B------:R-:W-:Y:S01]  /*7380*/  ISETP.GE.AND P1, PT, R2, R111, PT ;  /* 0x0000006f0200720c */ /* 0x000fe20003f26270 */
[----:B------:R-:W-:-:S03]  /*7390*/  VIADD R40, R40, 0xc0 ;  /* 0x000000c028287836 */ /* 0x000fc60000000000 */
[--C-:B------:R-:W-:Y:S02]  /*73a0*/  SHF.R.S32.HI R49, RZ, 0x1f, R48.reuse ;  /* 0x0000001fff317819 */ /* 0x100fe40000011430 */
[----:B-----5:R-:W-:Y:S02]  /*73b0*/  ISETP.GE.AND P3, PT, R48, UR4, PT ;  /* 0x0000000430007c0c */ /* 0x020fe4000bf66270 */
[----:B------:R-:W-:Y:S02]  /*73c0*/  ISETP.GE.AND P2, PT, R40, UR4, PT ;  /* 0x0000000428007c0c */ /* 0x000fe4000bf46270 */
[----:B------:R-:W-:Y:S02]  /*73d0*/  ISETP.LT.AND P4, PT, R78, R111, !P3 ;  /* 0x0000006f4e00720c */ /* 0x000fe40005f81270 */
[----:B--2---:R-:W-:Y:S02]  /*73e0*/  SEL R44, RZ, 0x2, P2 ;  /* 0x00000002ff2c7807 */ /* 0x004fe40001000000 */
[----:B------:R-:W-:Y:S01]  /*73f0*/  SEL R43, RZ, 0x4, P3 ;  /* 0x00000004ff2b7807 */ /* 0x000fe20001800000 */
[-C--:B-1----:R-:W-:Y:S01]  /*7400*/  IMAD R47, R72, R3.reuse, RZ ;  /* 0x00000003482f7224 */ /* 0x082fe200078e02ff */
[----:B------:R-:W-:Y:S01]  /*7410*/  SEL R2, RZ, 0x1, P3 ;  /* 0x00000001ff027807 */ /* 0x000fe20001800000 */
[----:B------:R-:W-:Y:S01]  /*7420*/  IMAD.WIDE R48, R78, R3, R48 ;  /* 0x000000034e307225 */ /* 0x000fe200078e0230 */
[----:B------:R-:W-:-:S02]  /*7430*/  SEL R45, RZ, 0x1, !P4 ;  /* 0x00000001ff2d7807 */ /* 0x000fc40006000000 */
[----:B------:R-:W-:Y:S01]  /*7440*/  SEL R42, R44, RZ, !P0 ;  /* 0x000000ff2c2a7207 */ /* 0x000fe20004000000 */
[----:B------:R-:W-:Y:S01]  /*7450*/  IMAD.WIDE R46, R47, 0x2, R92 ;  /* 0x000000022f2e7825 */ /* 0x000fe200078e025c */
[C---:B------:R-:W-:Y:S02]  /*7460*/  SEL R41, R43.reuse, RZ, !P1 ;  /* 0x000000ff2b297207 */ /* 0x040fe40004800000 */
[----:B------:R-:W-:Y:S02]  /*7470*/  SEL R40, RZ, 0x8, P2 ;  /* 0x00000008ff287807 */ /* 0x000fe40001000000 */
[----:B------:R-:W-:Y:S02]  /*7480*/  IADD3 R43, PT, PT, R43, R44, R2 ;  /* 0x0000002c2b2b7210 */ /* 0x000fe40007ffe002 */
[----:B------:R-:W-:Y:S02]  /*7490*/  IADD3 R41, PT, PT, R41, R42, R45 ;  /* 0x0000002a29297210 */ /* 0x000fe40007ffe02d */
[C---:B------:R-:W-:Y:S01]  /*74a0*/  SEL R44, R40.reuse, RZ, !P1 ;  /* 0x000000ff282c7207 */ /* 0x040fe20004800000 */
[----:B------:R-:W-:Y:S01]  /*74b0*/  IMAD.IADD R43, R40, 0x1, R43 ;  /* 0x00000001282b7824 */ /* 0x000fe200078e022b */
[----:B------:R-:W-:-:S02]  /*74c0*/  ISETP.GE.U32.AND P0, PT, R109, 0x20, PT ;  /* 0x000000206d00780c */ /* 0x000fc40003f06070 */
[----:B------:R-:W-:Y:S01]  /*74d0*/  ISETP.GE.U32.AND P1, PT, R108, 0x3f, PT ;  /* 0x0000003f6c00780c */ /* 0x000fe20003f26070 */
[----:B------:R-:W-:Y:S01]  /*74e0*/  IMAD.IADD R44, R41, 0x1, R44 ;  /* 0x00000001292c7824 */ /* 0x000fe200078e022c */
[----:B------:R-:W-:-:S04]  /*74f0*/  ISETP.NE.AND P2, PT, R95, 0x1, PT ;  /* 0x000000015f00780c */ /* 0x000fc80003f45270 */
[----:B------:R-:W-:Y:S02]  /*7500*/  SEL R43, R44, R43, !P0 ;  /* 0x0000002b2c2b7207 */ /* 0x000fe40004000000 */
[----:B------:R-:W-:Y:S02]  /*7510*/  ISETP.NE.AND P0, PT, R95, RZ, PT ;  /* 0x000000ff5f00720c */ /* 0x000fe40003f05270 */
[----:B------:R-:W-:-:S04]  /*7520*/  SEL R43, R43, RZ, P1 ;  /* 0x000000ff2b2b7207 */ /* 0x000fc80000800000 */
[----:B------:R-:W-:Y:S01]  /*7530*/  SEL R2, R44, R43, !P2 ;  /* 0x0000002b2c027207 */ /* 0x000fe20005000000 */
[C---:B------:R-:W-:Y:S02]  /*7540*/  IMAD.SHL.U32 R42, R43.reuse, 0x10, RZ ;  /* 0x000000102b2a7824 */ /* 0x040fe400078e00ff */
[C---:B------:R-:W-:Y:S02]  /*7550*/  IMAD.SHL.U32 R41, R43.reuse, 0x8, RZ ;  /* 0x000000082b297824 */ /* 0x040fe400078e00ff */
[C---:B------:R-:W-:Y:S01]  /*7560*/  IMAD.SHL.U32 R40, R43.reuse, 0x4, RZ ;  /* 0x000000042b287824 */ /* 0x040fe200078e00ff */
[----:B------:R-:W-:Y:S01]  /*7570*/  LOP3.LUT P1, RZ, R42, 0x10, RZ, 0xc0, !PT ;  /* 0x000000102aff7812 */ /* 0x000fe2000782c0ff */
[----:B------:R-:W-:Y:S01]  /*7580*/  IMAD.SHL.U32 R43, R43, 0x2, RZ ;  /* 0x000000022b2b7824 */ /* 0x000fe200078e00ff */
[----:B------:R-:W-:Y:S02]  /*7590*/  LOP3.LUT P6, RZ, R41, 0x10, RZ, 0xc0, !PT ;  /* 0x0000001029ff7812 */ /* 0x000fe400078cc0ff */
[----:B------:R-:W-:-:S02]  /*75a0*/  SEL R41, R2, RZ, P0 ;  /* 0x000000ff02297207 */ /* 0x000fc40000000000 */
[----:B------:R-:W-:Y:S02]  /*75b0*/  LEA R46, P0, R48, R46, 0x1 ;  /* 0x0000002e302e7211 */ /* 0x000fe400078008ff */
[----:B------:R-:W-:Y:S01]  /*75c0*/  LOP3.LUT P5, RZ, R40, 0x10, RZ, 0xc0, !PT ;  /* 0x0000001028ff7812 */ /* 0x000fe200078ac0ff */
[C---:B------:R-:W-:Y:S01]  /*75d0*/  IMAD.SHL.U32 R2, R41.reuse, 0x8, RZ ;  /* 0x0000000829027824 */ /* 0x040fe200078e00ff */
[----:B------:R-:W-:Y:S01]  /*75e0*/  LEA.HI.X R47, R48, R47, R49, 0x1, P0 ;  /* 0x0000002f302f7211 */ /* 0x000fe200000f0c31 */
[----:B------:R-:W-:Y:S01]  /*75f0*/  IMAD.SHL.U32 R40, R41, 0x10, RZ ;  /* 0x0000001029287824 */ /* 0x000fe200078e00ff */
[----:B------:R-:W-:Y:S02]  /*7600*/  ISETP.NE.AND P0, PT, R94, 0x1, PT ;  /* 0x000000015e00780c */ /* 0x000fe40003f05270 */
[----:B------:R-:W-:Y:S01]  /*7610*/  LOP3.LUT P2, RZ, R2, 0x10, RZ, 0xc0, !PT ;  /* 0x0000001002ff7812 */ /* 0x000fe2000784c0ff */
[----:B------:R-:W-:Y:S01]  /*7620*/  @!PT LDS RZ, [RZ] ;  /* 0x00000000fffff984 */ /* 0x000fe20000000800 */
[----:B------:R-:W-:Y:S01]  /*7630*/  @!PT LDS RZ, [RZ] ;  /* 0x00000000fffff984 */ /* 0x000fe20000000800 */
[----:B------:R-:W-:Y:S01]  /*7640*/  @!PT LDS RZ, [RZ] ;  /* 0x00000000fffff984 */ /* 0x000fe20000000800 */
[----:B------:R-:W-:Y:S01]  /*7650*/  LDGSTS.E.BYPASS.LTC128B.128 [R77], desc[UR36][R46.64], P1 ;  /* 0x000000002e4d7fae */ /* 0x000fe20008981a24 */
[----:B------:R-:W-:Y:S01]  /*7660*/  LOP3.LUT P4, RZ, R43, 0x10, RZ, 0xc0, !PT ;  /* 0x000000102bff7812 */ /* 0x000fe2000788c0ff */
[----:B------:R-:W-:Y:S01]  /*7670*/  IMAD.WIDE R48, R3, 0x8, R46 ;  /* 0x0000000803307825 */ /* 0x000fe200078e022e */
[----:B------:R-:W-:Y:S01]  /*7680*/  ISETP.NE.AND P1, PT, R94, RZ, PT ;  /* 0x000000ff5e00720c */ /* 0x000fe20003f25270 */
[----:B------:R1:W-:Y:S01]  /*7690*/  LDGSTS.E.BYPASS.LTC128B.128 [R77+0x80], desc[UR36][R46.64+0x80], P6 ;  /* 0x000800802e4d7fae */ /* 0x0003e2000b181a24 */
[----:B------:R-:W-:-:S02]  /*76a0*/  SEL R2, R44, R41, !P0 ;  /* 0x000000292c027207 */ /* 0x000fc40004000000 */
[----:B------:R-:W-:Y:S01]  /*76b0*/  LOP3.LUT P3, RZ, R40, 0x10, RZ, 0xc0, !PT ;  /* 0x0000001028ff7812 */ /* 0x000fe2000786c0ff */
[C---:B------:R-:W-:Y:S01]  /*76c0*/  IMAD.SHL.U32 R40, R41.reuse, 0x4, RZ ;  /* 0x0000000429287824 */ /* 0x040fe200078e00ff */
[----:B------:R-:W-:Y:S01]  /*76d0*/  SEL R43, R2, RZ, P1 ;  /* 0x000000ff022b7207 */ /* 0x000fe20000800000 */
[----:B------:R-:W-:Y:S01]  /*76e0*/  IMAD.SHL.U32 R41, R41, 0x2, RZ ;  /* 0x0000000229297824 */ /* 0x000fe200078e00ff */
[----:B------:R-:W-:Y:S01]  /*76f0*/  ISETP.NE.AND P1, PT, R12, 0x1, PT ;  /* 0x000000010c00780c */ /* 0x000fe20003f25270 */
[----:B------:R-:W-:Y:S01]  /*7700*/  IMAD.WIDE R50, R3, 0x38, R48 ;  /* 0x0000003803327825 */ /* 0x000fe200078e0230 */
[----:B------:R-:W-:Y:S01]  /*7710*/  LOP3.LUT P0, RZ, R40, 0x10, RZ, 0xc0, !PT ;  /* 0x0000001028ff7812 */ /* 0x000fe2000780c0ff */
[----:B------:R2:W-:Y:S01]  /*7720*/  LDGSTS.E.BYPASS.LTC128B.128 [R76], desc[UR36][R48.64], P5 ;  /* 0x00000000304c7fae */ /* 0x0005e2000a981a24 */
[----:B------:R-:W-:Y:S01]  /*7730*/  SEL R44, R44, R43, !P1 ;  /* 0x0000002b2c2c7207 */ /* 0x000fe20004800000 */
[C---:B------:R-:W-:Y:S01]  /*7740*/  IMAD.SHL.U32 R2, R43.reuse, 0x8, RZ ;  /* 0x000000082b027824 */ /* 0x040fe200078e00ff */
[----:B------:R-:W-:Y:S01]  /*7750*/  ISETP.NE.AND P1, PT, R12, RZ, PT ;  /* 0x000000ff0c00720c */ /* 0x000fe20003f25270 */
[----:B------:R-:W-:Y:S01]  /*7760*/  IMAD.SHL.U32 R40, R43, 0x10, RZ ;  /* 0x000000102b287824 */ /* 0x000fe200078e00ff */
[----:B------:R2:W-:Y:S01]  /*7770*/  LDGSTS.E.BYPASS.LTC128B.128 [R76+0x80], desc[UR36][R48.64+0x80], P4 ;  /* 0x00080080304c7fae */ /* 0x0005e2000a181a24 */
[----:B------:R-:W-:-:S02]  /*7780*/  LOP3.LUT P6, RZ, R41, 0x10, RZ, 0xc0, !PT ;  /* 0x0000001029ff7812 */ /* 0x000fc400078cc0ff */
[----:B------:R-:W-:Y:S01]  /*7790*/  LOP3.LUT P4, RZ, R2, 0x10, RZ, 0xc0, !PT ;  /* 0x0000001002ff7812 */ /* 0x000fe2000788c0ff */
[----:B------:R-:W-:Y:S01]  /*77a0*/  IMAD.SHL.U32 R2, R43, 0x4, RZ ;  /* 0x000000042b027824 */ /* 0x000fe200078e00ff */
[----:B------:R-:W-:Y:S01]  /*77b0*/  LOP3.LUT P5, RZ, R40, 0x10, RZ, 0xc0, !PT ;  /* 0x0000001028ff7812 */ /* 0x000fe200078ac0ff */
[----:B------:R-:W-:Y:S01]  /*77c0*/  IMAD.WIDE R40, R3, 0x8, R50 ;  /* 0x0000000803287825 */ /* 0x000fe200078e0232 */
[----:B------:R-:W-:Y:S01]  /*77d0*/  SEL R44, R44, RZ, P1 ;  /* 0x000000ff2c2c7207 */ /* 0x000fe20000800000 */
[----:B------:R-:W0:Y:S02]  /*77e0*/  LDGDEPBAR ;  /* 0x00000000000079af */ /* 0x000e240000000000 */
[----:B------:R-:W-:Y:S02]  /*77f0*/  IMAD.SHL.U32 R43, R43, 0x2, RZ ;  /* 0x000000022b2b7824 */ /* 0x000fe400078e00ff */
[----:B------:R2:W-:Y:S01]  /*7800*/  LDGSTS.E.BYPASS.LTC128B.128 [R77+0x2000], desc[UR36][R50.64], P3 ;  /* 0x02000000324d7fae */ /* 0x0005e20009981a24 */
[----:B------:R-:W-:Y:S01]  /*7810*/  LOP3.LUT P3, RZ, R2, 0x10, RZ, 0xc0, !PT ;  /* 0x0000001002ff7812 */ /* 0x000fe2000786c0ff */
[C---:B------:R-:W-:Y:S01]  /*7820*/  IMAD.SHL.U32 R2, R44.reuse, 0x10, RZ ;  /* 0x000000102c027824 */ /* 0x040fe200078e00ff */
[----:B------:R-:W-:Y:S01]  /*7830*/  LOP3.LUT P1, RZ, R43, 0x10, RZ, 0xc0, !PT ;  /* 0x000000102bff7812 */ /* 0x000fe2000782c0ff */
[----:B------:R-:W-:Y:S01]  /*7840*/  IMAD.SHL.U32 R42, R44, 0x8, RZ ;  /* 0x000000082c2a7824 */ /* 0x000fe200078e00ff */
[----:B------:R2:W-:Y:S01]  /*7850*/  LDGSTS.E.BYPASS.LTC128B.128 [R77+0x2080], desc[UR36][R50.64+0x80], P2 ;  /* 0x02080080324d7fae */ /* 0x0005e20009181a24 */
[----:B-1----:R-:W-:Y:S01]  /*7860*/  IMAD.WIDE R46, R3, 0x38, R40 ;  /* 0x00000038032e7825 */ /* 0x002fe200078e0228 */
[----:B------:R-:W-:-:S02]  /*7870*/  LOP3.LUT P2, RZ, R2, 0x10, RZ, 0xc0, !PT ;  /* 0x0000001002ff7812 */ /* 0x000fc4000784c0ff */
[----:B------:R2:W-:Y:S01]  /*7880*/  LDGSTS.E.BYPASS.LTC128B.128 [R76+0x2000], desc[UR36][R40.64], P0 ;  /* 0x02000000284c7fae */ /* 0x0005e20008181a24 */
[----:B------:R-:W-:Y:S01]  /*7890*/  LOP3.LUT P0, RZ, R42, 0x10, RZ, 0xc0, !PT ;  /* 0x000000102aff7812 */ /* 0x000fe2000780c0ff */
[----:B------:R-:W-:Y:S02]  /*78a0*/  IMAD.SHL.U32 R2, R44, 0x4, RZ ;  /* 0x000000042c027824 */ /* 0x000fe400078e00ff */
[C---:B------:R-:W-:Y:S01]  /*78b0*/  IMAD.WIDE R42, R3.reuse, 0x8, R46 ;  /* 0x00000008032a7825 */ /* 0x040fe200078e022e */
[----:B------:R2:W-:Y:S02]  /*78c0*/  LDGSTS.E.BYPASS.LTC128B.128 [R76+0x2080], desc[UR36][R40.64+0x80], P6 ;  /* 0x02080080284c7fae */ /* 0x0005e4000b181a24 */
[----:B------:R-:W-:Y:S01]  /*78d0*/  LOP3.LUT P6, RZ, R2, 0x10, RZ, 0xc0, !PT ;  /* 0x0000001002ff7812 */ /* 0x000fe200078cc0ff */
[----:B------:R-:W-:Y:S01]  /*78e0*/  IMAD.SHL.U32 R44, R44, 0x2, RZ ;  /* 0x000000022c2c7824 */ /* 0x000fe200078e00ff */
[----:B------:R-:W0:Y:S04]  /*78f0*/  LDGDEPBAR ;  /* 0x00000000000079af */ /* 0x000e280000000000 */
[----:B------:R2:W-:Y:S01]  /*7900*/  LDGSTS.E.BYPASS.LTC128B.128 [R77+0x4000], desc[UR36][R46.64], P5 ;  /* 0x040000002e4d7fae */ /* 0x0005e2000a981a24 */
[----:B------:R-:W-:Y:S01]  /*7910*/  LOP3.LUT P5, RZ, R44, 0x10, RZ, 0xc0, !PT ;  /* 0x000000102cff7812 */ /* 0x000fe200078ac0ff */
[----:B------:R-:W-:-:S02]  /*7920*/  IMAD.WIDE R44, R3, 0x38, R42 ;  /* 0x00000038032c7825 */ /* 0x000fc400078e022a */
[----:B------:R2:W-:Y:S02]  /*7930*/  LDGSTS.E.BYPASS.LTC128B.128 [R77+0x4080], desc[UR36][R46.64+0x80], P4 ;  /* 0x040800802e4d7fae */ /* 0x0005e4000a181a24 */
[----:B------:R-:W-:Y:S02]  /*7940*/  IMAD.WIDE R2, R3, 0x8, R44 ;  /* 0x0000000803027825 */ /* 0x000fe400078e022c */
[----:B------:R2:W-:Y:S04]  /*7950*/  LDGSTS.E.BYPASS.LTC128B.128 [R76+0x4000], desc[UR36][R42.64], P3 ;  /* 0x040000002a4c7fae */ /* 0x0005e80009981a24 */
[----:B------:R2:W-:Y:S04]  /*7960*/  LDGSTS.E.BYPASS.LTC128B.128 [R76+0x4080], desc[UR36][R42.64+0x80], P1 ;  /* 0x040800802a4c7fae */ /* 0x0005e80008981a24 */
[----:B------:R-:W0:Y:S04]  /*7970*/  LDGDEPBAR ;  /* 0x00000000000079af */ /* 0x000e280000000000 */
[----:B------:R2:W-:Y:S04]  /*7980*/  LDGSTS.E.BYPASS.LTC128B.128 [R77+0x6000], desc[UR36][R44.64], P2 ;  /* 0x060000002c4d7fae */ /* 0x0005e80009181a24 */
[----:B------:R2:W-:Y:S04]  /*7990*/  LDGSTS.E.BYPASS.LTC128B.128 [R77+0x6080], desc[UR36][R44.64+0x80], P0 ;  /* 0x060800802c4d7fae */ /* 0x0005e80008181a24 */
[----:B------:R2:W-:Y:S04]  /*79a0*/  LDGSTS.E.BYPASS.LTC128B.128 [R76+0x6000], desc[UR36][R2.64], P6 ;  /* 0x06000000024c7fae */ /* 0x0005e8000b181a24 */
[----:B------:R2:W-:Y:S04]  /*79b0*/  LDGSTS.E.BYPASS.LTC128B.128 [R76+0x6080], desc[UR36][R2.64+0x80], P5 ;  /* 0x06080080024c7fae */ /* 0x0005e8000a981a24 */
[----:B------:R-:W0:Y:S02]  /*79c0*/  LDGDEPBAR ;  /* 0x00000000000079af */ /* 0x000e240000000000 */
.L_x_1018:
[----:B------:R-:W0:Y:S01]  /*79d0*/  LDGDEPBAR ;  /* 0x00000000000079af */ /* 0x000e220000000000 */
[C---:B------:R-:W-:Y:S01]  /*79e0*/  ISETP.NE.AND P0, PT, R72.reuse, RZ, PT ;  /* 0x000000ff4800720c */ /* 0x040fe20003f05270 */
[----:B------:R-:W-:Y:S01]  /*79f0*/  BSSY.RECONVERGENT B2, `(.L_x_1019) ;  /* 0x0000279000027945 */ /* 0x000fe20003800200 */
[----:B-12---:R-:W-:Y:S01]  /*7a00*/  IADD3 R2, PT, PT, R72, 0x80, RZ ;  /* 0x0000008048027810 */ /* 0x006fe20007ffe0ff */
[----:B------:R-:W0:Y:S01]  /*7a10*/  LDGDEPBAR ;  /* 0x00000000000079af */ /* 0x000e220000000000 */
[----:B------:R-:W-:-:S04]  /*7a20*/  DEPBAR.LE SB0, 0x0 ;  /* 0x000080000000791a */ /* 0x000fc80000000000 */
[----:B------:R-:W-:Y:S06]  /*7a30*/  BAR.SYNC.DEFER_BLOCKING 0x0 ;  /* 0x0000000000007b1d */ /* 0x000fec0000010000 */
[----:B------:R-:W-:Y:S05]  /*7a40*/  @P0 BRA `(.L_x_1020) ;  /* 0x0000000c00cc0947 */ /* 0x000fea0003800000 */
[----:B------:R-:W-:-:S13]  /*7a50*/  ISETP.GE.AND P0, PT, R2, R59, PT ;  /* 0x0000003b0200720c */ /* 0x000fda0003f06270 */
[----:B------:R-:W-:Y:S05]  /*7a60*/  @!P0 BRA `(.L_x_1021) ;  /* 0x0000000800b08947 */ /* 0x000fea0003800000 */
[----:B------:R-:W-:Y:S01]  /*7a70*/  BAR.SYNC.DEFER_BLOCKING 0x0 ;  /* 0x0000000000007b1d */ /* 0x000fe20000010000 */
[----:B---3--:R-:W-:Y:S02]  /*7a80*/  SHF.R.S32.HI R2, RZ, 0x1f, R57 ;  /* 0x0000001fff027819 */ /* 0x008fe40000011439 */
[----:B------:R-:W-:-:S03]  /*7a90*/  ISETP.NE.U32.AND P0, PT, R66, RZ, PT ;  /* 0x000000ff4200720c */ /* 0x000fc60003f05070 */
[----:B------:R-:W-:Y:S01]  /*7aa0*/  IMAD R3, R2, R85, RZ ;  /* 0x0000005502037224 */ /* 0x000fe200078e02ff */
[----:B------:R-:W1:Y:S01]  /*7ab0*/  LDCU UR4, c[0x0][0x3e0] ;  /* 0x00007c00ff0477ac */ /* 0x000e620008000800 */
[----:B------:R-:W-:Y:S01]  /*7ac0*/  ISETP.NE.AND.EX P0, PT, R65, RZ, PT, P0 ;  /* 0x000000ff4100720c */ /* 0x000fe20003f05300 */
[----:B------:R-:W-:Y:S01]  /*7ad0*/  BSSY.RECONVERGENT B1, `(.L_x_1022) ;  /* 0x0000026000017945 */ /* 0x000fe20003800200 */
[----:B------:R-:W-:Y:S01]  /*7ae0*/  IMAD R3, R57, R70, R3 ;  /* 0x0000004639037224 */ /* 0x000fe200078e0203 */
[----:B------:R-:W-:Y:S04]  /*7af0*/  STS.64 [R110+0xa600], R4 ;  /* 0x00a600046e007388 */ /* 0x000fe80000000a00 */
[----:B------:R2:W-:Y:S04]  /*7b00*/  STS.64 [R110+0xa620], R8 ;  /* 0x00a620086e007388 */ /* 0x0005e80000000a00 */
[----:B------:R-:W-:Y:S04]  /*7b10*/  STS.64 [R110+0xa640], R16 ;  /* 0x00a640106e007388 */ /* 0x000fe80000000a00 */
[----:B------:R-:W-:Y:S04]  /*7b20*/  STS.64 [R110+0xa660], R20 ;  /* 0x00a660146e007388 */ /* 0x000fe80000000a00 */
[----:B------:R3:W-:Y:S04]  /*7b30*/  STS.64 [R110+0xb700], R6 ;  /* 0x00b700066e007388 */ /* 0x0007e80000000a00 */
[----:B------:R-:W-:Y:S04]  /*7b40*/  STS.64 [R110+0xb720], R10 ;  /* 0x00b7200a6e007388 */ /* 0x000fe80000000a00 */
[----:B------:R5:W-:Y:S04]  /*7b50*/  STS.64 [R110+0xb740], R18 ;  /* 0x00b740126e007388 */ /* 0x000be80000000a00 */
[----:B------:R-:W-:Y:S01]  /*7b60*/  STS.64 [R110+0xb760], R22 ;  /* 0x00b760166e007388 */ /* 0x000fe20000000a00 */
[----:B--2---:R-:W-:Y:S01]  /*7b70*/  LEA R8, R13, UR11, 0x2 ;  /* 0x0000000b0d087c11 */ /* 0x004fe2000f8e10ff */
[----:B------:R-:W-:Y:S03]  /*7b80*/  BAR.SYNC.DEFER_BLOCKING 0x0 ;  /* 0x0000000000007b1d */ /* 0x000fe60000010000 */
[C---:B-1----:R-:W-:Y:S01]  /*7b90*/  ISETP.LT.AND P1, PT, R8.reuse, UR4, P0 ;  /* 0x0000000408007c0c */ /* 0x042fe20008721270 */
[----:B------:R-:W-:-:S04]  /*7ba0*/  IMAD.WIDE R4, R8, 0x2, RZ ;  /* 0x0000000208047825 */ /* 0x000fc800078e02ff */
[----:B---3--:R-:W-:-:S04]  /*7bb0*/  IMAD.WIDE.U32 R6, R57, R85, RZ ;  /* 0x0000005539067225 */ /* 0x008fc800078e00ff */
[----:B------:R-:W-:Y:S01]  /*7bc0*/  IMAD.IADD R3, R7, 0x1, R3 ;  /* 0x0000000107037824 */ /* 0x000fe200078e0203 */
[----:B-----5:R-:W-:Y:S02]  /*7bd0*/  LOP3.LUT R19, R4, 0xfffffff8, RZ, 0xc0, !PT ;  /* 0xfffffff804137812 */ /* 0x020fe400078ec0ff */
[----:B------:R-:W-:Y:S01]  /*7be0*/  LOP3.LUT R4, R5, 0x3fffffff, RZ, 0xc0, !PT ;  /* 0x3fffffff05047812 */ /* 0x000fe200078ec0ff */
[----:B------:R-:W-:Y:S01]  /*7bf0*/  VIADD R5, R8, 0x40 ;  /* 0x0000004008057836 */ /* 0x000fe20000000000 */
[C---:B------:R-:W-:Y:S01]  /*7c00*/  LEA R19, P2, R6.reuse, R19, 0x1 ;  /* 0x0000001306137211 */ /* 0x040fe200078408ff */
[----:B------:R-:W1:Y:S03]  /*7c10*/  LDS R104, [R69+0x80] ;  /* 0x0000800045687984 */ /* 0x000e660000000800 */
[----:B------:R-:W-:Y:S01]  /*7c20*/  LEA.HI.X R4, R6, R4, R3, 0x1, P2 ;  /* 0x0000000406047211 */ /* 0x000fe200010f0c03 */
[----:B------:R2:W3:Y:S01]  /*7c30*/  LDS.128 R44, [R74+0xa600] ;  /* 0x00a600004a2c7984 */ /* 0x0004e20000000c00 */
[----:B------:R-:W-:-:S02]  /*7c40*/  IADD3 R18, P2, PT, R66, R19, RZ ;  /* 0x0000001342127210 */ /* 0x000fc40007f5e0ff */
[----:B------:R-:W-:Y:S01]  /*7c50*/  ISETP.LT.AND P0, PT, R5, UR4, P0 ;  /* 0x0000000405007c0c */ /* 0x000fe20008701270 */
[----:B----4-:R2:W4:Y:S02]  /*7c60*/  LDS.128 R40, [R74+0xa700] ;  /* 0x00a700004a287984 */ /* 0x0105240000000c00 */
[----:B------:R-:W-:Y:S02]  /*7c70*/  IMAD.X R19, R65, 0x1, R4, P2 ;  /* 0x0000000141137824 */ /* 0x000fe400010e0604 */
[----:B-1----:R-:W-:-:S05]  /*7c80*/  VIADD R2, R104, 0x1800000 ;  /* 0x0180000068027836 */ /* 0x002fca0000000000 */
[----:B------:R-:W-:-:S04]  /*7c90*/  LOP3.LUT R2, R2, 0x7f800000, RZ, 0xc0, !PT ;  /* 0x7f80000002027812 */ /* 0x000fc800078ec0ff */
[----:B------:R-:W-:-:S13]  /*7ca0*/  ISETP.GT.U32.AND P3, PT, R2, 0x1ffffff, PT ;  /* 0x01ffffff0200780c */ /* 0x000fda0003f64070 */
[----:B--234-:R-:W-:Y:S05]  /*7cb0*/  @P3 BRA `(.L_x_1023) ;  /* 0x00000000000c3947 */ /* 0x01cfea0003800000 */
[----:B------:R-:W-:Y:S02]  /*7cc0*/  MOV R20, 0x7ce0 ;  /* 0x00007ce000147802 */ /* 0x000fe40000000f00 */
[----:B------:R-:W-:Y:S05]  /*7cd0*/  CALL.REL.NOINC `($__internal_3_$__cuda_sm20_rcp_rn_f32_slowpath) ;  /* 0x0000002c00d87944 */ /* 0x000fea0003c00000 */
[----:B------:R-:W-:Y:S05]  /*7ce0*/  BRA `(.L_x_1024) ;  /* 0x0000000000107947 */ /* 0x000fea0003800000 */
.L_x_1023:
[----:B------:R-:W1:Y:S02]  /*7cf0*/  MUFU.RCP R21, R104 ;  /* 0x0000006800157308 */ /* 0x000e640000001000 */
[----:B-1----:R-:W-:-:S04]  /*7d00*/  FFMA R2, R104, R21, -1 ;  /* 0xbf80000068027423 */ /* 0x002fc80000000015 */
[----:B------:R-:W-:-:S04]  /*7d10*/  FADD.FTZ R2, -R2, -RZ ;  /* 0x800000ff02027221 */ /* 0x000fc80000010100 */
[----:B------:R-:W-:-:S07]  /*7d20*/  FFMA R21, R21, R2, R21 ;  /* 0x0000000215157223 */ /* 0x000fce0000000015 */
.L_x_1024:
[----:B------:R-:W-:Y:S05]  /*7d30*/  BSYNC.RECONVERGENT B1 ;  /* 0x0000000000017941 */ /* 0x000fea0003800200 */
.L_x_1022:
[----:B------:R-:W1:Y:S01]  /*7d40*/  LDS R104, [R69+0xa0] ;  /* 0x0000a00045687984 */ /* 0x000e620000000800 */
[-C--:B------:R-:W-:Y:S01]  /*7d50*/  ISETP.LT.AND P3, PT, R85, R60.reuse, P1 ;  /* 0x0000003c5500720c */ /* 0x080fe20000f61270 */
[-C--:B------:R-:W-:Y:S01]  /*7d60*/  FMUL R16, R44, R21.reuse ;  /* 0x000000152c107220 */ /* 0x080fe20000400000 */
[-C--:B------:R-:W-:Y:S01]  /*7d70*/  FMUL R45, R45, R21.reuse ;  /* 0x000000152d2d7220 */ /* 0x080fe20000400000 */
[----:B------:R2:W3:Y:S01]  /*7d80*/  LDS.128 R8, [R74+0xb700] ;  /* 0x00b700004a087984 */ /* 0x0004e20000000c00 */
[-C--:B------:R-:W-:Y:S01]  /*7d90*/  FMUL R17, R46, R21.reuse ;  /* 0x000000152e117220 */ /* 0x080fe20000400000 */
[-C--:B------:R-:W-:Y:S01]  /*7da0*/  FMUL R20, R47, R21.reuse ;  /* 0x000000152f147220 */ /* 0x080fe20000400000 */
[----:B------:R-:W-:Y:S01]  /*7db0*/  ISETP.LT.AND P2, PT, R85, R60, P0 ;  /* 0x0000003c5500720c */ /* 0x000fe20000741270 */
[----:B------:R2:W4:Y:S01]  /*7dc0*/  LDS.128 R4, [R74+0xb800] ;  /* 0x00b800004a047984 */ /* 0x0005220000000c00 */
[-C--:B------:R-:W-:Y:S01]  /*7dd0*/  FMUL R2, R40, R21.reuse ;  /* 0x0000001528027220 */ /* 0x080fe20000400000 */
[-C--:B------:R-:W-:Y:S01]  /*7de0*/  FMUL R41, R41, R21.reuse ;  /* 0x0000001529297220 */ /* 0x080fe20000400000 */
[-C--:B------:R-:W-:Y:S01]  /*7df0*/  FMUL R3, R42, R21.reuse ;  /* 0x000000152a037220 */ /* 0x080fe20000400000 */
[----:B------:R-:W-:Y:S01]  /*7e00*/  FMUL R22, R43, R21 ;  /* 0x000000152b167220 */ /* 0x000fe20000400000 */
[----:B------:R-:W-:Y:S01]  /*7e10*/  F2FP.F16.F32.PACK_AB R16, R45, R16 ;  /* 0x000000102d10723e */ /* 0x000fe200000000ff */
[----:B------:R-:W-:Y:S01]  /*7e20*/  BSSY.RECONVERGENT B1, `(.L_x_1025) ;  /* 0x0000012000017945 */ /* 0x000fe20003800200 */
[----:B------:R-:W-:-:S02]  /*7e30*/  F2FP.F16.F32.PACK_AB R17, R20, R17 ;  /* 0x000000111411723e */ /* 0x000fc400000000ff */
[----:B------:R-:W-:Y:S02]  /*7e40*/  F2FP.F16.F32.PACK_AB R2, R41, R2 ;  /* 0x000000022902723e */ /* 0x000fe400000000ff */
[----:B------:R-:W-:Y:S01]  /*7e50*/  F2FP.F16.F32.PACK_AB R3, R22, R3 ;  /* 0x000000031603723e */ /* 0x000fe200000000ff */
[----:B------:R2:W-:Y:S01]  /*7e60*/  @P3 STG.E.64 desc[UR36][R18.64], R16 ;  /* 0x0000001012003986 */ /* 0x0005e2000c101b24 */
[----:B------:R-:W-:-:S03]  /*7e70*/  IMAD.WIDE R22, R57, 0x10, R18 ;  /* 0x0000001039167825 */ /* 0x000fc600078e0212 */
[----:B------:R2:W-:Y:S01]  /*7e80*/  @P2 STG.E.64 desc[UR36][R18.64+0x80], R2 ;  /* 0x0000800212002986 */ /* 0x0005e2000c101b24 */
[----:B-1----:R-:W-:-:S04]  /*7e90*/  IADD3 R20, PT, PT, R104, 0x1800000, RZ ;  /* 0x0180000068147810 */ /* 0x002fc80007ffe0ff */
[----:B------:R-:W-:-:S04]  /*7ea0*/  LOP3.LUT R20, R20, 0x7f800000, RZ, 0xc0, !PT ;  /* 0x7f80000014147812 */ /* 0x000fc800078ec0ff */
[----:B------:R-:W-:-:S13]  /*7eb0*/  ISETP.GT.U32.AND P2, PT, R20, 0x1ffffff, PT ;  /* 0x01ffffff1400780c */ /* 0x000fda0003f44070 */
[----:B--234-:R-:W-:Y:S05]  /*7ec0*/  @P2 BRA `(.L_x_1026) ;  /* 0x00000000000c2947 */ /* 0x01cfea0003800000 */
[----:B------:R-:W-:Y:S02]  /*7ed0*/  MOV R20, 0x7ef0 ;  /* 0x00007ef000147802 */ /* 0x000fe40000000f00 */
[----:B------:R-:W-:Y:S05]  /*7ee0*/  CALL.REL.NOINC `($__internal_3_$__cuda_sm20_rcp_rn_f32_slowpath) ;  /* 0x0000002c00547944 */ /* 0x000fea0003c00000 */
[----:B------:R-:W-:Y:S05]  /*7ef0*/  BRA `(.L_x_1027) ;  /* 0x0000000000107947 */ /* 0x000fea0003800000 */
.L_x_1026:
[----:B------:R-:W1:Y:S02]  /*7f00*/  MUFU.RCP R21, R104 ;  /* 0x0000006800157308 */ /* 0x000e640000001000 */
[----:B-1----:R-:W-:-:S04]  /*7f10*/  FFMA R2, R104, R21, -1 ;  /* 0xbf80000068027423 */ /* 0x002fc80000000015 */
[----:B------:R-:W-:-:S04]  /*7f20*/  FADD.FTZ R2, -R2, -RZ ;  /* 0x800000ff02027221 */ /* 0x000fc80000010100 */
[----:B------:R-:W-:-:S07]  /*7f30*/  FFMA R21, R21, R2, R21 ;  /* 0x0000000215157223 */ /* 0x000fce0000000015 */
.L_x_1027:
[----:B------:R-:W-:Y:S05]  /*7f40*/  BSYNC.RECONVERGENT B1 ;  /* 0x0000000000017941 */ /* 0x000fea0003800200 */
.L_x_1025:
[CC--:B------:R-:W-:Y:S01]  /*7f50*/  ISETP.LT.AND P3, PT, R73.reuse, R60.reuse, P1 ;  /* 0x0000003c4900720c */ /* 0x0c0fe20000f61270 */
[-C--:B------:R-:W-:Y:S01]  /*7f60*/  FMUL R3, R6, R21.reuse ;  /* 0x0000001506037220 */ /* 0x080fe20000400000 */
[----:B------:R-:W-:Y:S01]  /*7f70*/  ISETP.LT.AND P2, PT, R73, R60, P0 ;  /* 0x0000003c4900720c */ /* 0x000fe20000741270 */
[-C--:B------:R-:W-:Y:S01]  /*7f80*/  FMUL R8, R8, R21.reuse ;  /* 0x0000001508087220 */ /* 0x080fe20000400000 */
[-C--:B------:R-:W-:Y:S01]  /*7f90*/  FMUL R9, R9, R21.reuse ;  /* 0x0000001509097220 */ /* 0x080fe20000400000 */
[-C--:B------:R-:W-:Y:S01]  /*7fa0*/  FMUL R10, R10, R21.reuse ;  /* 0x000000150a0a7220 */ /* 0x080fe20000400000 */
        /* <DEDUP_REMOVED lines=9> */
[----:B------:R-:W-:Y:S04]  /*8040*/  @P3 STG.E.64 desc[UR36][R22.64], R4 ;  /* 0x0000000416003986 */ /* 0x000fe8000c101b24 */
[----:B------:R1:W-:Y:S01]  /*8050*/  @P2 STG.E.64 desc[UR36][R22.64+0x80], R2 ;  /* 0x0000800216002986 */ /* 0x0003e2000c101b24 */
[----:B------:R-:W-:Y:S06]  /*8060*/  BAR.SYNC.DEFER_BLOCKING 0x0 ;  /* 0x0000000000007b1d */ /* 0x000fec0000010000 */
[----:B------:R-:W-:Y:S01]  /*8070*/  STS.64 [R110+0xa600], R36 ;  /* 0x00a600246e007388 */ /* 0x000fe20000000a00 */
[----:B-1----:R-:W-:-:S03]  /*8080*/  IMAD.WIDE R22, R57, 0x10, R22 ;  /* 0x0000001039167825 */ /* 0x002fc600078e0216 */
        /* <DEDUP_REMOVED lines=11> */
[----:B-1----:R-:W-:-:S04]  /*8140*/  IADD3 R2, PT, PT, R104, 0x1800000, RZ ;  /* 0x0180000068027810 */ /* 0x002fc80007ffe0ff */
[----:B------:R-:W-:-:S04]  /*8150*/  LOP3.LUT R2, R2, 0x7f800000, RZ, 0xc0, !PT ;  /* 0x7f80000002027812 */ /* 0x000fc800078ec0ff */
[----:B------:R-:W-:-:S13]  /*8160*/  ISETP.GT.U32.AND P2, PT, R2, 0x1ffffff, PT ;  /* 0x01ffffff0200780c */ /* 0x000fda0003f44070 */
[----:B--234-:R-:W-:Y:S05]  /*8170*/  @P2 BRA `(.L_x_1029) ;  /* 0x00000000000c2947 */ /* 0x01cfea0003800000 */
[----:B------:R-:W-:Y:S02]  /*8180*/  MOV R20, 0x81a0 ;  /* 0x000081a000147802 */ /* 0x000fe40000000f00 */
[----:B------:R-:W-:Y:S05]  /*8190*/  CALL.REL.NOINC `($__internal_3_$__cuda_sm20_rcp_rn_f32_slowpath) ;  /* 0x0000002800a87944 */ /* 0x000fea0003c00000 */
[----:B------:R-:W-:Y:S05]  /*81a0*/  BRA `(.L_x_1030) ;  /* 0x0000000000107947 */ /* 0x000fea0003800000 */
.L_x_1029:
[----:B------:R-:W1:Y:S02]  /*81b0*/  MUFU.RCP R21, R104 ;  /* 0x0000006800157308 */ /* 0x000e640000001000 */
[----:B-1----:R-:W-:-:S04]  /*81c0*/  FFMA R2, R104, R21, -1 ;  /* 0xbf80000068027423 */ /* 0x002fc80000000015 */
[----:B------:R-:W-:-:S04]  /*81d0*/  FADD.FTZ R2, -R2, -RZ ;  /* 0x800000ff02027221 */ /* 0x000fc80000010100 */
[----:B------:R-:W-:-:S07]  /*81e0*/  FFMA R21, R21, R2, R21 ;  /* 0x0000000215157223 */ /* 0x000fce0000000015 */
.L_x_1030:
[----:B------:R-:W-:Y:S05]  /*81f0*/  BSYNC.RECONVERGENT B1 ;  /* 0x0000000000017941 */ /* 0x000fea0003800200 */
.L_x_1028:
[----:B------:R-:W1:Y:S01]  /*8200*/  LDS R104, [R69+0xe0] ;  /* 0x0000e00045687984 */ /* 0x000e620000000800 */
[-C--:B------:R-:W-:Y:S01]  /*8210*/  FMUL R2, R4, R21.reuse ;  /* 0x0000001504027220 */ /* 0x080fe20000400000 */
[-C--:B------:R-:W-:Y:S01]  /*8220*/  FMUL R25, R5, R21.reuse ;  /* 0x0000001505197220 */ /* 0x080fe20000400000 */
[-C--:B------:R-:W-:Y:S01]  /*8230*/  FMUL R3, R6, R21.reuse ;  /* 0x0000001506037220 */ /* 0x080fe20000400000 */
[-C--:B------:R-:W-:Y:S01]  /*8240*/  FMUL R24, R7, R21.reuse ;  /* 0x0000001507187220 */ /* 0x080fe20000400000 */
[----:B------:R2:W3:Y:S01]  /*8250*/  LDS.128 R8, [R74+0xb700] ;  /* 0x00b700004a087984 */ /* 0x0004e20000000c00 */
[CC--:B------:R-:W-:Y:S01]  /*8260*/  ISETP.LT.AND P3, PT, R71.reuse, R60.reuse, P1 ;  /* 0x0000003c4700720c */ /* 0x0c0fe20000f61270 */
[-C--:B------:R-:W-:Y:S01]  /*8270*/  FMUL R18, R18, R21.reuse ;  /* 0x0000001512127220 */ /* 0x080fe20000400000 */
[----:B------:R-:W-:Y:S01]  /*8280*/  ISETP.LT.AND P2, PT, R71, R60, P0 ;  /* 0x0000003c4700720c */ /* 0x000fe20000741270 */
[----:B------:R2:W4:Y:S01]  /*8290*/  LDS.128 R4, [R74+0xb800] ;  /* 0x00b800004a047984 */ /* 0x0005220000000c00 */
        /* <DEDUP_REMOVED lines=8> */
[----:B------:R2:W-:Y:S04]  /*8320*/  @P3 STG.E.64 desc[UR36][R22.64], R16 ;  /* 0x0000001016003986 */ /* 0x0005e8000c101b24 */
[----:B------:R2:W-:Y:S01]  /*8330*/  @P2 STG.E.64 desc[UR36][R22.64+0x80], R2 ;  /* 0x0000800216002986 */ /* 0x0005e2000c101b24 */
[----:B-1----:R-:W-:-:S04]  /*8340*/  IADD3 R18, PT, PT, R104, 0x1800000, RZ ;  /* 0x0180000068127810 */ /* 0x002fc80007ffe0ff */
[----:B------:R-:W-:-:S04]  /*8350*/  LOP3.LUT R18, R18, 0x7f800000, RZ, 0xc0, !PT ;  /* 0x7f80000012127812 */ /* 0x000fc800078ec0ff */
[----:B------:R-:W-:Y:S01]  /*8360*/  ISETP.GT.U32.AND P2, PT, R18, 0x1ffffff, PT ;  /* 0x01ffffff1200780c */ /* 0x000fe20003f44070 */
[----:B------:R-:W-:-:S12]  /*8370*/  IMAD.WIDE R18, R57, 0x10, R22 ;  /* 0x0000001039127825 */ /* 0x000fd800078e0216 */
[----:B--234-:R-:W-:Y:S05]  /*8380*/  @P2 BRA `(.L_x_1032) ;  /* 0x00000000000c2947 */ /* 0x01cfea0003800000 */
[----:B------:R-:W-:Y:S02]  /*8390*/  MOV R20, 0x83b0 ;  /* 0x000083b000147802 */ /* 0x000fe40000000f00 */
[----:B------:R-:W-:Y:S05]  /*83a0*/  CALL.REL.NOINC `($__internal_3_$__cuda_sm20_rcp_rn_f32_slowpath) ;  /* 0x0000002800247944 */ /* 0x000fea0003c00000 */
[----:B------:R-:W-:Y:S05]  /*83b0*/  BRA `(.L_x_1033) ;  /* 0x0000000000107947 */ /* 0x000fea0003800000 */
.L_x_1032:
[----:B------:R-:W1:Y:S02]  /*83c0*/  MUFU.RCP R21, R104 ;  /* 0x0000006800157308 */ /* 0x000e640000001000 */
[----:B-1----:R-:W-:-:S04]  /*83d0*/  FFMA R2, R104, R21, -1 ;  /* 0xbf80000068027423 */ /* 0x002fc80000000015 */
[----:B------:R-:W-:-:S04]  /*83e0*/  FADD.FTZ R2, -R2, -RZ ;  /* 0x800000ff02027221 */ /* 0x000fc80000010100 */
[----:B------:R-:W-:-:S07]  /*83f0*/  FFMA R21, R21, R2, R21 ;  /* 0x0000000215157223 */ /* 0x000fce0000000015 */
.L_x_1033:
[----:B------:R-:W-:Y:S05]  /*8400*/  BSYNC.RECONVERGENT B1 ;  /* 0x0000000000017941 */ /* 0x000fea0003800200 */
.L_x_1031:
[-C--:B------:R-:W-:Y:S01]  /*8410*/  ISETP.LT.AND P1, PT, R15, R60.reuse, P1 ;  /* 0x0000003c0f00720c */ /* 0x080fe20000f21270 */
[-C--:B------:R-:W-:Y:S01]  /*8420*/  FMUL R2, R8, R21.reuse ;  /* 0x0000001508027220 */ /* 0x080fe20000400000 */
[-C--:B------:R-:W-:Y:S01]  /*8430*/  FMUL R9, R9, R21.reuse ;  /* 0x0000001509097220 */ /* 0x080fe20000400000 */
[-C--:B------:R-:W-:Y:S01]  /*8440*/  FMUL R3, R10, R21.reuse ;  /* 0x000000150a037220 */ /* 0x080fe20000400000 */
[-C--:B------:R-:W-:Y:S01]  /*8450*/  FMUL R8, R11, R21.reuse ;  /* 0x000000150b087220 */ /* 0x080fe20000400000 */
[----:B------:R-:W-:Y:S01]  /*8460*/  ISETP.LT.AND P0, PT, R15, R60, P0 ;  /* 0x0000003c0f00720c */ /* 0x000fe20000701270 */
[-C--:B------:R-:W-:Y:S01]  /*8470*/  FMUL R4, R4, R21.reuse ;  /* 0x0000001504047220 */ /* 0x080fe20000400000 */
[----:B------:R-:W-:Y:S01]  /*8480*/  F2FP.F16.F32.PACK_AB R2, R9, R2 ;  /* 0x000000020902723e */ /* 0x000fe200000000ff */
[----:B------:R-:W-:Y:S01]  /*8490*/  FMUL R9, R5, R21 ;  /* 0x0000001505097220 */ /* 0x000fe20000400000 */
[----:B------:R-:W-:Y:S01]  /*84a0*/  F2FP.F16.F32.PACK_AB R3, R8, R3 ;  /* 0x000000030803723e */ /* 0x000fe200000000ff */
[-C--:B------:R-:W-:Y:S01]  /*84b0*/  FMUL R5, R6, R21.reuse ;  /* 0x0000001506057220 */ /* 0x080fe20000400000 */
[----:B------:R-:W-:-:S02]  /*84c0*/  FMUL R6, R7, R21 ;  /* 0x0000001507067220 */ /* 0x000fc40000400000 */
[----:B------:R-:W-:Y:S01]  /*84d0*/  F2FP.F16.F32.PACK_AB R4, R9, R4 ;  /* 0x000000040904723e */ /* 0x000fe200000000ff */
[----:B------:R1:W-:Y:S02]  /*84e0*/  @P1 STG.E.64 desc[UR36][R18.64], R2 ;  /* 0x0000000212001986 */ /* 0x0003e4000c101b24 */
[----:B------:R-:W-:Y:S02]  /*84f0*/  F2FP.F16.F32.PACK_AB R5, R6, R5 ;  /* 0x000000050605723e */ /* 0x000fe400000000ff */
[----:B------:R-:W-:Y:S05]  /*8500*/  @!P0 BRA `(.L_x_1034) ;  /* 0x0000001c001c8947 */ /* 0x000fea0003800000 */
[----:B------:R2:W-:Y:S01]  /*8510*/  STG.E.64 desc[UR36][R18.64+0x80], R4 ;  /* 0x0000800412007986 */ /* 0x0005e2000c101b24 */
[----:B------:R-:W-:Y:S05]  /*8520*/  BRA `(.L_x_1034) ;  /* 0x0000001c00147947 */ /* 0x000fea0003800000 */
.L_x_1021:
[----:B------:R-:W-:Y:S01]  /*8530*/  BAR.SYNC.DEFER_BLOCKING 0x0 ;  /* 0x0000000000007b1d */ /* 0x000fe20000010000 */
[----:B------:R-:W-:-:S04]  /*8540*/  ISETP.NE.U32.AND P0, PT, R64, RZ, PT ;  /* 0x000000ff4000720c */ /* 0x000fc80003f05070 */
[----:B------:R-:W-:Y:S01]  /*8550*/  ISETP.NE.AND.EX P0, PT, R63, RZ, PT, P0 ;  /* 0x000000ff3f00720c */ /* 0x000fe20003f05300 */
[----:B------:R-:W1:Y:S01]  /*8560*/  LDCU UR4, c[0x0][0x3e0] ;  /* 0x00007c00ff0477ac */ /* 0x000e620008000800 */
[----:B------:R2:W-:Y:S01]  /*8570*/  STS.64 [R110+0xa600], R4 ;  /* 0x00a600046e007388 */ /* 0x0005e20000000a00 */
[----:B-1----:R-:W-:-:S03]  /*8580*/  IMAD R2, R58, UR4, RZ ;  /* 0x000000043a027c24 */ /* 0x002fc6000f8e02ff */
[----:B------:R1:W-:Y:S04]  /*8590*/  STS.64 [R110+0xa620], R8 ;  /* 0x00a620086e007388 */ /* 0x0003e80000000a00 */
[----:B------:R-:W-:Y:S04]  /*85a0*/  STS.64 [R110+0xa640], R16 ;  /* 0x00a640106e007388 */ /* 0x000fe80000000a00 */
[----:B------:R-:W-:Y:S04]  /*85b0*/  STS.64 [R110+0xa660], R20 ;  /* 0x00a660146e007388 */ /* 0x000fe80000000a00 */
[----:B------:R5:W-:Y:S04]  /*85c0*/  STS.64 [R110+0xb700], R6 ;  /* 0x00b700066e007388 */ /* 0x000be80000000a00 */
[----:B------:R3:W-:Y:S04]  /*85d0*/  STS.64 [R110+0xb720], R10 ;  /* 0x00b7200a6e007388 */ /* 0x0007e80000000a00 */
[----:B------:R-:W-:Y:S01]  /*85e0*/  STS.64 [R110+0xb740], R18 ;  /* 0x00b740126e007388 */ /* 0x000fe20000000a00 */
[----:B--2---:R-:W-:-:S03]  /*85f0*/  LEA R4, R13, UR11, 0x2 ;  /* 0x0000000b0d047c11 */ /* 0x004fc6000f8e10ff */
[----:B------:R-:W-:Y:S01]  /*8600*/  STS.64 [R110+0xb760], R22 ;  /* 0x00b760166e007388 */ /* 0x000fe20000000a00 */
[----:B-1----:R-:W-:Y:S01]  /*8610*/  IMAD.WIDE.U32 R8, R2, R85, RZ ;  /* 0x0000005502087225 */ /* 0x002fe200078e00ff */
[----:B------:R-:W-:Y:S01]  /*8620*/  BAR.SYNC.DEFER_BLOCKING 0x0 ;  /* 0x0000000000007b1d */ /* 0x000fe20000010000 */
[C---:B------:R-:W-:Y:S02]  /*8630*/  ISETP.LT.AND P1, PT, R4.reuse, UR4, P0 ;  /* 0x0000000404007c0c */ /* 0x040fe40008721270 */
[----:B------:R-:W-:Y:S02]  /*8640*/  VIADD R3, R4, 0x40 ;  /* 0x0000004004037836 */ /* 0x000fe40000000000 */
[-C--:B------:R-:W-:Y:S02]  /*8650*/  ISETP.LT.AND P6, PT, R85, R60.reuse, P1 ;  /* 0x0000003c5500720c */ /* 0x080fe40000fc1270 */
[----:B------:R-:W-:Y:S02]  /*8660*/  ISETP.LT.AND P4, PT, R73, R60, P1 ;  /* 0x0000003c4900720c */ /* 0x000fe40000f81270 */
[----:B------:R-:W-:-:S02]  /*8670*/  ISETP.LT.AND P0, PT, R3, UR4, P0 ;  /* 0x0000000403007c0c */ /* 0x000fc40008701270 */
[----:B-----5:R-:W-:Y:S02]  /*8680*/  SHF.R.S32.HI R6, RZ, 0x1f, R2 ;  /* 0x0000001fff067819 */ /* 0x020fe40000011402 */
[-C--:B------:R-:W-:Y:S01]  /*8690*/  ISETP.LT.AND P5, PT, R85, R60.reuse, P0 ;  /* 0x0000003c5500720c */ /* 0x080fe200007a1270 */
[----:B---3--:R-:W-:Y:S01]  /*86a0*/  IMAD.WIDE R10, R4, 0x4, RZ ;  /* 0x00000004040a7825 */ /* 0x008fe200078e02ff */
[----:B------:R-:W-:-:S03]  /*86b0*/  ISETP.LT.AND P3, PT, R73, R60, P0 ;  /* 0x0000003c4900720c */ /* 0x000fc60000761270 */
[----:B------:R-:W-:Y:S01]  /*86c0*/  IMAD R5, R6, R85, RZ ;  /* 0x0000005506057224 */ /* 0x000fe200078e02ff */
[----:B------:R-:W-:Y:S02]  /*86d0*/  LOP3.LUT R7, R10, 0xfffffff0, RZ, 0xc0, !PT ;  /* 0xfffffff00a077812 */ /* 0x000fe400078ec0ff */
[----:B------:R-:W-:Y:S01]  /*86e0*/  LOP3.LUT R6, R11, 0x3fffffff, RZ, 0xc0, !PT ;  /* 0x3fffffff0b067812 */ /* 0x000fe200078ec0ff */
[----:B------:R-:W-:Y:S01]  /*86f0*/  IMAD R5, R2, R70, R5 ;  /* 0x0000004602057224 */ /* 0x000fe200078e0205 */
[----:B------:R-:W1:Y:S01]  /*8700*/  LDS.128 R52, [R74+0xa600] ;  /* 0x00a600004a347984 */ /* 0x000e620000000c00 */
[C---:B------:R-:W-:Y:S02]  /*8710*/  LEA R7, P2, R8.reuse, R7, 0x2 ;  /* 0x0000000708077211 */ /* 0x040fe400078410ff */
[----:B------:R-:W-:Y:S01]  /*8720*/  IMAD.IADD R5, R9, 0x1, R5 ;  /* 0x0000000109057824 */ /* 0x000fe200078e0205 */
[----:B------:R-:W2:Y:S04]  /*8730*/  LDS.128 R48, [R74+0xa700] ;  /* 0x00a700004a307984 */ /* 0x000ea80000000c00 */
[----:B------:R-:W3:Y:S01]  /*8740*/  LDS.128 R44, [R74+0xb700] ;  /* 0x00b700004a2c7984 */ /* 0x000ee20000000c00 */
[----:B------:R-:W-:-:S02]  /*8750*/  LEA.HI.X R6, R8, R6, R5, 0x2, P2 ;  /* 0x0000000608067211 */ /* 0x000fc400010f1405 */
[----:B------:R-:W-:Y:S01]  /*8760*/  IADD3 R4, P2, PT, R64, R7, RZ ;  /* 0x0000000740047210 */ /* 0x000fe20007f5e0ff */
[----:B----4-:R-:W4:Y:S04]  /*8770*/  LDS.128 R40, [R74+0xb800] ;  /* 0x00b800004a287984 */ /* 0x010f280000000c00 */
[----:B------:R-:W-:Y:S01]  /*8780*/  IMAD.X R5, R63, 0x1, R6, P2 ;  /* 0x000000013f057824 */ /* 0x000fe200010e0606 */
[-C--:B------:R-:W-:Y:S02]  /*8790*/  ISETP.LT.AND P2, PT, R71, R60.reuse, P0 ;  /* 0x0000003c4700720c */ /* 0x080fe40000741270 */
[-C--:B------:R-:W-:Y:S01]  /*87a0*/  ISETP.LT.AND P0, PT, R15, R60.reuse, P0 ;  /* 0x0000003c0f00720c */ /* 0x080fe20000701270 */
[----:B------:R-:W-:Y:S01]  /*87b0*/  IMAD.WIDE R20, R2, 0x20, R4 ;  /* 0x0000002002147825 */ /* 0x000fe200078e0204 */
[----:B-1----:R-:W-:Y:S04]  /*87c0*/  @P6 STG.E.128 desc[UR36][R4.64], R52 ;  /* 0x0000003404006986 */ /* 0x002fe8000c101d24 */
[----:B--2---:R-:W-:Y:S04]  /*87d0*/  @P5 STG.E.128 desc[UR36][R4.64+0x100], R48 ;  /* 0x0001003004005986 */ /* 0x004fe8000c101d24 */
[----:B---3--:R-:W-:Y:S04]  /*87e0*/  @P4 STG.E.128 desc[UR36][R20.64], R44 ;  /* 0x0000002c14004986 */ /* 0x008fe8000c101d24 */
[----:B----4-:R1:W-:Y:S01]  /*87f0*/  @P3 STG.E.128 desc[UR36][R20.64+0x100], R40 ;  /* 0x0001002814003986 */ /* 0x0103e2000c101d24 */
[----:B------:R-:W-:Y:S01]  /*8800*/  BAR.SYNC.DEFER_BLOCKING 0x0 ;  /* 0x0000000000007b1d */ /* 0x000fe20000010000 */
[----:B------:R-:W-:-:S02]  /*8810*/  ISETP.LT.AND P3, PT, R71, R60, P1 ;  /* 0x0000003c4700720c */ /* 0x000fc40000f61270 */
[----:B------:R-:W-:-:S03]  /*8820*/  ISETP.LT.AND P1, PT, R15, R60, P1 ;  /* 0x0000003c0f00720c */ /* 0x000fc60000f21270 */
[----:B------:R-:W-:Y:S04]  /*8830*/  STS.64 [R110+0xa600], R36 ;  /* 0x00a600246e007388 */ /* 0x000fe80000000a00 */
[----:B------:R-:W-:Y:S01]  /*8840*/  STS.64 [R110+0xa620], R32 ;  /* 0x00a620206e007388 */ /* 0x000fe20000000a00 */
[----:B-1----:R-:W-:-:S03]  /*8850*/  IMAD.WIDE R20, R2, 0x20, R20 ;  /* 0x0000002002147825 */ /* 0x002fc600078e0214 */
[----:B------:R-:W-:Y:S01]  /*8860*/  STS.64 [R110+0xa640], R28 ;  /* 0x00a6401c6e007388 */ /* 0x000fe20000000a00 */
[----:B------:R-:W-:-:S03]  /*8870*/  IMAD.WIDE R2, R2, 0x20, R20 ;  /* 0x0000002002027825 */ /* 0x000fc600078e0214 */
[----:B------:R-:W-:Y:S04]  /*8880*/  STS.64 [R110+0xa660], R24 ;  /* 0x00a660186e007388 */ /* 0x000fe80000000a00 */
[----:B------:R-:W-:Y:S04]  /*8890*/  STS.64 [R110+0xb700], R38 ;  /* 0x00b700266e007388 */ /* 0x000fe80000000a00 */
[----:B------:R-:W-:Y:S04]  /*88a0*/  STS.64 [R110+0xb720], R34 ;  /* 0x00b720226e007388 */ /* 0x000fe80000000a00 */
[----:B------:R-:W-:Y:S04]  /*88b0*/  STS.64 [R110+0xb740], R30 ;  /* 0x00b7401e6e007388 */ /* 0x000fe80000000a00 */
[----:B------:R-:W-:Y:S01]  /*88c0*/  STS.64 [R110+0xb760], R26 ;  /* 0x00b7601a6e007388 */ /* 0x000fe20000000a00 */
[----:B------:R-:W-:Y:S06]  /*88d0*/  BAR.SYNC.DEFER_BLOCKING 0x0 ;  /* 0x0000000000007b1d */ /* 0x000fec0000010000 */
[----:B------:R-:W1:Y:S04]  /*88e0*/  LDS.128 R16, [R74+0xa600] ;  /* 0x00a600004a107984 */ /* 0x000e680000000c00 */
[----:B------:R-:W2:Y:S04]  /*88f0*/  LDS.128 R8, [R74+0xa700] ;  /* 0x00a700004a087984 */ /* 0x000ea80000000c00 */
[----:B------:R-:W3:Y:S04]  /*8900*/  LDS.128 R4, [R74+0xb700] ;  /* 0x00b700004a047984 */ /* 0x000ee80000000c00 */
[----:B-1----:R4:W-:Y:S04]  /*8910*/  @P3 STG.E.128 desc[UR36][R20.64], R16 ;  /* 0x0000001014003986 */ /* 0x0029e8000c101d24 */
[----:B--2---:R4:W-:Y:S04]  /*8920*/  @P2 STG.E.128 desc[UR36][R20.64+0x100], R8 ;  /* 0x0001000814002986 */ /* 0x0049e8000c101d24 */
[----:B---3--:R4:W-:Y:S01]  /*8930*/  @P1 STG.E.128 desc[UR36][R2.64], R4 ;  /* 0x0000000402001986 */ /* 0x0089e2000c101d24 */
[----:B------:R-:W-:Y:S05]  /*8940*/  @!P0 BRA `(.L_x_1034) ;  /* 0x00000018000c8947 */ /* 0x000fea0003800000 */
[----:B----4-:R-:W1:Y:S04]  /*8950*/  LDS.128 R4, [R74+0xb800] ;  /* 0x00b800004a047984 */ /* 0x010e680000000c00 */
[----:B-1----:R1:W-:Y:S01]  /*8960*/  STG.E.128 desc[UR36][R2.64+0x100], R4 ;  /* 0x0001000402007986 */ /* 0x0023e2000c101d24 */
[----:B------:R-:W-:Y:S05]  /*8970*/  BRA `(.L_x_1034) ;  /* 0x0000001800007947 */ /* 0x000fea0003800000 */
.L_x_1020:
[----:B------:R-:W-:-:S13]  /*8980*/  ISETP.GE.AND P0, PT, R2, R59, PT ;  /* 0x0000003b0200720c */ /* 0x000fda0003f06270 */
[----:B------:R-:W-:Y:S05]  /*8990*/  @!P0 BRA `(.L_x_1035) ;  /* 0x0000001000108947 */ /* 0x000fea0003800000 */
[----:B------:R-:W1:Y:S01]  /*89a0*/  LDCU UR4, c[0x0][0x3e0] ;  /* 0x00007c00ff0477ac */ /* 0x000e620008000800 */
[----:B------:R-:W-:Y:S02]  /*89b0*/  LEA R2, R13, UR11, 0x2 ;  /* 0x0000000b0d027c11 */ /* 0x000fe4000f8e10ff */
[----:B------:R-:W-:Y:S02]  /*89c0*/  CS2R R52, SRZ ;  /* 0x0000000000347805 */ /* 0x000fe4000001ff00 */
[----:B------:R-:W-:Y:S02]  /*89d0*/  ISETP.NE.U32.AND P2, PT, R64, RZ, PT ;  /* 0x000000ff4000720c */ /* 0x000fe40003f45070 */
[----:B------:R-:W-:Y:S02]  /*89e0*/  CS2R R54, SRZ ;  /* 0x0000000000367805 */ /* 0x000fe4000001ff00 */
[----:B------:R-:W-:Y:S01]  /*89f0*/  CS2R R48, SRZ ;  /* 0x0000000000307805 */ /* 0x000fe2000001ff00 */
[----:B---34-:R-:W-:Y:S01]  /*8a00*/  IMAD.WIDE R42, R2, 0x4, RZ ;  /* 0x00000004022a7825 */ /* 0x018fe200078e02ff */
[----:B------:R-:W-:-:S02]  /*8a10*/  CS2R R50, SRZ ;  /* 0x0000000000327805 */ /* 0x000fc4000001ff00 */
[----:B------:R-:W-:Y:S01]  /*8a20*/  CS2R R44, SRZ ;  /* 0x00000000002c7805 */ /* 0x000fe2000001ff00 */
[----:B------:R-:W-:Y:S01]  /*8a30*/  VIADD R3, R2, 0x40 ;  /* 0x0000004002037836 */ /* 0x000fe20000000000 */
[----:B------:R-:W-:Y:S01]  /*8a40*/  LOP3.LUT R107, R42, 0xfffffff0, RZ, 0xc0, !PT ;  /* 0xfffffff02a6b7812 */ /* 0x000fe200078ec0ff */
[----:B-1----:R-:W-:Y:S01]  /*8a50*/  IMAD R115, R58, UR4, RZ ;  /* 0x000000043a737c24 */ /* 0x002fe2000f8e02ff */
[----:B------:R-:W-:Y:S02]  /*8a60*/  ISETP.GE.AND P1, PT, R2, UR4, PT ;  /* 0x0000000402007c0c */ /* 0x000fe4000bf26270 */
[----:B------:R-:W-:Y:S02]  /*8a70*/  ISETP.GE.AND P6, PT, R3, UR4, PT ;  /* 0x0000000403007c0c */ /* 0x000fe4000bfc6270 */
[----:B------:R-:W-:Y:S02]  /*8a80*/  SHF.R.S32.HI R40, RZ, 0x1f, R115 ;  /* 0x0000001fff287819 */ /* 0x000fe40000011473 */
[----:B------:R-:W-:-:S02]  /*8a90*/  ISETP.NE.AND.EX P3, PT, R63, RZ, !P1, P2 ;  /* 0x000000ff3f00720c */ /* 0x000fc40004f65320 */
[----:B------:R-:W-:Y:S01]  /*8aa0*/  ISETP.NE.AND.EX P2, PT, R63, RZ, !P6, P2 ;  /* 0x000000ff3f00720c */ /* 0x000fe20007745320 */
[-C--:B------:R-:W-:Y:S01]  /*8ab0*/  IMAD R41, R40, R85.reuse, RZ ;  /* 0x0000005528297224 */ /* 0x080fe200078e02ff */
[----:B------:R-:W-:Y:S01]  /*8ac0*/  LOP3.LUT R40, R43, 0x3fffffff, RZ, 0xc0, !PT ;  /* 0x3fffffff2b287812 */ /* 0x000fe200078ec0ff */
[----:B------:R-:W-:Y:S01]  /*8ad0*/  IMAD.WIDE.U32 R42, R115, R85, RZ ;  /* 0x00000055732a7225 */ /* 0x000fe200078e00ff */
[----:B------:R-:W-:-:S03]  /*8ae0*/  ISETP.LT.AND P5, PT, R85, R60, P2 ;  /* 0x0000003c5500720c */ /* 0x000fc600017a1270 */
[----:B------:R-:W-:Y:S01]  /*8af0*/  IMAD R41, R115, R70, R41 ;  /* 0x0000004673297224 */ /* 0x000fe200078e0229 */
[----:B------:R-:W-:-:S03]  /*8b00*/  LEA R107, P0, R42, R107, 0x2 ;  /* 0x0000006b2a6b7211 */ /* 0x000fc600078010ff */
[----:B------:R-:W-:Y:S01]  /*8b10*/  IMAD.IADD R41, R43, 0x1, R41 ;  /* 0x000000012b297824 */ /* 0x000fe200078e0229 */
[----:B------:R-:W-:-:S04]  /*8b20*/  IADD3 R106, P4, PT, R64, R107, RZ ;  /* 0x0000006b406a7210 */ /* 0x000fc80007f9e0ff */
[----:B------:R-:W-:Y:S02]  /*8b30*/  LEA.HI.X R40, R42, R40, R41, 0x2, P0 ;  /* 0x000000282a287211 */ /* 0x000fe400000f1429 */
[----:B------:R-:W-:-:S03]  /*8b40*/  ISETP.LT.AND P0, PT, R85, R60, P3 ;  /* 0x0000003c5500720c */ /* 0x000fc60001f01270 */
[----:B------:R-:W-:Y:S01]  /*8b50*/  IMAD.X R107, R63, 0x1, R40, P4 ;  /* 0x000000013f6b7824 */ /* 0x000fe200020e0628 */
[CC--:B------:R-:W-:Y:S02]  /*8b60*/  ISETP.LT.AND P4, PT, R73.reuse, R60.reuse, P3 ;  /* 0x0000003c4900720c */ /* 0x0c0fe40001f81270 */
[----:B------:R-:W-:Y:S02]  /*8b70*/  CS2R R46, SRZ ;  /* 0x00000000002e7805 */ /* 0x000fe4000001ff00 */
[----:B------:R-:W-:Y:S02]  /*8b80*/  CS2R R40, SRZ ;  /* 0x0000000000287805 */ /* 0x000fe4000001ff00 */
[----:B------:R-:W-:Y:S01]  /*8b90*/  CS2R R42, SRZ ;  /* 0x00000000002a7805 */ /* 0x000fe2000001ff00 */
[----:B------:R-:W5:Y:S04]  /*8ba0*/  @P5 LDG.E.LTC128B.128 R48, desc[UR36][R106.64+0x100] ;  /* 0x000100246a305981 */ /* 0x000f68000c1e1d20 */
[----:B------:R1:W5:Y:S01]  /*8bb0*/  @P0 LDG.E.LTC128B.128 R52, desc[UR36][R106.64] ;  /* 0x000000246a340981 */ /* 0x000362000c1e1d20 */
[----:B------:R-:W-:Y:S01]  /*8bc0*/  ISETP.LT.AND P0, PT, R73, R60, P2 ;  /* 0x0000003c4900720c */ /* 0x000fe20001701270 */
[----:B------:R-:W-:-:S02]  /*8bd0*/  IMAD.WIDE R104, R115, 0x20, R106 ;  /* 0x0000002073687825 */ /* 0x000fc400078e026a */
[----:B------:R-:W-:Y:S04]  /*8be0*/  STS.64 [R110+0xa600], R4 ;  /* 0x00a600046e007388 */ /* 0x000fe80000000a00 */
[----:B------:R2:W5:Y:S04]  /*8bf0*/  @P4 LDG.E.LTC128B.128 R44, desc[UR36][R104.64] ;  /* 0x00000024682c4981 */ /* 0x000568000c1e1d20 */
[----:B------:R3:W-:Y:S04]  /*8c00*/  STS.64 [R110+0xa620], R8 ;  /* 0x00a620086e007388 */ /* 0x0007e80000000a00 */
[----:B------:R2:W5:Y:S04]  /*8c10*/  @P0 LDG.E.LTC128B.128 R40, desc[UR36][R104.64+0x100] ;  /* 0x0001002468280981 */ /* 0x000568000c1e1d20 */
[----:B------:R-:W-:Y:S04]  /*8c20*/  STS.64 [R110+0xa640], R16 ;  /* 0x00a640106e007388 */ /* 0x000fe80000000a00 */
[----:B------:R-:W-:Y:S01]  /*8c30*/  STS.64 [R110+0xa660], R20 ;  /* 0x00a660146e007388 */ /* 0x000fe20000000a00 */
[----:B------:R-:W-:Y:S06]  /*8c40*/  BAR.SYNC.DEFER_BLOCKING 0x0 ;  /* 0x0000000000007b1d */ /* 0x000fec0000010000 */
[----:B------:R-:W4:Y:S04]  /*8c50*/  LDS R3, [R69+0x80] ;  /* 0x0000800045037984 */ /* 0x000f280000000800 */
[----:B------:R2:W2:Y:S04]  /*8c60*/  LDS.128 R100, [R74+0xa600] ;  /* 0x00a600004a647984 */ /* 0x0004a80000000c00 */
[----:B------:R2:W2:Y:S01]  /*8c70*/  LDS.128 R96, [R74+0xa700] ;  /* 0x00a700004a607984 */ /* 0x0004a20000000c00 */
[----:B------:R-:W-:Y:S01]  /*8c80*/  SHF.R.S32.HI R114, RZ, 0x1f, R57 ;  /* 0x0000001fff727819 */ /* 0x000fe20000011439 */
[----:B------:R-:W-:-:S04]  /*8c90*/  IMAD.WIDE R116, R2, 0x2, RZ ;  /* 0x0000000202747825 */ /* 0x000fc800078e02ff */
[-C--:B------:R-:W-:Y:S01]  /*8ca0*/  IMAD R114, R114, R85.reuse, RZ ;  /* 0x0000005572727224 */ /* 0x080fe200078e02ff */
[----:B---3--:R-:W-:Y:S01]  /*8cb0*/  LOP3.LUT R9, R116, 0xfffffff8, RZ, 0xc0, !PT ;  /* 0xfffffff874097812 */ /* 0x008fe200078ec0ff */
[----:B-1----:R-:W-:-:S04]  /*8cc0*/  IMAD.WIDE.U32 R106, R57, R85, RZ ;  /* 0x00000055396a7225 */ /* 0x002fc800078e00ff */
[----:B------:R-:W-:Y:S01]  /*8cd0*/  IMAD R5, R57, R70, R114 ;  /* 0x0000004639057224 */ /* 0x000fe200078e0272 */
[----:B------:R-:W-:Y:S02]  /*8ce0*/  LOP3.LUT R2, R117, 0x3fffffff, RZ, 0xc0, !PT ;  /* 0x3fffffff75027812 */ /* 0x000fe400078ec0ff */
[----:B------:R-:W-:Y:S01]  /*8cf0*/  LEA R9, P4, R106, R9, 0x1 ;  /* 0x000000096a097211 */ /* 0x000fe200078808ff */
[----:B------:R-:W-:Y:S02]  /*8d00*/  IMAD.IADD R5, R107, 0x1, R5 ;  /* 0x000000016b057824 */ /* 0x000fe400078e0205 */
[----:B----4-:R-:W-:-:S05]  /*8d10*/  VIADD R4, R3, 0x1800000 ;  /* 0x0180000003047836 */ /* 0x010fca0000000000 */
[----:B------:R-:W-:-:S04]  /*8d20*/  LOP3.LUT R4, R4, 0x7f800000, RZ, 0xc0, !PT ;  /* 0x7f80000004047812 */ /* 0x000fc800078ec0ff */
[----:B------:R-:W-:Y:S02]  /*8d30*/  ISETP.GT.U32.AND P5, PT, R4, 0x1ffffff, PT ;  /* 0x01ffffff0400780c */ /* 0x000fe40003fa4070 */
[----:B------:R-:W-:Y:S02]  /*8d40*/  LEA.HI.X R2, R106, R2, R5, 0x1, P4 ;  /* 0x000000026a027211 */ /* 0x000fe400020f0c05 */
[C---:B------:R-:W-:Y:S02]  /*8d50*/  ISETP.NE.U32.AND P0, PT, R66.reuse, RZ, PT ;  /* 0x000000ff4200720c */ /* 0x040fe40003f05070 */
[----:B------:R-:W-:Y:S01]  /*8d60*/  IADD3 R8, P4, PT, R66, R9, RZ ;  /* 0x0000000942087210 */ /* 0x000fe20007f9e0ff */
[----:B------:R-:W-:Y:S01]  /*8d70*/  BSSY.RECONVERGENT B1, `(.L_x_1036) ;  /* 0x000000e000017945 */ /* 0x000fe20003800200 */
[----:B------:R-:W-:Y:S01]  /*8d80*/  ISETP.NE.AND.EX P1, PT, R65, RZ, !P1, P0 ;  /* 0x000000ff4100720c */ /* 0x000fe20004f25300 */
[----:B------:R-:W-:Y:S01]  /*8d90*/  IMAD.WIDE R16, R115, 0x20, R104 ;  /* 0x0000002073107825 */ /* 0x000fe200078e0268 */
[----:B------:R-:W-:-:S03]  /*8da0*/  ISETP.NE.AND.EX P0, PT, R65, RZ, !P6, P0 ;  /* 0x000000ff4100720c */ /* 0x000fc60007705300 */
[----:B------:R-:W-:Y:S01]  /*8db0*/  IMAD.X R9, R65, 0x1, R2, P4 ;  /* 0x0000000141097824 */ /* 0x000fe200020e0602 */
[----:B--2---:R-:W-:Y:S09]  /*8dc0*/  @P5 BRA `(.L_x_1037) ;  /* 0x0000000000105947 */ /* 0x004ff20003800000 */
[----:B------:R-:W-:Y:S02]  /*8dd0*/  MOV R104, R3 ;  /* 0x0000000300687202 */ /* 0x000fe40000000f00 */
[----:B------:R-:W-:Y:S02]  /*8de0*/  MOV R20, 0x8e00 ;  /* 0x00008e0000147802 */ /* 0x000fe40000000f00 */
[----:B-----5:R-:W-:Y:S05]  /*8df0*/  CALL.REL.NOINC `($__internal_3_$__cuda_sm20_rcp_rn_f32_slowpath) ;  /* 0x0000001c00907944 */ /* 0x020fea0003c00000 */
[----:B------:R-:W-:Y:S05]  /*8e00*/  BRA `(.L_x_1038) ;  /* 0x0000000000107947 */ /* 0x000fea0003800000 */
.L_x_1037:
[----:B------:R-:W1:Y:S02]  /*8e10*/  MUFU.RCP R2, R3 ;  /* 0x0000000300027308 */ /* 0x000e640000001000 */
[----:B-1----:R-:W-:-:S04]  /*8e20*/  FFMA R21, R3, R2, -1 ;  /* 0xbf80000003157423 */ /* 0x002fc80000000002 */
[----:B------:R-:W-:-:S04]  /*8e30*/  FADD.FTZ R21, -R21, -RZ ;  /* 0x800000ff15157221 */ /* 0x000fc80000010100 */
[----:B------:R-:W-:-:S07]  /*8e40*/  FFMA R21, R2, R21, R2 ;  /* 0x0000001502157223 */ /* 0x000fce0000000002 */
.L_x_1038:
[----:B------:R-:W-:Y:S05]  /*8e50*/  BSYNC.RECONVERGENT B1 ;  /* 0x0000000000017941 */ /* 0x000fea0003800200 */
.L_x_1036:
[----:B------:R-:W1:Y:S01]  /*8e60*/  LDS R2, [R69+0x180] ;  /* 0x0001800045027984 */ /* 0x000e620000000800 */
[CC--:B------:R-:W-:Y:S02]  /*8e70*/  ISETP.LT.AND P4, PT, R85.reuse, R60.reuse, P1 ;  /* 0x0000003c5500720c */ /* 0x0c0fe40000f81270 */
[-C--:B------:R-:W-:Y:S02]  /*8e80*/  ISETP.LT.AND P6, PT, R85, R60.reuse, P0 ;  /* 0x0000003c5500720c */ /* 0x080fe400007c1270 */
[----:B------:R-:W-:Y:S01]  /*8e90*/  ISETP.LT.AND P5, PT, R71, R60, P3 ;  /* 0x0000003c4700720c */ /* 0x000fe20001fa1270 */
[----:B-1----:R-:W-:-:S04]  /*8ea0*/  FMUL R2, R2, R21 ;  /* 0x0000001502027220 */ /* 0x002fc80000400000 */
[C---:B-----5:R-:W-:Y:S01]  /*8eb0*/  FMUL R5, R2.reuse, R52 ;  /* 0x0000003402057220 */ /* 0x060fe20000400000 */
[C---:B------:R-:W-:Y:S01]  /*8ec0*/  FMUL R20, R2.reuse, R53 ;  /* 0x0000003502147220 */ /* 0x040fe20000400000 */
[----:B------:R-:W-:Y:S02]  /*8ed0*/  FMUL R3, R2, R54 ;  /* 0x0000003602037220 */ /* 0x000fe40000400000 */
[-C--:B------:R-:W-:Y:S01]  /*8ee0*/  FFMA R4, R100, R21.reuse, R5 ;  /* 0x0000001564047223 */ /* 0x080fe20000000005 */
[----:B------:R-:W-:Y:S01]  /*8ef0*/  FFMA R101, R101, R21, R20 ;  /* 0x0000001565657223 */ /* 0x000fe20000000014 */
[C---:B------:R-:W-:Y:S01]  /*8f00*/  FMUL R20, R2.reuse, R55 ;  /* 0x0000003702147220 */ /* 0x040fe20000400000 */
[----:B------:R-:W-:Y:S01]  /*8f10*/  FMUL R5, R2, R48 ;  /* 0x0000003002057220 */ /* 0x000fe20000400000 */
[----:B------:R-:W-:Y:S01]  /*8f20*/  FFMA R3, R102, R21, R3 ;  /* 0x0000001566037223 */ /* 0x000fe20000000003 */
[C---:B------:R-:W-:Y:S01]  /*8f30*/  FMUL R100, R2.reuse, R49 ;  /* 0x0000003102647220 */ /* 0x040fe20000400000 */
[----:B------:R-:W-:Y:S01]  /*8f40*/  FFMA R20, R103, R21, R20 ;  /* 0x0000001567147223 */ /* 0x000fe20000000014 */
[----:B------:R-:W-:Y:S01]  /*8f50*/  F2FP.F16.F32.PACK_AB R4, R101, R4 ;  /* 0x000000046504723e */ /* 0x000fe200000000ff */
[C---:B------:R-:W-:Y:S01]  /*8f60*/  FMUL R101, R2.reuse, R50 ;  /* 0x0000003202657220 */ /* 0x040fe20000400000 */
[----:B------:R-:W-:Y:S01]  /*8f70*/  FMUL R2, R2, R51 ;  /* 0x0000003302027220 */ /* 0x000fe20000400000 */
[----:B------:R-:W-:Y:S01]  /*8f80*/  FFMA R96, R96, R21, R5 ;  /* 0x0000001560607223 */ /* 0x000fe20000000005 */
[----:B------:R-:W-:Y:S01]  /*8f90*/  F2FP.F16.F32.PACK_AB R5, R20, R3 ;  /* 0x000000031405723e */ /* 0x000fe200000000ff */
[-C--:B------:R-:W-:Y:S01]  /*8fa0*/  FFMA R97, R97, R21.reuse, R100 ;  /* 0x0000001561617223 */ /* 0x080fe20000000064 */
[-C--:B------:R-:W-:Y:S01]  /*8fb0*/  FFMA R3, R98, R21.reuse, R101 ;  /* 0x0000001562037223 */ /* 0x080fe20000000065 */
[----:B------:R-:W-:-:S02]  /*8fc0*/  FFMA R20, R99, R21, R2 ;  /* 0x0000001563147223 */ /* 0x000fc40000000002 */
[----:B------:R-:W-:Y:S01]  /*8fd0*/  @P4 STG.E.64 desc[UR36][R8.64], R4 ;  /* 0x0000000408004986 */ /* 0x000fe2000c101b24 */
[----:B------:R-:W-:Y:S02]  /*8fe0*/  F2FP.F16.F32.PACK_AB R2, R97, R96 ;  /* 0x000000606102723e */ /* 0x000fe400000000ff */
[----:B------:R-:W-:Y:S02]  /*8ff0*/  F2FP.F16.F32.PACK_AB R3, R20, R3 ;  /* 0x000000031403723e */ /* 0x000fe400000000ff */
[----:B------:R-:W-:-:S03]  /*9000*/  ISETP.LT.AND P4, PT, R71, R60, P2 ;  /* 0x0000003c4700720c */ /* 0x000fc60001781270 */
[----:B------:R-:W-:Y:S01]  /*9010*/  @P6 STG.E.64 desc[UR36][R8.64+0x80], R2 ;  /* 0x0000800208006986 */ /* 0x000fe2000c101b24 */
[----:B------:R-:W-:Y:S06]  /*9020*/  BAR.SYNC.DEFER_BLOCKING 0x0 ;  /* 0x0000000000007b1d */ /* 0x000fec0000010000 */
[----:B------:R-:W5:Y:S04]  /*9030*/  @P5 LDG.E.LTC128B.128 R52, desc[UR36][R16.64] ;  /* 0x0000002410345981 */ /* 0x000f68000c1e1d20 */
[----:B------:R1:W5:Y:S01]  /*9040*/  @P4 LDG.E.LTC128B.128 R48, desc[UR36][R16.64+0x100] ;  /* 0x0001002410304981 */ /* 0x000362000c1e1d20 */
[----:B------:R-:W-:Y:S01]  /*9050*/  BSSY.RECONVERGENT B1, `(.L_x_1039) ;  /* 0x0000016000017945 */ /* 0x000fe20003800200 */
[----:B------:R-:W-:-:S02]  /*9060*/  IMAD.WIDE R116, R115, 0x20, R16 ;  /* 0x0000002073747825 */ /* 0x000fc400078e0210 */
[----:B------:R-:W-:Y:S04]  /*9070*/  STS.64 [R110+0xa600], R6 ;  /* 0x00a600066e007388 */ /* 0x000fe80000000a00 */
[----:B------:R-:W-:Y:S04]  /*9080*/  STS.64 [R110+0xa620], R10 ;  /* 0x00a6200a6e007388 */ /* 0x000fe80000000a00 */
[----:B------:R-:W-:Y:S04]  /*9090*/  STS.64 [R110+0xa640], R18 ;  /* 0x00a640126e007388 */ /* 0x000fe80000000a00 */
[----:B------:R-:W-:Y:S01]  /*90a0*/  STS.64 [R110+0xa660], R22 ;  /* 0x00a660166e007388 */ /* 0x000fe20000000a00 */
[----:B------:R-:W-:Y:S01]  /*90b0*/  BAR.SYNC.DEFER_BLOCKING 0x0 ;  /* 0x0000000000007b1d */ /* 0x000fe20000010000 */
[----:B-1----:R-:W-:-:S05]  /*90c0*/  IMAD.WIDE R16, R57, 0x10, R8 ;  /* 0x0000001039107825 */ /* 0x002fca00078e0208 */
        /* <DEDUP_REMOVED lines=8> */
[----:B-----5:R-:W-:Y:S05]  /*9150*/  CALL.REL.NOINC `($__internal_3_$__cuda_sm20_rcp_rn_f32_slowpath) ;  /* 0x0000001800b87944 */ /* 0x020fea0003c00000 */
[----:B------:R-:W-:Y:S05]  /*9160*/  BRA `(.L_x_1041) ;  /* 0x0000000000107947 */ /* 0x000fea0003800000 */
.L_x_1040:
[----:B------:R-:W1:Y:S02]  /*9170*/  MUFU.RCP R21, R104 ;  /* 0x0000006800157308 */ /* 0x000e640000001000 */
[----:B-1----:R-:W-:-:S04]  /*9180*/  FFMA R2, R104, R21, -1 ;  /* 0xbf80000068027423 */ /* 0x002fc80000000015 */
[----:B------:R-:W-:-:S04]  /*9190*/  FADD.FTZ R2, -R2, -RZ ;  /* 0x800000ff02027221 */ /* 0x000fc80000010100 */
[----:B------:R-:W-:-:S07]  /*91a0*/  FFMA R21, R21, R2, R21 ;  /* 0x0000000215157223 */ /* 0x000fce0000000015 */
.L_x_1041:
[----:B------:R-:W-:Y:S05]  /*91b0*/  BSYNC.RECONVERGENT B1 ;  /* 0x0000000000017941 */ /* 0x000fea0003800200 */
.L_x_1039:
[----:B------:R-:W1:Y:S01]  /*91c0*/  LDS R2, [R69+0x1a0] ;  /* 0x0001a00045027984 */ /* 0x000e620000000800 */
[CC--:B------:R-:W-:Y:S02]  /*91d0*/  ISETP.LT.AND P5, PT, R73.reuse, R60.reuse, P1 ;  /* 0x0000003c4900720c */ /* 0x0c0fe40000fa1270 */
[-C--:B------:R-:W-:Y:S02]  /*91e0*/  ISETP.LT.AND P4, PT, R73, R60.reuse, P0 ;  /* 0x0000003c4900720c */ /* 0x080fe40000781270 */
[CC--:B------:R-:W-:Y:S02]  /*91f0*/  ISETP.LT.AND P3, PT, R15.reuse, R60.reuse, P3 ;  /* 0x0000003c0f00720c */ /* 0x0c0fe40001f61270 */
[----:B------:R-:W-:Y:S01]  /*9200*/  ISETP.LT.AND P2, PT, R15, R60, P2 ;  /* 0x0000003c0f00720c */ /* 0x000fe20001741270 */
[----:B-1----:R-:W-:-:S04]  /*9210*/  FMUL R2, R2, R21 ;  /* 0x0000001502027220 */ /* 0x002fc80000400000 */
[C---:B------:R-:W-:Y:S01]  /*9220*/  FMUL R3, R2.reuse, R44 ;  /* 0x0000002c02037220 */ /* 0x040fe20000400000 */
[C---:B------:R-:W-:Y:S01]  /*9230*/  FMUL R8, R2.reuse, R45 ;  /* 0x0000002d02087220 */ /* 0x040fe20000400000 */
[C---:B------:R-:W-:Y:S01]  /*9240*/  FMUL R5, R2.reuse, R46 ;  /* 0x0000002e02057220 */ /* 0x040fe20000400000 */
[----:B------:R-:W-:Y:S01]  /*9250*/  FMUL R6, R2, R47 ;  /* 0x0000002f02067220 */ /* 0x000fe20000400000 */
[-C--:B------:R-:W-:Y:S01]  /*9260*/  FFMA R4, R100, R21.reuse, R3 ;  /* 0x0000001564047223 */ /* 0x080fe20000000003 */
[----:B------:R-:W-:Y:S01]  /*9270*/  FFMA R101, R101, R21, R8 ;  /* 0x0000001565657223 */ /* 0x000fe20000000008 */
[C---:B------:R-:W-:Y:S01]  /*9280*/  FMUL R7, R2.reuse, R40 ;  /* 0x0000002802077220 */ /* 0x040fe20000400000 */
[C---:B------:R-:W-:Y:S01]  /*9290*/  FMUL R8, R2.reuse, R41 ;  /* 0x0000002902087220 */ /* 0x040fe20000400000 */
[C---:B------:R-:W-:Y:S01]  /*92a0*/  FMUL R3, R2.reuse, R42 ;  /* 0x0000002a02037220 */ /* 0x040fe20000400000 */
[----:B------:R-:W-:Y:S01]  /*92b0*/  FMUL R10, R2, R43 ;  /* 0x0000002b020a7220 */ /* 0x000fe20000400000 */
[-C--:B------:R-:W-:Y:S01]  /*92c0*/  FFMA R5, R102, R21.reuse, R5 ;  /* 0x0000001566057223 */ /* 0x080fe20000000005 */
[-C--:B------:R-:W-:Y:S01]  /*92d0*/  FFMA R6, R103, R21.reuse, R6 ;  /* 0x0000001567067223 */ /* 0x080fe20000000006 */
[-C--:B------:R-:W-:Y:S01]  /*92e0*/  FFMA R2, R96, R21.reuse, R7 ;  /* 0x0000001560027223 */ /* 0x080fe20000000007 */
[-C--:B------:R-:W-:Y:S01]  /*92f0*/  FFMA R97, R97, R21.reuse, R8 ;  /* 0x0000001561617223 */ /* 0x080fe20000000008 */
[-C--:B------:R-:W-:Y:S01]  /*9300*/  FFMA R3, R98, R21.reuse, R3 ;  /* 0x0000001562037223 */ /* 0x080fe20000000003 */
[----:B------:R-:W-:Y:S01]  /*9310*/  FFMA R10, R99, R21, R10 ;  /* 0x00000015630a7223 */ /* 0x000fe2000000000a */
[----:B------:R-:W-:-:S02]  /*9320*/  F2FP.F16.F32.PACK_AB R4, R101, R4 ;  /* 0x000000046504723e */ /* 0x000fc400000000ff */
[----:B------:R-:W-:Y:S02]  /*9330*/  F2FP.F16.F32.PACK_AB R5, R6, R5 ;  /* 0x000000050605723e */ /* 0x000fe400000000ff */
[----:B------:R-:W-:Y:S02]  /*9340*/  F2FP.F16.F32.PACK_AB R2, R97, R2 ;  /* 0x000000026102723e */ /* 0x000fe400000000ff */
[----:B------:R-:W-:Y:S01]  /*9350*/  F2FP.F16.F32.PACK_AB R3, R10, R3 ;  /* 0x000000030a03723e */ /* 0x000fe200000000ff */
[----:B------:R-:W-:Y:S04]  /*9360*/  @P5 STG.E.64 desc[UR36][R16.64], R4 ;  /* 0x0000000410005986 */ /* 0x000fe8000c101b24 */
[----:B------:R-:W-:Y:S01]  /*9370*/  @P4 STG.E.64 desc[UR36][R16.64+0x80], R2 ;  /* 0x0000800210004986 */ /* 0x000fe2000c101b24 */
[----:B------:R-:W-:Y:S06]  /*9380*/  BAR.SYNC.DEFER_BLOCKING 0x0 ;  /* 0x0000000000007b1d */ /* 0x000fec0000010000 */
[----:B------:R1:W5:Y:S04]  /*9390*/  @P3 LDG.E.LTC128B.128 R44, desc[UR36][R116.64] ;  /* 0x00000024742c3981 */ /* 0x000368000c1e1d20 */
[----:B------:R1:W5:Y:S01]  /*93a0*/  @P2 LDG.E.LTC128B.128 R40, desc[UR36][R116.64+0x100] ;  /* 0x0001002474282981 */ /* 0x000362000c1e1d20 */
[----:B------:R-:W-:Y:S01]  /*93b0*/  BSSY.RECONVERGENT B1, `(.L_x_1042) ;  /* 0x0000015000017945 */ /* 0x000fe20003800200 */
[----:B------:R-:W-:-:S02]  /*93c0*/  IMAD.WIDE R18, R57, 0x10, R16 ;  /* 0x0000001039127825 */ /* 0x000fc400078e0210 */
[----:B------:R-:W-:Y:S04]  /*93d0*/  STS.64 [R110+0xa600], R36 ;  /* 0x00a600246e007388 */ /* 0x000fe80000000a00 */
[----:B------:R-:W-:Y:S04]  /*93e0*/  STS.64 [R110+0xa620], R32 ;  /* 0x00a620206e007388 */ /* 0x000fe80000000a00 */
[----:B------:R-:W-:Y:S04]  /*93f0*/  STS.64 [R110+0xa640], R28 ;  /* 0x00a6401c6e007388 */ /* 0x000fe80000000a00 */
[----:B------:R-:W-:Y:S01]  /*9400*/  STS.64 [R110+0xa660], R24 ;  /* 0x00a660186e007388 */ /* 0x000fe20000000a00 */
[----:B------:R-:W-:Y:S06]  /*9410*/  BAR.SYNC.DEFER_BLOCKING 0x0 ;  /* 0x0000000000007b1d */ /* 0x000fec0000010000 */
[----:B------:R-:W2:Y:S04]  /*9420*/  LDS R104, [R69+0xc0] ;  /* 0x0000c00045687984 */ /* 0x000ea80000000800 */
[----:B------:R1:W3:Y:S04]  /*9430*/  LDS.128 R8, [R74+0xa600] ;  /* 0x00a600004a087984 */ /* 0x0002e80000000c00 */
[----:B------:R1:W4:Y:S01]  /*9440*/  LDS.128 R4, [R74+0xa700] ;  /* 0x00a700004a047984 */ /* 0x0003220000000c00 */
[----:B--2---:R-:W-:-:S04]  /*9450*/  IADD3 R2, PT, PT, R104, 0x1800000, RZ ;  /* 0x0180000068027810 */ /* 0x004fc80007ffe0ff */
[----:B------:R-:W-:-:S04]  /*9460*/  LOP3.LUT R2, R2, 0x7f800000, RZ, 0xc0, !PT ;  /* 0x7f80000002027812 */ /* 0x000fc800078ec0ff */
[----:B------:R-:W-:-:S13]  /*9470*/  ISETP.GT.U32.AND P2, PT, R2, 0x1ffffff, PT ;  /* 0x01ffffff0200780c */ /* 0x000fda0003f44070 */
[----:B-1-34-:R-:W-:Y:S05]  /*9480*/  @P2 BRA `(.L_x_1043) ;  /* 0x00000000000c2947 */ /* 0x01afea0003800000 */
[----:B------:R-:W-:Y:S02]  /*9490*/  MOV R20, 0x94b0 ;  /* 0x000094b000147802 */ /* 0x000fe40000000f00 */
[----:B-----5:R-:W-:Y:S05]  /*94a0*/  CALL.REL.NOINC `($__internal_3_$__cuda_sm20_rcp_rn_f32_slowpath) ;  /* 0x0000001400e47944 */ /* 0x020fea0003c00000 */
[----:B------:R-:W-:Y:S05]  /*94b0*/  BRA `(.L_x_1044) ;  /* 0x0000000000107947 */ /* 0x000fea0003800000 */
.L_x_1043:
[----:B------:R-:W1:Y:S02]  /*94c0*/  MUFU.RCP R21, R104 ;  /* 0x0000006800157308 */ /* 0x000e640000001000 */
[----:B-1----:R-:W-:-:S04]  /*94d0*/  FFMA R2, R104, R21, -1 ;  /* 0xbf80000068027423 */ /* 0x002fc80000000015 */
[----:B------:R-:W-:-:S04]  /*94e0*/  FADD.FTZ R2, -R2, -RZ ;  /* 0x800000ff02027221 */ /* 0x000fc80000010100 */
[----:B------:R-:W-:-:S07]  /*94f0*/  FFMA R21, R21, R2, R21 ;  /* 0x0000000215157223 */ /* 0x000fce0000000015 */
.L_x_1044:
[----:B------:R-:W-:Y:S05]  /*9500*/  BSYNC.RECONVERGENT B1 ;  /* 0x0000000000017941 */ /* 0x000fea0003800200 */
.L_x_1042:
[----:B------:R-:W1:Y:S01]  /*9510*/  LDS R2, [R69+0x1c0] ;  /* 0x0001c00045027984 */ /* 0x000e620000000800 */
[CC--:B------:R-:W-:Y:S01]  /*9520*/  ISETP.LT.AND P3, PT, R71.reuse, R60.reuse, P1 ;  /* 0x0000003c4700720c */ /* 0x0c0fe20000f61270 */
[----:B------:R-:W-:Y:S01]  /*9530*/  BSSY.RECONVERGENT B1, `(.L_x_1045) ;  /* 0x000002e000017945 */ /* 0x000fe20003800200 */
[----:B------:R-:W-:Y:S01]  /*9540*/  ISETP.LT.AND P2, PT, R71, R60, P0 ;  /* 0x0000003c4700720c */ /* 0x000fe20000741270 */
[----:B-1----:R-:W-:-:S04]  /*9550*/  FMUL R2, R2, R21 ;  /* 0x0000001502027220 */ /* 0x002fc80000400000 */
[C---:B-----5:R-:W-:Y:S01]  /*9560*/  FMUL R3, R2.reuse, R52 ;  /* 0x0000003402037220 */ /* 0x060fe20000400000 */
[C---:B------:R-:W-:Y:S01]  /*9570*/  FMUL R16, R2.reuse, R53 ;  /* 0x0000003502107220 */ /* 0x040fe20000400000 */
[C---:B------:R-:W-:Y:S01]  /*9580*/  FMUL R17, R2.reuse, R54 ;  /* 0x0000003602117220 */ /* 0x040fe20000400000 */
[C---:B------:R-:W-:Y:S01]  /*9590*/  FMUL R20, R2.reuse, R55 ;  /* 0x0000003702147220 */ /* 0x040fe20000400000 */
        /* <DEDUP_REMOVED lines=35> */
.L_x_1046:
[----:B------:R-:W1:Y:S02]  /*97d0*/  MUFU.RCP R21, R104 ;  /* 0x0000006800157308 */ /* 0x000e640000001000 */
[----:B-1----:R-:W-:-:S04]  /*97e0*/  FFMA R2, R104, R21, -1 ;  /* 0xbf80000068027423 */ /* 0x002fc80000000015 */
[----:B------:R-:W-:-:S04]  /*97f0*/  FADD.FTZ R2, -R2, -RZ ;  /* 0x800000ff02027221 */ /* 0x000fc80000010100 */
[----:B------:R-:W-:-:S07]  /*9800*/  FFMA R21, R21, R2, R21 ;  /* 0x0000000215157223 */ /* 0x000fce0000000015 */
.L_x_1047:
[----:B------:R-:W-:Y:S05]  /*9810*/  BSYNC.RECONVERGENT B1 ;  /* 0x0000000000017941 */ /* 0x000fea0003800200 */
.L_x_1045:
[----:B------:R-:W1:Y:S01]  /*9820*/  LDS R16, [R69+0x1e0] ;  /* 0x0001e00045107984 */ /* 0x000e620000000800 */
[CC--:B------:R-:W-:Y:S02]  /*9830*/  ISETP.LT.AND P1, PT, R15.reuse, R60.reuse, P1 ;  /* 0x0000003c0f00720c */ /* 0x0c0fe40000f21270 */
[----:B------:R-:W-:Y:S01]  /*9840*/  ISETP.LT.AND P0, PT, R15, R60, P0 ;  /* 0x0000003c0f00720c */ /* 0x000fe20000701270 */
[----:B-1----:R-:W-:-:S04]  /*9850*/  FMUL R16, R16, R21 ;  /* 0x0000001510107220 */ /* 0x002fc80000400000 */
[C---:B------:R-:W-:Y:S01]  /*9860*/  FMUL R3, R16.reuse, R44 ;  /* 0x0000002c10037220 */ /* 0x040fe20000400000 */
[C---:B------:R-:W-:Y:S01]  /*9870*/  FMUL R2, R16.reuse, R45 ;  /* 0x0000002d10027220 */ /* 0x040fe20000400000 */
[----:B------:R-:W-:Y:S02]  /*9880*/  FMUL R17, R16, R46 ;  /* 0x0000002e10117220 */ /* 0x000fe40000400000 */
[----:B------:R-:W-:Y:S01]  /*9890*/  FFMA R3, R8, R21, R3 ;  /* 0x0000001508037223 */ /* 0x000fe20000000003 */
[----:B------:R-:W-:Y:S01]  /*98a0*/  FMUL R8, R16, R47 ;  /* 0x0000002f10087220 */ /* 0x000fe20000400000 */
[-C--:B------:R-:W-:Y:S01]  /*98b0*/  FFMA R2, R9, R21.reuse, R2 ;  /* 0x0000001509027223 */ /* 0x080fe20000000002 */
[-C--:B------:R-:W-:Y:S01]  /*98c0*/  FFMA R10, R10, R21.reuse, R17 ;  /* 0x000000150a0a7223 */ /* 0x080fe20000000011 */
[C---:B------:R-:W-:Y:S01]  /*98d0*/  FMUL R9, R16.reuse, R40 ;  /* 0x0000002810097220 */ /* 0x040fe20000400000 */
[----:B------:R-:W-:Y:S01]  /*98e0*/  FFMA R11, R11, R21, R8 ;  /* 0x000000150b0b7223 */ /* 0x000fe20000000008 */
[----:B------:R-:W-:Y:S01]  /*98f0*/  FMUL R8, R16, R41 ;  /* 0x0000002910087220 */ /* 0x000fe20000400000 */
[----:B------:R-:W-:Y:S01]  /*9900*/  F2FP.F16.F32.PACK_AB R2, R2, R3 ;  /* 0x000000030202723e */ /* 0x000fe200000000ff */
[----:B------:R-:W-:-:S02]  /*9910*/  FFMA R4, R4, R21, R9 ;  /* 0x0000001504047223 */ /* 0x000fc40000000009 */
[----:B------:R-:W-:Y:S01]  /*9920*/  F2FP.F16.F32.PACK_AB R3, R11, R10 ;  /* 0x0000000a0b03723e */ /* 0x000fe200000000ff */
[C---:B------:R-:W-:Y:S01]  /*9930*/  FMUL R11, R16.reuse, R42 ;  /* 0x0000002a100b7220 */ /* 0x040fe20000400000 */
[----:B------:R-:W-:Y:S01]  /*9940*/  FMUL R16, R16, R43 ;  /* 0x0000002b10107220 */ /* 0x000fe20000400000 */
[-C--:B------:R-:W-:Y:S02]  /*9950*/  FFMA R5, R5, R21.reuse, R8 ;  /* 0x0000001505057223 */ /* 0x080fe40000000008 */
[----:B------:R1:W-:Y:S01]  /*9960*/  @P1 STG.E.64 desc[UR36][R18.64], R2 ;  /* 0x0000000212001986 */ /* 0x0003e2000c101b24 */
[-C--:B------:R-:W-:Y:S01]  /*9970*/  FFMA R6, R6, R21.reuse, R11 ;  /* 0x0000001506067223 */ /* 0x080fe2000000000b */
[----:B------:R-:W-:Y:S01]  /*9980*/  FFMA R7, R7, R21, R16 ;  /* 0x0000001507077223 */ /* 0x000fe20000000010 */
[----:B------:R-:W-:-:S04]  /*9990*/  F2FP.F16.F32.PACK_AB R4, R5, R4 ;  /* 0x000000040504723e */ /* 0x000fc800000000ff */
[----:B------:R-:W-:Y:S01]  /*99a0*/  F2FP.F16.F32.PACK_AB R5, R7, R6 ;  /* 0x000000060705723e */ /* 0x000fe200000000ff */
[----:B------:R-:W-:Y:S06]  /*99b0*/  @!P0 BRA `(.L_x_1034) ;  /* 0x0000000400f08947 */ /* 0x000fec0003800000 */
[----:B------:R2:W-:Y:S01]  /*99c0*/  STG.E.64 desc[UR36][R18.64+0x80], R4 ;  /* 0x0000800412007986 */ /* 0x0005e2000c101b24 */
[----:B------:R-:W-:Y:S05]  /*99d0*/  BRA `(.L_x_1034) ;  /* 0x0000000400e87947 */ /* 0x000fea0003800000 */
.L_x_1035:
[----:B------:R-:W1:Y:S01]  /*99e0*/  LDCU UR4, c[0x0][0x3e0] ;  /* 0x00007c00ff0477ac */ /* 0x000e620008000800 */
[----:B------:R-:W-:Y:S02]  /*99f0*/  ISETP.NE.U32.AND P0, PT, R64, RZ, PT ;  /* 0x000000ff4000720c */ /* 0x000fe40003f05070 */
[----:B------:R-:W-:Y:S02]  /*9a00*/  CS2R R52, SRZ ;  /* 0x0000000000347805 */ /* 0x000fe4000001ff00 */
[----:B------:R-:W-:Y:S02]  /*9a10*/  LEA R3, R13, UR11, 0x2 ;  /* 0x0000000b0d037c11 */ /* 0x000fe4000f8e10ff */
[----:B------:R-:W-:Y:S02]  /*9a20*/  CS2R R54, SRZ ;  /* 0x0000000000367805 */ /* 0x000fe4000001ff00 */
[----:B------:R-:W-:Y:S01]  /*9a30*/  ISETP.NE.AND.EX P0, PT, R63, RZ, PT, P0 ;  /* 0x000000ff3f00720c */ /* 0x000fe20003f05300 */
[----:B---3--:R-:W-:-:S03]  /*9a40*/  IMAD.WIDE R44, R3, 0x4, RZ ;  /* 0x00000004032c7825 */ /* 0x008fc600078e02ff */
[----:B------:R-:W-:Y:S01]  /*9a50*/  LOP3.LUT R119, R44, 0xfffffff0, RZ, 0xc0, !PT ;  /* 0xfffffff02c777812 */ /* 0x000fe200078ec0ff */
[----:B-1----:R-:W-:Y:S01]  /*9a60*/  IMAD R2, R58, UR4, RZ ;  /* 0x000000043a027c24 */ /* 0x002fe2000f8e02ff */
[C---:B------:R-:W-:Y:S02]  /*9a70*/  ISETP.LT.AND P1, PT, R3.reuse, UR4, P0 ;  /* 0x0000000403007c0c */ /* 0x040fe40008721270 */
[----:B------:R-:W-:Y:S01]  /*9a80*/  IADD3 R3, PT, PT, R3, 0x40, RZ ;  /* 0x0000004003037810 */ /* 0x000fe20007ffe0ff */
[----:B----4-:R-:W-:Y:S01]  /*9a90*/  IMAD.WIDE.U32 R42, R2, R85, RZ ;  /* 0x00000055022a7225 */ /* 0x010fe200078e00ff */
[----:B------:R-:W-:Y:S02]  /*9aa0*/  SHF.R.S32.HI R40, RZ, 0x1f, R2 ;  /* 0x0000001fff287819 */ /* 0x000fe40000011402 */
[----:B------:R-:W-:Y:S02]  /*9ab0*/  ISETP.LT.AND P0, PT, R3, UR4, P0 ;  /* 0x0000000403007c0c */ /* 0x000fe40008701270 */
[----:B------:R-:W-:Y:S01]  /*9ac0*/  LEA R119, P3, R42, R119, 0x2 ;  /* 0x000000772a777211 */ /* 0x000fe200078610ff */
[----:B------:R-:W-:Y:S01]  /*9ad0*/  IMAD R41, R40, R85, RZ ;  /* 0x0000005528297224 */ /* 0x000fe200078e02ff */
[----:B------:R-:W-:-:S02]  /*9ae0*/  LOP3.LUT R40, R45, 0x3fffffff, RZ, 0xc0, !PT ;  /* 0x3fffffff2d287812 */ /* 0x000fc400078ec0ff */
[C---:B------:R-:W-:Y:S01]  /*9af0*/  ISETP.LT.AND P2, PT, R85.reuse, R60, P1 ;  /* 0x0000003c5500720c */ /* 0x040fe20000f41270 */
[----:B------:R-:W-:Y:S01]  /*9b00*/  IMAD R41, R2, R70, R41 ;  /* 0x0000004602297224 */ /* 0x000fe200078e0229 */
[----:B------:R-:W-:-:S04]  /*9b10*/  ISETP.LT.AND P6, PT, R85, R60, P0 ;  /* 0x0000003c5500720c */ /* 0x000fc800007c1270 */
[----:B------:R-:W-:-:S04]  /*9b20*/  IADD3 R41, PT, PT, R43, R41, RZ ;  /* 0x000000292b297210 */ /* 0x000fc80007ffe0ff */
[----:B------:R-:W-:Y:S02]  /*9b30*/  LEA.HI.X R40, R42, R40, R41, 0x2, P3 ;  /* 0x000000282a287211 */ /* 0x000fe400018f1429 */
[----:B------:R-:W-:Y:S02]  /*9b40*/  IADD3 R118, P3, PT, R64, R119, RZ ;  /* 0x0000007740767210 */ /* 0x000fe40007f7e0ff */
[----:B------:R-:W-:Y:S02]  /*9b50*/  CS2R R48, SRZ ;  /* 0x0000000000307805 */ /* 0x000fe4000001ff00 */
[----:B------:R-:W-:Y:S02]  /*9b60*/  CS2R R50, SRZ ;  /* 0x0000000000327805 */ /* 0x000fe4000001ff00 */
[----:B------:R-:W-:-:S05]  /*9b70*/  IADD3.X R119, PT, PT, R63, R40, RZ, P3, !PT ;  /* 0x000000283f777210 */ /* 0x000fca0001ffe4ff */
[----:B------:R-:W2:Y:S04]  /*9b80*/  @P2 LDG.E.LTC128B.128 R52, desc[UR36][R118.64] ;  /* 0x0000002476342981 */ /* 0x000ea8000c1e1d20 */
[----:B------:R-:W3:Y:S01]  /*9b90*/  @P6 LDG.E.LTC128B.128 R48, desc[UR36][R118.64+0x100] ;  /* 0x0001002476306981 */ /* 0x000ee2000c1e1d20 */
[CC--:B------:R-:W-:Y:S02]  /*9ba0*/  ISETP.LT.AND P5, PT, R73.reuse, R60.reuse, P1 ;  /* 0x0000003c4900720c */ /* 0x0c0fe40000fa1270 */
[----:B------:R-:W-:Y:S02]  /*9bb0*/  CS2R R44, SRZ ;  /* 0x00000000002c7805 */ /* 0x000fe4000001ff00 */
[----:B------:R-:W-:Y:S02]  /*9bc0*/  ISETP.LT.AND P4, PT, R73, R60, P0 ;  /* 0x0000003c4900720c */ /* 0x000fe40000781270 */
[----:B------:R-:W-:-:S02]  /*9bd0*/  CS2R R46, SRZ ;  /* 0x00000000002e7805 */ /* 0x000fc4000001ff00 */
[----:B------:R-:W-:Y:S02]  /*9be0*/  CS2R R40, SRZ ;  /* 0x0000000000287805 */ /* 0x000fe4000001ff00 */
[----:B------:R-:W-:Y:S01]  /*9bf0*/  CS2R R42, SRZ ;  /* 0x00000000002a7805 */ /* 0x000fe2000001ff00 */
[----:B------:R-:W-:-:S05]  /*9c00*/  IMAD.WIDE R114, R2, 0x20, R118 ;  /* 0x0000002002727825 */ /* 0x000fca00078e0276 */
[----:B------:R-:W4:Y:S04]  /*9c10*/  @P5 LDG.E.LTC128B.128 R44, desc[UR36][R114.64] ;  /* 0x00000024722c5981 */ /* 0x000f28000c1e1d20 */
[----:B------:R-:W5:Y:S01]  /*9c20*/  @P4 LDG.E.LTC128B.128 R40, desc[UR36][R114.64+0x100] ;  /* 0x0001002472284981 */ /* 0x000f62000c1e1d20 */
[-C--:B------:R-:W-:Y:S01]  /*9c30*/  ISETP.LT.AND P3, PT, R71, R60.reuse, P1 ;  /* 0x0000003c4700720c */ /* 0x080fe20000f61270 */
[----:B------:R-:W-:Y:S02]  /*9c40*/  IMAD.WIDE R116, R2, 0x20, R114 ;  /* 0x0000002002747825 */ /* 0x000fe400078e0272 */
[----:B------:R-:W-:Y:S04]  /*9c50*/  STS.64 [R110+0xa600], R4 ;  /* 0x00a600046e007388 */ /* 0x000fe80000000a00 */
[----:B------:R-:W-:Y:S04]  /*9c60*/  STS.64 [R110+0xa620], R8 ;  /* 0x00a620086e007388 */ /* 0x000fe80000000a00 */
[----:B------:R-:W-:Y:S04]  /*9c70*/  STS.64 [R110+0xa640], R16 ;  /* 0x00a640106e007388 */ /* 0x000fe80000000a00 */
[----:B------:R-:W-:Y:S01]  /*9c80*/  STS.64 [R110+0xa660], R20 ;  /* 0x00a660146e007388 */ /* 0x000fe20000000a00 */
[----:B------:R-:W-:Y:S06]  /*9c90*/  BAR.SYNC.DEFER_BLOCKING 0x0 ;  /* 0x0000000000007b1d */ /* 0x000fec0000010000 */
[----:B------:R-:W-:Y:S04]  /*9ca0*/  LDS R3, [R69+0x180] ;  /* 0x0001800045037984 */ /* 0x000fe80000000800 */
[----:B------:R-:W2:Y:S04]  /*9cb0*/  LDS.128 R96, [R74+0xa600] ;  /* 0x00a600004a607984 */ /* 0x000ea80000000c00 */
[----:B------:R-:W3:Y:S01]  /*9cc0*/  LDS.128 R100, [R74+0xa700] ;  /* 0x00a700004a647984 */ /* 0x000ee20000000c00 */
[----:B------:R-:W-:Y:S01]  /*9cd0*/  ISETP.LT.AND P1, PT, R15, R60, P1 ;  /* 0x0000003c0f00720c */ /* 0x000fe20000f21270 */
[C---:B--2---:R-:W-:Y:S01]  /*9ce0*/  FFMA R96, R3.reuse, R52, R96 ;  /* 0x0000003403607223 */ /* 0x044fe20000000060 */
[C---:B------:R-:W-:Y:S01]  /*9cf0*/  FFMA R97, R3.reuse, R53, R97 ;  /* 0x0000003503617223 */ /* 0x040fe20000000061 */
[C---:B------:R-:W-:Y:S01]  /*9d00*/  FFMA R98, R3.reuse, R54, R98 ;  /* 0x0000003603627223 */ /* 0x040fe20000000062 */
[C---:B------:R-:W-:Y:S01]  /*9d10*/  FFMA R99, R3.reuse, R55, R99 ;  /* 0x0000003703637223 */ /* 0x040fe20000000063 */
[C---:B---3--:R-:W-:Y:S01]  /*9d20*/  FFMA R100, R3.reuse, R48, R100 ;  /* 0x0000003003647223 */ /* 0x048fe20000000064 */
[C---:B------:R-:W-:Y:S01]  /*9d30*/  FFMA R101, R3.reuse, R49, R101 ;  /* 0x0000003103657223 */ /* 0x040fe20000000065 */
[C---:B------:R-:W-:Y:S01]  /*9d40*/  FFMA R102, R3.reuse, R50, R102 ;  /* 0x0000003203667223 */ /* 0x040fe20000000066 */
[----:B------:R-:W-:Y:S01]  /*9d50*/  FFMA R103, R3, R51, R103 ;  /* 0x0000003303677223 */ /* 0x000fe20000000067 */
[----:B------:R-:W-:Y:S01]  /*9d60*/  @P2 STG.E.128 desc[UR36][R118.64], R96 ;  /* 0x0000006076002986 */ /* 0x000fe2000c101d24 */
[----:B------:R-:W-:-:S03]  /*9d70*/  ISETP.LT.AND P2, PT, R71, R60, P0 ;  /* 0x0000003c4700720c */ /* 0x000fc60000741270 */
[----:B------:R-:W-:Y:S01]  /*9d80*/  @P6 STG.E.128 desc[UR36][R118.64+0x100], R100 ;  /* 0x0001006476006986 */ /* 0x000fe2000c101d24 */
[----:B------:R-:W-:Y:S06]  /*9d90*/  BAR.SYNC.DEFER_BLOCKING 0x0 ;  /* 0x0000000000007b1d */ /* 0x000fec0000010000 */
[----:B------:R-:W-:Y:S04]  /*9da0*/  STS.64 [R110+0xa600], R6 ;  /* 0x00a600066e007388 */ /* 0x000fe80000000a00 */
[----:B------:R-:W-:Y:S04]  /*9db0*/  STS.64 [R110+0xa620], R10 ;  /* 0x00a6200a6e007388 */ /* 0x000fe80000000a00 */
[----:B------:R-:W2:Y:S04]  /*9dc0*/  @P3 LDG.E.LTC128B.128 R52, desc[UR36][R116.64] ;  /* 0x0000002474343981 */ /* 0x000ea8000c1e1d20 */
[----:B------:R-:W-:Y:S04]  /*9dd0*/  STS.64 [R110+0xa640], R18 ;  /* 0x00a640126e007388 */ /* 0x000fe80000000a00 */
[----:B------:R-:W-:Y:S04]  /*9de0*/  STS.64 [R110+0xa660], R22 ;  /* 0x00a660166e007388 */ /* 0x000fe80000000a00 */
[----:B------:R-:W3:Y:S01]  /*9df0*/  @P2 LDG.E.LTC128B.128 R48, desc[UR36][R116.64+0x100] ;  /* 0x0001002474302981 */ /* 0x000ee2000c1e1d20 */
[----:B------:R-:W-:Y:S01]  /*9e00*/  BAR.SYNC.DEFER_BLOCKING 0x0 ;  /* 0x0000000000007b1d */ /* 0x000fe20000010000 */
[----:B------:R-:W-:-:S05]  /*9e10*/  ISETP.LT.AND P0, PT, R15, R60, P0 ;  /* 0x0000003c0f00720c */ /* 0x000fca0000701270 */
[----:B------:R-:W-:Y:S04]  /*9e20*/  LDS R3, [R69+0x1a0] ;  /* 0x0001a00045037984 */ /* 0x000fe80000000800 */
[----:B------:R-:W4:Y:S04]  /*9e30*/  LDS.128 R104, [R74+0xa600] ;  /* 0x00a600004a687984 */ /* 0x000f280000000c00 */
[----:B------:R-:W5:Y:S01]  /*9e40*/  LDS.128 R96, [R74+0xa700] ;  /* 0x00a700004a607984 */ /* 0x000f620000000c00 */
[C---:B----4-:R-:W-:Y:S01]  /*9e50*/  FFMA R8, R3.reuse, R44, R104 ;  /* 0x0000002c03087223 */ /* 0x050fe20000000068 */
[C---:B------:R-:W-:Y:S01]  /*9e60*/  FFMA R9, R3.reuse, R45, R105 ;  /* 0x0000002d03097223 */ /* 0x040fe20000000069 */
[C---:B------:R-:W-:Y:S01]  /*9e70*/  FFMA R10, R3.reuse, R46, R106 ;  /* 0x0000002e030a7223 */ /* 0x040fe2000000006a */
[C---:B------:R-:W-:Y:S01]  /*9e80*/  FFMA R11, R3.reuse, R47, R107 ;  /* 0x0000002f030b7223 */ /* 0x040fe2000000006b */
[C---:B-----5:R-:W-:Y:S01]  /*9e90*/  FFMA R4, R3.reuse, R40, R96 ;  /* 0x0000002803047223 */ /* 0x060fe20000000060 */
[C---:B------:R-:W-:Y:S01]  /*9ea0*/  FFMA R5, R3.reuse, R41, R97 ;  /* 0x0000002903057223 */ /* 0x040fe20000000061 */
[C---:B------:R-:W-:Y:S01]  /*9eb0*/  FFMA R6, R3.reuse, R42, R98 ;  /* 0x0000002a03067223 */ /* 0x040fe20000000062 */
[----:B------:R-:W-:Y:S01]  /*9ec0*/  FFMA R7, R3, R43, R99 ;  /* 0x0000002b03077223 */ /* 0x000fe20000000063 */
[----:B------:R-:W-:Y:S01]  /*9ed0*/  @P5 STG.E.128 desc[UR36][R114.64], R8 ;  /* 0x0000000872005986 */ /* 0x000fe2000c101d24 */
[----:B------:R-:W-:-:S03]  /*9ee0*/  IMAD.WIDE R2, R2, 0x20, R116 ;  /* 0x0000002002027825 */ /* 0x000fc600078e0274 */
[----:B------:R-:W-:Y:S01]  /*9ef0*/  @P4 STG.E.128 desc[UR36][R114.64+0x100], R4 ;  /* 0x0001000472004986 */ /* 0x000fe2000c101d24 */
[----:B------:R-:W-:Y:S06]  /*9f00*/  BAR.SYNC.DEFER_BLOCKING 0x0 ;  /* 0x0000000000007b1d */ /* 0x000fec0000010000 */
[----:B------:R-:W4:Y:S04]  /*9f10*/  @P1 LDG.E.LTC128B.128 R44, desc[UR36][R2.64] ;  /* 0x00000024022c1981 */ /* 0x000f28000c1e1d20 */
[----:B------:R-:W5:Y:S04]  /*9f20*/  @P0 LDG.E.LTC128B.128 R40, desc[UR36][R2.64+0x100] ;  /* 0x0001002402280981 */ /* 0x000f68000c1e1d20 */
        /* <DEDUP_REMOVED lines=8> */
[C---:B--2---:R-:W-:Y:S01]  /*9fb0*/  FFMA R8, R17.reuse, R52, R8 ;  /* 0x0000003411087223 */ /* 0x044fe20000000008 */
[C---:B------:R-:W-:Y:S01]  /*9fc0*/  FFMA R9, R17.reuse, R53, R9 ;  /* 0x0000003511097223 */ /* 0x040fe20000000009 */
[C---:B------:R-:W-:Y:S01]  /*9fd0*/  FFMA R10, R17.reuse, R54, R10 ;  /* 0x00000036110a7223 */ /* 0x040fe2000000000a */
[----:B------:R-:W-:-:S05]  /*9fe0*/  FFMA R11, R17, R55, R11 ;  /* 0x00000037110b7223 */ /* 0x000fca000000000b */
[----:B------:R-:W-:Y:S01]  /*9ff0*/  @P3 STG.E.128 desc[UR36][R116.64], R8 ;  /* 0x0000000874003986 */ /* 0x000fe2000c101d24 */
[C---:B---3--:R-:W-:Y:S01]  /*a000*/  FFMA R4, R17.reuse, R48, R4 ;  /* 0x0000003011047223 */ /* 0x048fe20000000004 */
[C---:B------:R-:W-:Y:S01]  /*a010*/  FFMA R5, R17.reuse, R49, R5 ;  /* 0x0000003111057223 */ /* 0x040fe20000000005 */
[C---:B------:R-:W-:Y:S01]  /*a020*/  FFMA R6, R17.reuse, R50, R6 ;  /* 0x0000003211067223 */ /* 0x040fe20000000006 */
[----:B------:R-:W-:-:S05]  /*a030*/  FFMA R7, R17, R51, R7 ;  /* 0x0000003311077223 */ /* 0x000fca0000000007 */
[----:B------:R-:W-:Y:S01]  /*a040*/  @P2 STG.E.128 desc[UR36][R116.64+0x100], R4 ;  /* 0x0001000474002986 */ /* 0x000fe2000c101d24 */
[----:B------:R-:W-:Y:S06]  /*a050*/  BAR.SYNC.DEFER_BLOCKING 0x0 ;  /* 0x0000000000007b1d */ /* 0x000fec0000010000 */
[----:B------:R-:W-:Y:S04]  /*a060*/  STS.64 [R110+0xa600], R38 ;  /* 0x00a600266e007388 */ /* 0x000fe80000000a00 */
[----:B------:R-:W-:Y:S04]  /*a070*/  STS.64 [R110+0xa620], R34 ;  /* 0x00a620226e007388 */ /* 0x000fe80000000a00 */
[----:B------:R-:W-:Y:S04]  /*a080*/  STS.64 [R110+0xa640], R30 ;  /* 0x00a6401e6e007388 */ /* 0x000fe80000000a00 */
[----:B------:R-:W-:Y:S01]  /*a090*/  STS.64 [R110+0xa660], R26 ;  /* 0x00a6601a6e007388 */ /* 0x000fe20000000a00 */
[----:B------:R-:W-:Y:S06]  /*a0a0*/  BAR.SYNC.DEFER_BLOCKING 0x0 ;  /* 0x0000000000007b1d */ /* 0x000fec0000010000 */
        /* <DEDUP_REMOVED lines=11> */
[----:B------:R3:W-:Y:S04]  /*a160*/  @P1 STG.E.128 desc[UR36][R2.64], R20 ;  /* 0x0000001402001986 */ /* 0x0007e8000c101d24 */
[----:B------:R3:W-:Y:S02]  /*a170*/  @P0 STG.E.128 desc[UR36][R2.64+0x100], R16 ;  /* 0x0001001002000986 */ /* 0x0007e4000c101d24 */
.L_x_1034:
[----:B------:R-:W-:Y:S05]  /*a180*/  BSYNC.RECONVERGENT B2 ;  /* 0x0000000000027941 */ /* 0x000fea0003800200 */
.L_x_1019:
[----:B------:R-:W-:Y:S01]  /*a190*/  BAR.SYNC.DEFER_BLOCKING 0x0 ;  /* 0x0000000000007b1d */ /* 0x000fe20000010000 */
[----:B------:R-:W-:-:S04]  /*a1a0*/  UISETP.GT.U32.AND UP0, UPT, UR8, UR9, UPT ;  /* 0x000000090800728c */ /* 0x000fc8000bf04070 */
[----:B------:R-:W-:-:S09]  /*a1b0*/  UISETP.GT.AND.EX UP0, UPT, UR5, URZ, UPT, UP0 ;  /* 0x000000ff0500728c */ /* 0x000fd2000bf04300 */
[----:B------:R-:W-:Y:S05]  /*a1c0*/  BRA.U UP0, `(.L_x_1048) ;  /* 0xffffffc900cc7547 */ /* 0x000fea000b83ffff */
.L_x_1015:
[----:B------:R-:W-:Y:S01]  /*a1d0*/  VIADD R72, R72, 0x80 ;  /* 0x0000008048487836 */ /* 0x000fe20000000000 */
[----:B------:R-:W-:Y:S01]  /*a1e0*/  ULOP3.LUT UR7, UR7, 0xffffff00, URZ, 0xc0, !UPT ;  /* 0xffffff0007077892 */ /* 0x000fe2000f8ec0ff */
[----:B------:R-:W-:Y:S03]  /*a1f0*/  BAR.SYNC.DEFER_BLOCKING 0x0 ;  /* 0x0000000000007b1d */ /* 0x000fe60000010000 */
[----:B------:R-:W-:Y:S02]  /*a200*/  ISETP.GE.AND P0, PT, R72, R59, PT ;  /* 0x0000003b4800720c */ /* 0x000fe40003f06270 */
[----:B-12-4-:R-:W-:-:S11]  /*a210*/  MOV R6, UR7 ;  /* 0x0000000700067c02 */ /* 0x016fd60008000f00 */
[----:B------:R-:W-:Y:S05]  /*a220*/  @!P0 BRA `(.L_x_1049) ;  /* 0xffffff7c00e88947 */ /* 0x000fea000383ffff */
.L_x_994:
[----:B----4-:R-:W2:Y:S01]  /*a230*/  S2R R0, SR_TID.Y ;  /* 0x0000000000007919 */ /* 0x010ea20000002200 */
[----:B------:R-:W2:Y:S01]  /*a240*/  LDCU UR4, c[0x0][0x360] ;  /* 0x00006c00ff0477ac */ /* 0x000ea20008000800 */
[----:B------:R-:W-:Y:S01]  /*a250*/  ISETP.NE.U32.AND P0, PT, R62, RZ, PT ;  /* 0x000000ff3e00720c */ /* 0x000fe20003f05070 */
[----:B------:R-:W2:Y:S03]  /*a260*/  S2R R5, SR_TID.X ;  /* 0x0000000000057919 */ /* 0x000ea60000002100 */
[----:B------:R-:W-:Y:S01]  /*a270*/  ISETP.NE.AND.EX P0, PT, R61, RZ, PT, P0 ;  /* 0x000000ff3d00720c */ /* 0x000fe20003f05300 */
[----:B--2---:R-:W-:-:S05]  /*a280*/  IMAD R5, R0, UR4, R5 ;  /* 0x0000000400057c24 */ /* 0x004fca000f8e0205 */
[----:B------:R-:W-:-:S04]  /*a290*/  PRMT R9, R5, 0x9910, RZ ;  /* 0x0000991005097816 */ /* 0x000fc800000000ff */
[----:B------:R-:W-:-:S13]  /*a2a0*/  ISETP.GT.OR P0, PT, R9, 0x1f, !P0 ;  /* 0x0000001f0900780c */ /* 0x000fda0004704670 */
[----:B------:R-:W-:Y:S05]  /*a2b0*/  @P0 EXIT ;  /* 0x000000000000094d */ /* 0x000fea0003800000 */
[----:B------:R-:W-:-:S13]  /*a2c0*/  ISETP.GT.AND P0, PT, R60, R9, PT ;  /* 0x000000093c00720c */ /* 0x000fda0003f04270 */
[----:B------:R-:W-:Y:S05]  /*a2d0*/  @!P0 BRA `(.L_x_1050) ;  /* 0x0000000000cc8947 */ /* 0x000fea0003800000 */
[----:B------:R-:W2:Y:S01]  /*a2e0*/  S2UR UR4, SR_CgaCtaId ;  /* 0x00000000000479c3 */ /* 0x000ea20000008800 */
[----:B------:R-:W-:Y:S01]  /*a2f0*/  UMOV UR5, 0x400 ;  /* 0x0000040000057882 */ /* 0x000fe20000000000 */
[----:B---3--:R-:W-:Y:S01]  /*a300*/  MOV R3, 0x3f317218 ;  /* 0x3f31721800037802 */ /* 0x008fe20000000f00 */
[----:B------:R-:W-:Y:S01]  /*a310*/  BSSY.RECONVERGENT B2, `(.L_x_1051) ;  /* 0x000000f000027945 */ /* 0x000fe20003800200 */
[----:B------:R-:W-:Y:S02]  /*a320*/  MOV R2, 0x3f800000 ;  /* 0x3f80000000027802 */ /* 0x000fe40000000f00 */
[----:B------:R-:W-:-:S03]  /*a330*/  SHF.L.U32 R5, R5, 0x10, RZ ;  /* 0x0000001005057819 */ /* 0x000fc600000006ff */
[----:B------:R-:W-:-:S04]  /*a340*/  FFMA R2, R3, -1.4426950216293334961, R2 ;  /* 0xbfb8aa3b03027823 */ /* 0x000fc80000000002 */
[----:B------:R-:W-:Y:S01]  /*a350*/  FFMA R4, R2, R3, 0.69314718246459960938 ;  /* 0x3f31721802047423 */ /* 0x000fe20000000003 */
[----:B--2---:R-:W-:-:S06]  /*a360*/  ULEA UR4, UR4, UR5, 0x18 ;  /* 0x0000000504047291 */ /* 0x004fcc000f8ec0ff */
[----:B------:R-:W-:-:S05]  /*a370*/  LEA R9, R9, UR4, 0x2 ;  /* 0x0000000409097c11 */ /* 0x000fca000f8e10ff */
[----:B------:R-:W2:Y:S02]  /*a380*/  LDS R0, [R9+0x100] ;  /* 0x0001000009007984 */ /* 0x000ea40000000800 */
[----:B--2---:R-:W2:Y:S01]  /*a390*/  FCHK P0, R0, 1.4426950216293334961 ;  /* 0x3fb8aa3b00007902 */ /* 0x004ea20000000000 */
[----:B------:R-:W-:-:S04]  /*a3a0*/  FFMA R3, R0, R4, RZ ;  /* 0x0000000400037223 */ /* 0x000fc800000000ff */
[----:B------:R-:W-:-:S04]  /*a3b0*/  FFMA R2, R3, -1.4426950216293334961, R0 ;  /* 0xbfb8aa3b03027823 */ /* 0x000fc80000000000 */
[----:B------:R-:W-:Y:S01]  /*a3c0*/  FFMA R2, R4, R2, R3 ;  /* 0x0000000204027223 */ /* 0x000fe20000000003 */
[----:B--2---:R-:W-:Y:S06]  /*a3d0*/  @!P0 BRA `(.L_x_1052) ;  /* 0x0000000000088947 */ /* 0x004fec0003800000 */
[----:B------:R-:W-:Y:S02]  /*a3e0*/  MOV R4, 0xa400 ;  /* 0x0000a40000047802 */ /* 0x000fe40000000f00 */
[----:B-1----:R-:W-:Y:S05]  /*a3f0*/  CALL.REL.NOINC `($__internal_4_$__cuda_sm3x_div_rn_noftz_f32_slowpath) ;  /* 0x0000000800e47944 */ /* 0x002fea0003c00000 */
.L_x_1052:
[----:B------:R-:W-:Y:S05]  /*a400*/  BSYNC.RECONVERGENT B2 ;  /* 0x0000000000027941 */ /* 0x000fea0003800200 */
.L_x_1051:
[----:B------:R-:W2:Y:S01]  /*a410*/  LDS R6, [R9+0x80] ;  /* 0x0000800009067984 */ /* 0x000ea20000000800 */
[----:B------:R-:W-:Y:S02]  /*a420*/  MOV R0, 0x3e055027 ;  /* 0x3e05502700007802 */ /* 0x000fe40000000f00 */
[----:B--2---:R-:W-:-:S04]  /*a430*/  FSETP.GEU.AND P0, PT, R6, 1.175494350822287508e-38, PT ;  /* 0x008000000600780b */ /* 0x004fc80003f0e000 */
[----:B------:R-:W-:-:S09]  /*a440*/  FSEL R7, RZ, -23, P0 ;  /* 0xc1b80000ff077808 */ /* 0x000fd20000000000 */
[----:B------:R-:W-:-:S05]  /*a450*/  @!P0 FMUL R6, R6, 8388608 ;  /* 0x4b00000006068820 */ /* 0x000fca0000400000 */
[C---:B------:R-:W-:Y:S02]  /*a460*/  IADD3 R11, PT, PT, R6.reuse, -0x3f2aaaab, RZ ;  /* 0xc0d55555060b7810 */ /* 0x040fe40007ffe0ff */
[C---:B------:R-:W-:Y:S02]  /*a470*/  ISETP.GT.U32.AND P0, PT, R6.reuse, 0x7f7fffff, PT ;  /* 0x7f7fffff0600780c */ /* 0x040fe40003f04070 */
[----:B------:R-:W-:Y:S02]  /*a480*/  LOP3.LUT R11, R11, 0xff800000, RZ, 0xc0, !PT ;  /* 0xff8000000b0b7812 */ /* 0x000fe400078ec0ff */
[C---:B------:R-:W-:Y:S02]  /*a490*/  FSETP.NEU.AND P1, PT, R6.reuse, RZ, PT ;  /* 0x000000ff0600720b */ /* 0x040fe40003f2d000 */
[-C--:B------:R-:W-:Y:S02]  /*a4a0*/  IADD3 R3, PT, PT, R6, -R11.reuse, RZ ;  /* 0x8000000b06037210 */ /* 0x080fe40007ffe0ff */
[----:B------:R-:W-:-:S03]  /*a4b0*/  I2FP.F32.S32 R4, R11 ;  /* 0x0000000b00047245 */ /* 0x000fc60000201400 */
[----:B------:R-:W-:Y:S02]  /*a4c0*/  FADD R3, R3, -1 ;  /* 0xbf80000003037421 */ /* 0x000fe40000000000 */
[----:B------:R-:W-:Y:S02]  /*a4d0*/  FFMA R4, R4, 1.1920928955078125e-07, R7 ;  /* 0x3400000004047823 */ /* 0x000fe40000000007 */
[----:B------:R-:W-:-:S04]  /*a4e0*/  FFMA R0, R3, -R0, 0.14084610342979431152 ;  /* 0x3e1039f603007423 */ /* 0x000fc80000000800 */
[----:B------:R-:W-:-:S04]  /*a4f0*/  FFMA R0, R3, R0, -0.12148627638816833496 ;  /* 0xbdf8cdcc03007423 */ /* 0x000fc80000000000 */
[----:B------:R-:W-:-:S04]  /*a500*/  FFMA R0, R3, R0, 0.13980610668659210205 ;  /* 0x3e0f295503007423 */ /* 0x000fc80000000000 */
[----:B------:R-:W-:-:S04]  /*a510*/  FFMA R0, R3, R0, -0.16684235632419586182 ;  /* 0xbe2ad8b903007423 */ /* 0x000fc80000000000 */
[----:B------:R-:W-:-:S04]  /*a520*/  FFMA R0, R3, R0, 0.20012299716472625732 ;  /* 0x3e4ced0b03007423 */ /* 0x000fc80000000000 */
        /* <DEDUP_REMOVED lines=14> */
.L_x_1050:
[----:B---3--:R-:W-:-:S05]  /*a610*/  VIADD R3, R60, 0x1f ;  /* 0x0000001f3c037836 */ /* 0x008fca0000000000 */
[----:B------:R-:W-:-:S04]  /*a620*/  SHF.R.S32.HI R0, RZ, 0x1f, R3 ;  /* 0x0000001fff007819 */ /* 0x000fc80000011403 */
[----:B------:R-:W-:-:S04]  /*a630*/  LEA.HI R0, R0, R3, RZ, 0x5 ;  /* 0x0000000300007211 */ /* 0x000fc800078f28ff */
[----:B------:R-:W-:-:S04]  /*a640*/  LOP3.LUT R0, R0, 0xffffffe0, RZ, 0xc0, !PT ;  /* 0xffffffe000007812 */ /* 0x000fc800078ec0ff */
        /* <DEDUP_REMOVED lines=8> */
.L_x_991:
[----:B------:R-:W-:Y:S01]  /*a6d0*/  MOV R12, RZ ;  /* 0x000000ff000c7202 */ /* 0x000fe20000000f00 */
[----:B------:R-:W-:Y:S01]  /*a6e0*/  IMAD.MOV.U32 R15, RZ, RZ, -0x1 ;  /* 0xffffffffff0f7424 */ /* 0x000fe200078e00ff */
[----:B------:R-:W-:-:S07]  /*a6f0*/  MOV R11, 0x1f ;  /* 0x0000001f000b7802 */ /* 0x000fce0000000f00 */
[----:B-123--:R-:W-:Y:S05]  /*a700*/  WARPSYNC.COLLECTIVE R15, `(.L_x_1053) ;  /* 0x000000000f087348 */ /* 0x00efea0003c00000 */
[----:B------:R4:W1:Y:S02]  /*a710*/  SHFL.IDX P6, R14, R13, R12, R11 ;  /* 0x0000000c0d0e7389 */ /* 0x00086400000c000b */
[----:B-1234-:R-:W-:Y:S05]  /*a720*/  ENDCOLLECTIVE ;  /* 0x000000000000791b */ /* 0x01efea0003800000 */
.L_x_1053:
[----:B------:R-:W-:Y:S01]  /*a730*/  IMAD.MOV.U32 R13, RZ, RZ, R17 ;  /* 0x000000ffff0d7224 */ /* 0x000fe200078e0011 */
[----:B------:R-:W-:-:S07]  /*a740*/  MOV R68, R14 ;  /* 0x0000000e00447202 */ /* 0x000fce0000000f00 */
[----:B------:R-:W-:Y:S05]  /*a750*/  WARPSYNC.COLLECTIVE R15, `(.L_x_1054) ;  /* 0x000000000f087348 */ /* 0x000fea0003c00000 */
[----:B------:R1:W2:Y:S02]  /*a760*/  SHFL.IDX P6, R14, R13, R12, R11 ;  /* 0x0000000c0d0e7389 */ /* 0x0002a400000c000b */
[----:B-12---:R-:W-:Y:S05]  /*a770*/  ENDCOLLECTIVE ;  /* 0x000000000000791b */ /* 0x006fea0003800000 */
.L_x_1054:
[----:B------:R-:W-:Y:S01]  /*a780*/  IMAD.MOV.U32 R13, RZ, RZ, R22 ;  /* 0x000000ffff0d7224 */ /* 0x000fe200078e0016 */
[----:B------:R-:W-:-:S07]  /*a790*/  MOV R67, R14 ;  /* 0x0000000e00437202 */ /* 0x000fce0000000f00 */
[----:B------:R-:W-:Y:S05]  /*a7a0*/  WARPSYNC.COLLECTIVE R15, `(.L_x_1055) ;  /* 0x000000000f087348 */ /* 0x000fea0003c00000 */
[----:B------:R1:W2:Y:S02]  /*a7b0*/  SHFL.IDX P6, R14, R13, R12, R11 ;  /* 0x0000000c0d0e7389 */ /* 0x0002a400000c000b */
[----:B-12---:R-:W-:Y:S05]  /*a7c0*/  ENDCOLLECTIVE ;  /* 0x000000000000791b */ /* 0x006fea0003800000 */
.L_x_1055:
[----:B------:R-:W-:Y:S01]  /*a7d0*/  IMAD.MOV.U32 R13, RZ, RZ, R26 ;  /* 0x000000ffff0d7224 */ /* 0x000fe200078e001a */
[----:B------:R-:W-:-:S07]  /*a7e0*/  MOV R90, R14 ;  /* 0x0000000e005a7202 */ /* 0x000fce0000000f00 */
[----:B------:R-:W-:Y:S05]  /*a7f0*/  WARPSYNC.COLLECTIVE R15, `(.L_x_1056) ;  /* 0x000000000f087348 */ /* 0x000fea0003c00000 */
[----:B------:R1:W2:Y:S02]  /*a800*/  SHFL.IDX P6, R14, R13, R12, R11 ;  /* 0x0000000c0d0e7389 */ /* 0x0002a400000c000b */
[----:B-12---:R-:W-:Y:S05]  /*a810*/  ENDCOLLECTIVE ;  /* 0x000000000000791b */ /* 0x006fea0003800000 */
.L_x_1056:
[----:B------:R-:W-:Y:S01]  /*a820*/  IMAD.MOV.U32 R13, RZ, RZ, R24 ;  /* 0x000000ffff0d7224 */ /* 0x000fe200078e0018 */
[----:B------:R-:W-:-:S07]  /*a830*/  MOV R91, R14 ;  /* 0x0000000e005b7202 */ /* 0x000fce0000000f00 */
[----:B------:R-:W-:Y:S05]  /*a840*/  WARPSYNC.COLLECTIVE R15, `(.L_x_1057) ;  /* 0x000000000f087348 */ /* 0x000fea0003c00000 */
[----:B------:R1:W2:Y:S02]  /*a850*/  SHFL.IDX P6, R14, R13, R12, R11 ;  /* 0x0000000c0d0e7389 */ /* 0x0002a400000c000b */
[----:B-12---:R-:W-:Y:S05]  /*a860*/  ENDCOLLECTIVE ;  /* 0x000000000000791b */ /* 0x006fea0003800000 */
.L_x_1057:
[----:B------:R-:W-:Y:S01]  /*a870*/  IMAD.MOV.U32 R13, RZ, RZ, R27 ;  /* 0x000000ffff0d7224 */ /* 0x000fe200078e001b */
[----:B------:R-:W-:-:S07]  /*a880*/  MOV R92, R14 ;  /* 0x0000000e005c7202 */ /* 0x000fce0000000f00 */
[----:B------:R-:W-:Y:S05]  /*a890*/  WARPSYNC.COLLECTIVE R15, `(.L_x_1058) ;  /* 0x000000000f087348 */ /* 0x000fea0003c00000 */
[----:B------:R1:W2:Y:S02]  /*a8a0*/  SHFL.IDX P6, R14, R13, R12, R11 ;  /* 0x0000000c0d0e7389 */ /* 0x0002a400000c000b */
[----:B-12---:R-:W-:Y:S05]  /*a8b0*/  ENDCOLLECTIVE ;  /* 0x000000000000791b */ /* 0x006fea0003800000 */
.L_x_1058:
[----:B------:R-:W-:Y:S01]  /*a8c0*/  IMAD.MOV.U32 R13, RZ, RZ, R25 ;  /* 0x000000ffff0d7224 */ /* 0x000fe200078e0019 */
[----:B------:R-:W-:-:S07]  /*a8d0*/  MOV R93, R14 ;  /* 0x0000000e005d7202 */ /* 0x000fce0000000f00 */
[----:B------:R-:W-:Y:S05]  /*a8e0*/  WARPSYNC.COLLECTIVE R15, `(.L_x_1059) ;  /* 0x000000000f087348 */ /* 0x000fea0003c00000 */
[----:B------:R1:W2:Y:S02]  /*a8f0*/  SHFL.IDX P6, R14, R13, R12, R11 ;  /* 0x0000000c0d0e7389 */ /* 0x0002a400000c000b */
[----:B-12---:R-:W-:Y:S05]  /*a900*/  ENDCOLLECTIVE ;  /* 0x000000000000791b */ /* 0x006fea0003800000 */
.L_x_1059:
[----:B------:R-:W-:Y:S01]  /*a910*/  IMAD.MOV.U32 R13, RZ, RZ, R28 ;  /* 0x000000ffff0d7224 */ /* 0x000fe200078e001c */
[----:B------:R-:W-:-:S07]  /*a920*/  MOV R66, R14 ;  /* 0x0000000e00427202 */ /* 0x000fce0000000f00 */
[----:B------:R-:W-:Y:S05]  /*a930*/  WARPSYNC.COLLECTIVE R15, `(.L_x_1060) ;  /* 0x000000000f087348 */ /* 0x000fea0003c00000 */
[----:B------:R1:W2:Y:S02]  /*a940*/  SHFL.IDX P6, R14, R13, R12, R11 ;  /* 0x0000000c0d0e7389 */ /* 0x0002a400000c000b */
[----:B-12---:R-:W-:Y:S05]  /*a950*/  ENDCOLLECTIVE ;  /* 0x000000000000791b */ /* 0x006fea0003800000 */
.L_x_1060:
[----:B------:R-:W-:Y:S01]  /*a960*/  IMAD.MOV.U32 R13, RZ, RZ, R64 ;  /* 0x000000ffff0d7224 */ /* 0x000fe200078e0040 */
[----:B------:R-:W-:-:S07]  /*a970*/  MOV R65, R14 ;  /* 0x0000000e00417202 */ /* 0x000fce0000000f00 */
[----:B------:R-:W-:Y:S05]  /*a980*/  WARPSYNC.COLLECTIVE R15, `(.L_x_1061) ;  /* 0x000000000f087348 */ /* 0x000fea0003c00000 */
[----:B------:R1:W2:Y:S02]  /*a990*/  SHFL.IDX P6, R14, R13, R12, R11 ;  /* 0x0000000c0d0e7389 */ /* 0x0002a400000c000b */
[----:B-12---:R-:W-:Y:S05]  /*a9a0*/  ENDCOLLECTIVE ;  /* 0x000000000000791b */ /* 0x006fea0003800000 */
.L_x_1061:
[----:B------:R-:W-:Y:S01]  /*a9b0*/  IMAD.MOV.U32 R13, RZ, RZ, R63 ;  /* 0x000000ffff0d7224 */ /* 0x000fe200078e003f */
[----:B------:R-:W-:-:S07]  /*a9c0*/  MOV R64, R14 ;  /* 0x0000000e00407202 */ /* 0x000fce0000000f00 */
[----:B------:R-:W-:Y:S05]  /*a9d0*/  WARPSYNC.COLLECTIVE R15, `(.L_x_1062) ;  /* 0x000000000f087348 */ /* 0x000fea0003c00000 */
[----:B------:R1:W2:Y:S02]  /*a9e0*/  SHFL.IDX P6, R14, R13, R12, R11 ;  /* 0x0000000c0d0e7389 */ /* 0x0002a400000c000b */
[----:B-12---:R-:W-:Y:S05]  /*a9f0*/  ENDCOLLECTIVE ;  /* 0x000000000000791b */ /* 0x006fea0003800000 */
.L_x_1062:
[----:B------:R-:W-:Y:S01]  /*aa00*/  IMAD.MOV.U32 R13, RZ, RZ, R62 ;  /* 0x000000ffff0d7224 */ /* 0x000fe200078e003e */
[----:B------:R-:W-:-:S07]  /*aa10*/  MOV R63, R14 ;  /* 0x0000000e003f7202 */ /* 0x000fce0000000f00 */
[----:B------:R-:W-:Y:S05]  /*aa20*/  WARPSYNC.COLLECTIVE R15, `(.L_x_1063) ;  /* 0x000000000f087348 */ /* 0x000fea0003c00000 */
[----:B------:R1:W2:Y:S02]  /*aa30*/  SHFL.IDX P6, R14, R13, R12, R11 ;  /* 0x0000000c0d0e7389 */ /* 0x0002a400000c000b */
[----:B-12---:R-:W-:Y:S05]  /*aa40*/  ENDCOLLECTIVE ;  /* 0x000000000000791b */ /* 0x006fea0003800000 */
.L_x_1063:
[----:B------:R-:W-:Y:S01]  /*aa50*/  IMAD.MOV.U32 R13, RZ, RZ, R61 ;  /* 0x000000ffff0d7224 */ /* 0x000fe200078e003d */
[----:B------:R-:W-:-:S07]  /*aa60*/  MOV R62, R14 ;  /* 0x0000000e003e7202 */ /* 0x000fce0000000f00 */
[----:B------:R-:W-:Y:S05]  /*aa70*/  WARPSYNC.COLLECTIVE R15, `(.L_x_1064) ;  /* 0x000000000f087348 */ /* 0x000fea0003c00000 */
[----:B------:R1:W2:Y:S02]  /*aa80*/  SHFL.IDX P6, R14, R13, R12, R11 ;  /* 0x0000000c0d0e7389 */ /* 0x0002a400000c000b */
[----:B-12---:R-:W-:Y:S05]  /*aa90*/  ENDCOLLECTIVE ;  /* 0x000000000000791b */ /* 0x006fea0003800000 */
.L_x_1064:
[----:B------:R-:W-:Y:S01]  /*aaa0*/  IMAD.MOV.U32 R13, RZ, RZ, R60 ;  /* 0x000000ffff0d7224 */ /* 0x000fe200078e003c */
[----:B------:R-:W-:-:S07]  /*aab0*/  MOV R61, R14 ;  /* 0x0000000e003d7202 */ /* 0x000fce0000000f00 */
[----:B------:R-:W-:Y:S05]  /*aac0*/  WARPSYNC.COLLECTIVE R15, `(.L_x_1065) ;  /* 0x000000000f087348 */ /* 0x000fea0003c00000 */
[----:B------:R1:W2:Y:S02]  /*aad0*/  SHFL.IDX P6, R14, R13, R12, R11 ;  /* 0x0000000c0d0e7389 */ /* 0x0002a400000c000b */
[----:B-12---:R-:W-:Y:S05]  /*aae0*/  ENDCOLLECTIVE ;  /* 0x000000000000791b */ /* 0x006fea0003800000 */
.L_x_1065:
[----:B------:R-:W-:Y:S01]  /*aaf0*/  IMAD.MOV.U32 R13, RZ, RZ, R59 ;  /* 0x000000ffff0d7224 */ /* 0x000fe200078e003b */
[----:B------:R-:W-:-:S07]  /*ab00*/  MOV R60, R14 ;  /* 0x0000000e003c7202 */ /* 0x000fce0000000f00 */
[----:B------:R-:W-:Y:S05]  /*ab10*/  WARPSYNC.COLLECTIVE R15, `(.L_x_1066) ;  /* 0x000000000f087348 */ /* 0x000fea0003c00000 */
[----:B------:R1:W2:Y:S02]  /*ab20*/  SHFL.IDX P6, R14, R13, R12, R11 ;  /* 0x0000000c0d0e7389 */ /* 0x0002a400000c000b */
[----:B-12---:R-:W-:Y:S05]  /*ab30*/  ENDCOLLECTIVE ;  /* 0x000000000000791b */ /* 0x006fea0003800000 */
.L_x_1066:
[----:B------:R-:W-:Y:S01]  /*ab40*/  IMAD.MOV.U32 R13, RZ, RZ, R58 ;  /* 0x000000ffff0d7224 */ /* 0x000fe200078e003a */
[----:B------:R-:W-:-:S07]  /*ab50*/  MOV R59, R14 ;  /* 0x0000000e003b7202 */ /* 0x000fce0000000f00 */
[----:B------:R-:W-:Y:S05]  /*ab60*/  WARPSYNC.COLLECTIVE R15, `(.L_x_1067) ;  /* 0x000000000f087348 */ /* 0x000fea0003c00000 */
[----:B------:R1:W2:Y:S02]  /*ab70*/  SHFL.IDX P6, R14, R13, R12, R11 ;  /* 0x0000000c0d0e7389 */ /* 0x0002a400000c000b */
[----:B-12---:R-:W-:Y:S05]  /*ab80*/  ENDCOLLECTIVE ;  /* 0x000000000000791b */ /* 0x006fea0003800000 */
.L_x_1067:
[----:B------:R-:W-:Y:S01]  /*ab90*/  IMAD.MOV.U32 R13, RZ, RZ, R57 ;  /* 0x000000ffff0d7224 */ /* 0x000fe200078e0039 */
[----:B------:R-:W-:-:S07]  /*aba0*/  MOV R58, R14 ;  /* 0x0000000e003a7202 */ /* 0x000fce0000000f00 */
[----:B------:R-:W-:Y:S05]  /*abb0*/  WARPSYNC.COLLECTIVE R15, `(.L_x_1068) ;  /* 0x000000000f087348 */ /* 0x000fea0003c00000 */
[----:B------:R1:W2:Y:S02]  /*abc0*/  SHFL.IDX P6, R14, R13, R12, R11 ;  /* 0x0000000c0d0e7389 */ /* 0x0002a400000c000b */
[----:B-12---:R-:W-:Y:S05]  /*abd0*/  ENDCOLLECTIVE ;  /* 0x000000000000791b */ /* 0x006fea0003800000 */
.L_x_1068:
[----:B------:R-:W-:Y:S01]  /*abe0*/  IMAD.MOV.U32 R13, RZ, RZ, R0 ;  /* 0x000000ffff0d7224 */ /* 0x000fe200078e0000 */
[----:B------:R-:W-:-:S07]  /*abf0*/  MOV R57, R14 ;  /* 0x0000000e00397202 */ /* 0x000fce0000000f00 */
[----:B------:R-:W-:Y:S05]  /*ac00*/  WARPSYNC.COLLECTIVE R15, `(.L_x_1069) ;  /* 0x000000000f087348 */ /* 0x000fea0003c00000 */
[----:B------:R1:W2:Y:S02]  /*ac10*/  SHFL.IDX P6, R14, R13, R12, R11 ;  /* 0x0000000c0d0e7389 */ /* 0x0002a400000c000b */
[----:B-12---:R-:W-:Y:S05]  /*ac20*/  ENDCOLLECTIVE ;  /* 0x000000000000791b */ /* 0x006fea0003800000 */
.L_x_1069:
[----:B------:R-:W-:Y:S05]  /*ac30*/  BRA `(.L_x_1070) ;  /* 0xffffff6000c47947 */ /* 0x000fea000383ffff */
        .weak           $__internal_3_$__cuda_sm20_rcp_rn_f32_slowpath
        .type           $__internal_3_$__cuda_sm20_rcp_rn_f32_slowpath,@function
        .size           $__internal_3_$__cuda_sm20_rcp_rn_f32_slowpath,($__internal_4_$__cuda_sm3x_div_rn_noftz_f32_slowpath - $__internal_3_$__cuda_sm20_rcp_rn_f32_slowpath)
$__internal_3_$__cuda_sm20_rcp_rn_f32_slowpath:
        /* <DEDUP_REMOVED lines=15> */
.L_x_1072:
        /* <DEDUP_REMOVED lines=33> */
.L_x_1074:
[----:B------:R1:W2:Y:S02]  /*af40*/  MUFU.RCP R21, R104 ;  /* 0x0000006800157308 */ /* 0x0002a40000001000 */
.L_x_1073:
[----:B------:R-:W-:Y:S05]  /*af50*/  BSYNC.RECONVERGENT B0 ;  /* 0x0000000000007941 */ /* 0x000fea0003800200 */
.L_x_1071:
[----:B------:R-:W-:Y:S02]  /*af60*/  MOV R2, R20 ;  /* 0x0000001400027202 */ /* 0x000fe40000000f00 */
[----:B------:R-:W-:-:S04]  /*af70*/  MOV R3, 0x0 ;  /* 0x0000000000037802 */ /* 0x000fc80000000f00 */
[----:B-12---:R-:W-:Y:S05]  /*af80*/  RET.REL.NODEC R2 `(_Z29attention_kernel_batched_implI15AttentionKernelIN7cutlass6half_tENS1_4arch4Sm80ELb1ELi32ELi128ELi65536ELb0ELb0E18DefaultToBatchHookEEvNT_6ParamsE) ;  /* 0xffffff50021c7950 */ /* 0x006fea0003c3ffff */
        .weak           $__internal_4_$__cuda_sm3x_div_rn_noftz_f32_slowpath
        .type           $__internal_4_$__cuda_sm3x_div_rn_noftz_f32_slowpath,@function
        .size           $__internal_4_$__cuda_sm3x_div_rn_noftz_f32_slowpath,(.L_x_1191 - $__internal_4_$__cuda_sm3x_div_rn_noftz_f32_slowpath)
$__internal_4_$__cuda_sm3x_div_rn_noftz_f32_slowpath:
        /* <DEDUP_REMOVED lines=28> */
.L_x_1077:
[----:B------:R-:W-:Y:S05]  /*b150*/  BSYNC.RELIABLE B0 ;  /* 0x0000000000007941 */ /* 0x000fea0003800100 */
.L_x_1076:
        /* <DEDUP_REMOVED lines=31> */
[----:B------:R-:W-:Y:S02]  /*b350*/  ISETP.NE.AND P0, PT, R0, RZ, PT ;  /* 0x000000ff0000720c */ /* 0x000fe40003f05270 */
        /* <DEDUP_REMOVED lines=17> */
.L_x_1084:
[----:B------:R-:W-:-:S04]  /*b470*/  LOP3.LUT R8, R8, 0x80000000, RZ, 0xc0, !PT ;  /* 0x8000000008087812 */ /* 0x000fc800078ec0ff */
[----:B------:R-:W-:Y:S01]  /*b480*/  LOP3.LUT R8, R8, 0x7f800000, RZ, 0xfc, !PT ;  /* 0x7f80000008087812 */ /* 0x000fe200078efcff */
[----:B------:R-:W-:Y:S05]  /*b490*/  BRA `(.L_x_1085) ;  /* 0x0000000000047947 */ /* 0x000fea0003800000 */
.L_x_1083:
[----:B------:R-:W-:Y:S02]  /*b4a0*/  LEA R8, R7, R8, 0x17 ;  /* 0x0000000807087211 */ /* 0x000fe400078eb8ff */
.L_x_1085:
[----:B------:R-:W-:Y:S05]  /*b4b0*/  BSYNC.RECONVERGENT B0 ;  /* 0x0000000000007941 */ /* 0x000fea0003800200 */
.L_x_1082:
[----:B------:R-:W-:Y:S01]  /*b4c0*/  MOV R2, R8 ;  /* 0x0000000800027202 */ /* 0x000fe20000000f00 */
[----:B------:R-:W-:Y:S05]  /*b4d0*/  BRA `(.L_x_1086) ;  /* 0x0000000000207947 */ /* 0x000fea0003800000 */
.L_x_1081:
[----:B------:R-:W-:-:S04]  /*b4e0*/  LOP3.LUT R0, R11, 0x80000000, R0, 0x48, !PT ;  /* 0x800000000b007812 */ /* 0x000fc800078e4800 */
[----:B------:R-:W-:Y:S01]  /*b4f0*/  LOP3.LUT R2, R0, 0x7f800000, RZ, 0xfc, !PT ;  /* 0x7f80000000027812 */ /* 0x000fe200078efcff */
[----:B------:R-:W-:Y:S05]  /*b500*/  BRA `(.L_x_1086) ;  /* 0x0000000000147947 */ /* 0x000fea0003800000 */
.L_x_1080:
[----:B------:R-:W-:Y:S01]  /*b510*/  LOP3.LUT R2, R11, 0x80000000, R0, 0x48, !PT ;  /* 0x800000000b027812 */ /* 0x000fe200078e4800 */
[----:B------:R-:W-:Y:S05]  /*b520*/  BRA `(.L_x_1086) ;  /* 0x00000000000c7947 */ /* 0x000fea0003800000 */
.L_x_1079:
[----:B------:R-:W1:Y:S01]  /*b530*/  MUFU.RSQ R2, -QNAN ;  /* 0xffc0000000027908 */ /* 0x000e620000001400 */
[----:B------:R-:W-:Y:S05]  /*b540*/  BRA `(.L_x_1086) ;  /* 0x0000000000047947 */ /* 0x000fea0003800000 */
.L_x_1078:
[----:B------:R-:W-:-:S07]  /*b550*/  FADD.FTZ R2, R3, 1.4426950216293334961 ;  /* 0x3fb8aa3b03027421 */ /* 0x000fce0000010000 */
.L_x_1086:
[----:B------:R-:W-:Y:S05]  /*b560*/  BSYNC.RECONVERGENT B1 ;  /* 0x0000000000017941 */ /* 0x000fea0003800200 */
.L_x_1075:
[----:B------:R-:W-:Y:S02]  /*b570*/  MOV R6, R4 ;  /* 0x0000000400067202 */ /* 0x000fe40000000f00 */
[----:B------:R-:W-:-:S04]  /*b580*/  MOV R7, 0x0 ;  /* 0x0000000000077802 */ /* 0x000fc80000000f00 */
[----:B-1----:R-:W-:Y:S05]  /*b590*/  RET.REL.NODEC R6 `(_Z29attention_kernel_batched_implI15AttentionKernelIN7cutlass6half_tENS1_4arch4Sm80ELb1ELi32ELi128ELi65536ELb0ELb0E18DefaultToBatchHookEEvNT_6ParamsE) ;  /* 0xffffff4806987950 */ /* 0x002fea0003c3ffff */
.L_x_1087:
        /* <DEDUP_REMOVED lines=14> */
.L_x_1191:


//--------------------- .text._Z29attention_kernel_batched_implI15AttentionKernelIN7cutlass6half_tENS1_4arch4Sm80ELb1ELi32ELi128ELi128ELb0ELb0E18DefaultToBatchHookEEvNT_6ParamsE --------------------------
	.section	.text._Z29attention_kernel_batched_implI15AttentionKernelIN7cutlass6half_tENS1_4arch4Sm80ELb1ELi32ELi128ELi128ELb0ELb0E18DefaultToBatchHookEEvNT_6ParamsE,"ax",@progbits
	.align	128
        .global         _Z29attention_kernel_batched_implI15AttentionKernelIN7cutlass6half_tENS1_4arch4Sm80ELb1ELi32ELi128ELi128ELb0ELb0E18DefaultToBatchHookEEvNT_6ParamsE
        .type           _Z29attention_kernel_batched_implI15AttentionKernelIN7cutlass6half_tENS1_4arch4Sm80ELb1ELi32ELi128ELi128ELb0ELb0E18DefaultToBatchHookEEvNT_6ParamsE,@function
        .size           _Z29attention_kernel_batched_implI15AttentionKernelIN7cutlass6half_tENS1_4arch4Sm80ELb1ELi32ELi128ELi128ELb0ELb0E18DefaultToBatchHookEEvNT_6ParamsE,(.L_x_1193 - _Z29attention_kernel_batched_implI15AttentionKernelIN7cutlass6half_tENS1_4arch4Sm80ELb1ELi32ELi128ELi128ELb0ELb0E18DefaultToBatchHookEEvNT_6ParamsE)
        .other          _Z29attention_kernel_batched_implI15AttentionKernelIN7cutlass6half_tENS1_4arch4Sm80ELb1ELi32ELi128ELi128ELb0ELb0E18DefaultToBatchHookEEvNT_6ParamsE,@"STO_CUDA_ENTRY STV_DEFAULT"
_Z29attention_kernel_batched_implI15AttentionKernelIN7cutlass6half_tENS1_4arch4Sm80ELb1ELi32ELi128ELi128ELb0ELb0E18DefaultToBatchHookEEvNT_6ParamsE:
.text._Z29attention_kernel_batched_implI15AttentionKernelIN7cutlass6half_tENS1_4arch4Sm80ELb1ELi32ELi128ELi128ELb0ELb0E18DefaultToBatchHookEEvNT_6ParamsE:
        /* <DEDUP_REMOVED lines=48> */
.L_x_1089:
        /* <DEDUP_REMOVED lines=22> */
[----:B------:R-:W3:Y:S01]  /*0460*/  LDCU.64 UR4, c[0x0][0x3c8] ;  /* 0x00007900ff0477ac */ /* 0x000ee20008000a00 */
[----:B--2---:R-:W-:-:S04]  /*0470*/  UISETP.NE.U32.AND UP0, UPT, UR6, URZ, UPT ;  /* 0x000000ff0600728c */ /* 0x004fc8000bf05070 */
[----:B------:R-:W-:Y:S01]  /*0480*/  UISETP.NE.AND.EX UP0, UPT, UR7, URZ, UPT, UP0 ;  /* 0x000000ff0700728c */ /* 0x000fe2000bf05300 */
[----:B---3--:R-:W-:Y:S01]  /*0490*/  IMAD.U32 R5, RZ, RZ, UR4 ;  /* 0x00000004ff057e24 */ /* 0x008fe2000f8e00ff */
[----:B------:R-:W-:-:S04]  /*04a0*/  MOV R4, UR5 ;  /* 0x0000000500047c02 */ /* 0x000fc80008000f00 */
[----:B------:R-:W-:-:S04]  /*04b0*/  PLOP3.LUT P0, PT, PT, PT, UP0, 0x80, 0x8 ;  /* 0x000000000008781c */ /* 0x000fc80003f0f008 */
[----:B------:R-:W-:Y:S01]  /*04c0*/  PLOP3.LUT P4, PT, P0, PT, PT, 0x8, 0x80 ;  /* 0x000000000080781c */ /* 0x000fe2000078e170 */
[----:B------:R-:W-:-:S12]  /*04d0*/  BRA `(.L_x_1090) ;  /* 0x0000000000c47947 */ /* 0x000fd80003800000 */
.L_x_1088:
        /* <DEDUP_REMOVED lines=17> */
[----:B------:R-:W4:Y:S01]  /*05f0*/  LDC R21, c[0x0][0x404] ;  /* 0x00010100ff157b82 */ /* 0x000f220000000800 */
[----:B--2---:R-:W-:-:S04]  /*0600*/  LEA R22, P0, R26, R10, 0x1 ;  /* 0x0000000a1a167211 */ /* 0x004fc800078008ff */
[----:B------:R-:W-:Y:S02]  /*0610*/  LEA.HI.X R26, R26, R11, R13, 0x1, P0 ;  /* 0x0000000b1a1a7211 */ /* 0x000fe400000f0c0d */
[----:B------:R-:W-:Y:S01]  /*0620*/  CS2R R12, SRZ ;  /* 0x00000000000c7805 */ /* 0x000fe2000001ff00 */
[----:B------:R-:W2:Y:S01]  /*0630*/  LDC.64 R8, c[0x0][0x430] ;  /* 0x00010c00ff087b82 */ /* 0x000ea20000000a00 */
[----:B-1----:R-:W-:-:S04]  /*0640*/  ISETP.NE.U32.AND P0, PT, R2, RZ, PT ;  /* 0x000000ff0200720c */ /* 0x002fc80003f05070 */
[----:B------:R-:W-:-:S03]  /*0650*/  ISETP.NE.AND.EX P0, PT, R3, RZ, PT, P0 ;  /* 0x000000ff0300720c */ /* 0x000fc60003f05300 */
[----:B------:R-:W1:Y:S01]  /*0660*/  LDC.64 R6, c[0x0][0x390] ;  /* 0x0000e400ff067b82 */ /* 0x000e620000000a00 */
[----:B---3--:R-:W-:-:S07]  /*0670*/  IMAD R0, R23, R0, RZ ;  /* 0x0000000017007224 */ /* 0x008fce00078e02ff */
[----:B------:R-:W3:Y:S01]  /*0680*/  LDC.64 R4, c[0x0][0x3c0] ;  /* 0x0000f000ff047b82 */ /* 0x000ee20000000a00 */
[----:B----4-:R-:W-:Y:S01]  /*0690*/  SHF.R.S32.HI R15, RZ, 0x1f, R21 ;  /* 0x0000001fff0f7819 */ /* 0x010fe20000011415 */
[----:B------:R-:W-:-:S04]  /*06a0*/  IMAD.WIDE.U32 R28, R0, R21, RZ ;  /* 0x00000015001c7225 */ /* 0x000fc800078e00ff */
[----:B------:R-:W-:Y:S02]  /*06b0*/  IMAD R15, R0, R15, R29 ;  /* 0x0000000f000f7224 */ /* 0x000fe400078e021d */
[----:B--2---:R-:W-:-:S04]  /*06c0*/  IMAD.WIDE.U32 R30, R23, R8, RZ ;  /* 0x00000008171e7225 */ /* 0x004fc800078e00ff */
[----:B------:R-:W-:Y:S01]  /*06d0*/  IMAD R8, R23, R9, R31 ;  /* 0x0000000917087224 */ /* 0x000fe200078e021f */
[----:B-1----:R-:W-:-:S04]  /*06e0*/  LEA R24, P2, R30, R6, 0x1 ;  /* 0x000000061e187211 */ /* 0x002fc800078408ff */
[----:B------:R-:W-:Y:S02]  /*06f0*/  LEA.HI.X R27, R30, R7, R8, 0x1, P2 ;  /* 0x000000071e1b7211 */ /* 0x000fe400010f0c08 */
[----:B------:R-:W-:Y:S02]  /*0700*/  CS2R R6, SRZ ;  /* 0x0000000000067805 */ /* 0x000fe4000001ff00 */
[----:B---3--:R-:W-:-:S04]  /*0710*/  LEA R25, P1, R28, R4, 0x1 ;  /* 0x000000041c197211 */ /* 0x008fc800078208ff */
[----:B------:R-:W-:Y:S02]  /*0720*/  LEA.HI.X R28, R28, R5, R15, 0x1, P1 ;  /* 0x000000051c1c7211 */ /* 0x000fe400008f0c0f */
[----:B------:R-:W-:Y:S01]  /*0730*/  CS2R R4, SRZ ;  /* 0x0000000000047805 */ /* 0x000fe2000001ff00 */
[----:B------:R-:W-:Y:S06]  /*0740*/  @!P0 BRA `(.L_x_1090) ;  /* 0x0000000000288947 */ /* 0x000fec0003800000 */
        /* <DEDUP_REMOVED lines=10> */
.L_x_1090:
[----:B------:R-:W2:Y:S01]  /*07f0*/  LDCU.64 UR4, c[0x0][0x3f8] ;  /* 0x00007f00ff0477ac */ /* 0x000ea20008000a00 */
[----:B------:R-:W-:Y:S02]  /*0800*/  IADD3 R6, P0, PT, R19, R6, RZ ;  /* 0x0000000613067210 */ /* 0x000fe40007f1e0ff */
[----:B------:R-:W-:Y:S01]  /*0810*/  MOV R21, RZ ;  /* 0x000000ff00157202 */ /* 0x000fe20000000f00 */
[----:B------:R-:W3:Y:S01]  /*0820*/  LDCU.64 UR6, c[0x0][0x408] ;  /* 0x00008100ff0677ac */ /* 0x000ee20008000a00 */
[----:B------:R-:W-:Y:S02]  /*0830*/  IADD3.X R3, PT, PT, RZ, R7, RZ, P0, !PT ;  /* 0x00000007ff037210 */ /* 0x000fe400007fe4ff */
[----:B-1----:R-:W-:Y:S01]  /*0840*/  MOV R9, RZ ;  /* 0x000000ff00097202 */ /* 0x002fe20000000f00 */
[----:B------:R-:W1:Y:S01]  /*0850*/  LDCU UR10, c[0x0][0x410] ;  /* 0x00008200ff0a77ac */ /* 0x000e620008000800 */
[----:B------:R-:W-:Y:S01]  /*0860*/  MOV R11, RZ ;  /* 0x000000ff000b7202 */ /* 0x000fe20000000f00 */
[----:B------:R-:W4:Y:S01]  /*0870*/  LDCU UR9, c[0x0][0x404] ;  /* 0x00008080ff0977ac */ /* 0x000f220008000800 */
[----:B------:R-:W5:Y:S01]  /*0880*/  LDCU UR8, c[0x0][0x3e0] ;  /* 0x00007c00ff0877ac */ /* 0x000f620008000800 */
[C---:B--2---:R-:W-:Y:S01]  /*0890*/  IMAD R31, R13.reuse, UR4, RZ ;  /* 0x000000040d1f7c24 */ /* 0x044fe2000f8e02ff */
[----:B------:R-:W2:Y:S01]  /*08a0*/  LDCU UR11, c[0x0][0x3f4] ;  /* 0x00007e80ff0b77ac */ /* 0x000ea20008000800 */
[----:B------:R-:W-:-:S02]  /*08b0*/  IMAD R29, R13, UR5, RZ ;  /* 0x000000050d1d7c24 */ /* 0x000fc4000f8e02ff */
[C---:B---3--:R-:W-:Y:S01]  /*08c0*/  IMAD R20, R18.reuse, UR7, RZ ;  /* 0x0000000712147c24 */ /* 0x048fe2000f8e02ff */
[----:B------:R-:W-:Y:S01]  /*08d0*/  USHF.R.S32.HI UR13, URZ, 0x1f, UR4 ;  /* 0x0000001fff0d7899 */ /* 0x000fe20008011404 */
[C---:B------:R-:W-:Y:S01]  /*08e0*/  IMAD R10, R18.reuse, UR6, RZ ;  /* 0x00000006120a7c24 */ /* 0x040fe2000f8e02ff */
[----:B------:R-:W-:Y:S01]  /*08f0*/  USHF.R.S32.HI UR12, URZ, 0x1f, UR5 ;  /* 0x0000001fff0c7899 */ /* 0x000fe20008011405 */
[----:B-1----:R-:W-:Y:S02]  /*0900*/  IMAD R8, R18, UR10, RZ ;  /* 0x0000000a12087c24 */ /* 0x002fe4000f8e02ff */
[----:B------:R-:W-:Y:S01]  /*0910*/  IMAD.WIDE.U32 R20, R12, UR4, R20 ;  /* 0x000000040c147c25 */ /* 0x000fe2000f8e0014 */
[----:B----4-:R-:W-:-:S03]  /*0920*/  USHF.R.S32.HI UR4, URZ, 0x1f, UR9 ;  /* 0x0000001fff047899 */ /* 0x010fc60008011409 */
[----:B------:R-:W-:Y:S01]  /*0930*/  IMAD R31, R12, UR13, R31 ;  /* 0x0000000d0c1f7c24 */ /* 0x000fe2000f8e021f */
[----:B------:R-:W-:Y:S01]  /*0940*/  LEA R22, P2, R20, R22, 0x1 ;  /* 0x0000001614167211 */ /* 0x000fe200078408ff */
[C---:B------:R-:W-:Y:S02]  /*0950*/  IMAD R29, R12.reuse, UR12, R29 ;  /* 0x0000000c0c1d7c24 */ /* 0x040fe4000f8e021d */
[----:B------:R-:W-:Y:S01]  /*0960*/  IMAD.WIDE.U32 R12, R12, UR5, R8 ;  /* 0x000000050c0c7c25 */ /* 0x000fe2000f8e0008 */
[----:B--2---:R-:W-:Y:S01]  /*0970*/  USHF.R.S32.HI UR5, URZ, 0x1f, UR11 ;  /* 0x0000001fff057899 */ /* 0x004fe2000801140b */
[----:B------:R-:W-:Y:S02]  /*0980*/  IADD3 R21, PT, PT, R21, R31, RZ ;  /* 0x0000001f15157210 */ /* 0x000fe40007ffe0ff */
[----:B------:R-:W-:Y:S01]  /*0990*/  IMAD R15, R3, UR9, RZ ;  /* 0x00000009030f7c24 */ /* 0x000fe2000f8e02ff */
[----:B------:R-:W-:Y:S01]  /*09a0*/  LEA R24, P1, R12, R24, 0x1 ;  /* 0x000000180c187211 */ /* 0x000fe200078208ff */
[----:B-----5:R-:W-:Y:S01]  /*09b0*/  IMAD R8, R18, UR8, RZ ;  /* 0x0000000812087c24 */ /* 0x020fe2000f8e02ff */
[----:B------:R-:W-:Y:S01]  /*09c0*/  IADD3 R2, PT, PT, R13, R29, RZ ;  /* 0x0000001d0d027210 */ /* 0x000fe20007ffe0ff */
[----:B------:R-:W-:Y:S01]  /*09d0*/  IMAD R0, R6, UR4, R15 ;  /* 0x0000000406007c24 */ /* 0x000fe2000f8e020f */
[----:B------:R-:W-:Y:S01]  /*09e0*/  LEA.HI.X R26, R20, R26, R21, 0x1, P2 ;  /* 0x0000001a141a7211 */ /* 0x000fe200010f0c15 */
[----:B------:R-:W-:Y:S01]  /*09f0*/  IMAD R7, R3, UR11, RZ ;  /* 0x0000000b03077c24 */ /* 0x000fe2000f8e02ff */
[----:B------:R-:W-:Y:S01]  /*0a00*/  LEA.HI.X R27, R12, R27, R2, 0x1, P1 ;  /* 0x0000001b0c1b7211 */ /* 0x000fe200008f0c02 */
[----:B------:R-:W-:-:S04]  /*0a10*/  IMAD.WIDE.U32 R14, R6, UR9, R8 ;  /* 0x00000009060e7c25 */ /* 0x000fc8000f8e0008 */
[----:B------:R-:W-:Y:S01]  /*0a20*/  IMAD.WIDE.U32 R10, R6, UR11, R10 ;  /* 0x0000000b060a7c25 */ /* 0x000fe2000f8e000a */
[----:B------:R-:W-:Y:S02]  /*0a30*/  LEA R25, P0, R14, R25, 0x1 ;  /* 0x000000190e197211 */ /* 0x000fe400078008ff */
[----:B------:R-:W-:Y:S01]  /*0a40*/  IADD3 R15, PT, PT, R15, R0, RZ ;  /* 0x000000000f0f7210 */ /* 0x000fe20007ffe0ff */
[----:B------:R-:W-:Y:S01]  /*0a50*/  IMAD R7, R6, UR5, R7 ;  /* 0x0000000506077c24 */ /* 0x000fe2000f8e0207 */
[----:B------:R-:W-:Y:S02]  /*0a60*/  LEA R13, P3, R10, R16, 0x1 ;  /* 0x000000100a0d7211 */ /* 0x000fe400078608ff */
[----:B------:R-:W-:Y:S02]  /*0a70*/  LEA.HI.X R28, R14, R28, R15, 0x1, P0 ;  /* 0x0000001c0e1c7211 */ /* 0x000fe400000f0c0f */
[----:B------:R-:W-:Y:S02]  /*0a80*/  IADD3 R7, PT, PT, R11, R7, RZ ;  /* 0x000000070b077210 */ /* 0x000fe40007ffe0ff */
[----:B------:R-:W-:-:S02]  /*0a90*/  MOV R2, R25 ;  /* 0x0000001900027202 */ /* 0x000fc40000000f00 */
[----:B------:R-:W-:Y:S02]  /*0aa0*/  LEA.HI.X R7, R10, R17, R7, 0x1, P3 ;  /* 0x000000110a077211 */ /* 0x000fe400018f0c07 */
        /* <DEDUP_REMOVED lines=11> */
.L_x_1091:
        /* <DEDUP_REMOVED lines=20> */
.L_x_1092:
[----:B--2---:R-:W-:Y:S01]  /*0ca0*/  PRMT R3, R4, 0x9910, RZ ;  /* 0x0000991004037816 */ /* 0x004fe200000000ff */
[----:B------:R-:W-:Y:S01]  /*0cb0*/  IMAD.IADD R8, R88, 0x1, -R19 ;  /* 0x0000000158087824 */ /* 0x000fe200078e0a13 */
[----:B------:R-:W-:Y:S01]  /*0cc0*/  ISETP.NE.AND P0, PT, RZ, UR7, PT ;  /* 0x00000007ff007c0c */ /* 0x000fe2000bf05270 */
[----:B------:R-:W-:Y:S01]  /*0cd0*/  IMAD.IADD R88, R90, 0x1, -R88 ;  /* 0x000000015a587824 */ /* 0x000fe200078e0a58 */
[----:B------:R-:W-:Y:S01]  /*0ce0*/  ISETP.NE.AND P1, PT, R3, 0x2, PT ;  /* 0x000000020300780c */ /* 0x000fe20003f25270 */
[----:B------:R-:W-:Y:S01]  /*0cf0*/  VIADD R9, R4, 0xffffffff ;  /* 0xffffffff04097836 */ /* 0x000fe20000000000 */
[----:B------:R-:W-:-:S04]  /*0d00*/  ISETP.EQ.AND P0, PT, R8, 0x1, !P0 ;  /* 0x000000010800780c */ /* 0x000fc80004702270 */
[----:B------:R-:W-:Y:S02]  /*0d10*/  ISETP.EQ.AND P0, PT, RZ, UR10, P0 ;  /* 0x0000000aff007c0c */ /* 0x000fe40008702270 */
[----:B------:R-:W-:-:S05]  /*0d20*/  LOP3.LUT R9, R9, 0xff, RZ, 0xc0, !PT ;  /* 0x000000ff09097812 */ /* 0x000fca00078ec0ff */
[----:B------:R-:W1:Y:S01]  /*0d30*/  @P1 LDC R88, c[0x0][0x3b8] ;  /* 0x0000ee00ff581b82 */ /* 0x000e620000000800 */
[----:B------:R-:W-:-:S05]  /*0d40*/  ISETP.GE.U32.AND P1, PT, R9, 0x2, PT ;  /* 0x000000020900780c */ /* 0x000fca0003f26070 */
[----:B------:R-:W-:Y:S02]  /*0d50*/  @!P0 IMAD.MOV.U32 R91, RZ, RZ, R8 ;  /* 0x000000ffff5b8224 */ /* 0x000fe400078e0008 */
[----:B------:R-:W2:Y:S08]  /*0d60*/  @!P0 LDC R113, c[0x0][0x3f4] ;  /* 0x0000fd00ff718b82 */ /* 0x000eb00000000800 */
        /* <DEDUP_REMOVED lines=10> */
.L_x_1093:
        /* <DEDUP_REMOVED lines=10> */
.L_x_1150:
[----:B------:R-:W-:-:S03]  /*0eb0*/  UMOV UR4, 0xffffffff ;  /* 0xffffffff00047882 */ /* 0x000fc60000000000 */
[----:B------:R-:W-:Y:S05]  /*0ec0*/  BRA.DIV UR4, `(.L_x_1095) ;  /* 0x0000007a04107947 */ /* 0x000fea000b800000 */
.L_x_1153:
[----:B------:R-:W-:-:S03]  /*0ed0*/  UMOV UR4, 0xffffffff ;  /* 0xffffffff00047882 */ /* 0x000fc60000000000 */
[----:B------:R-:W-:Y:S05]  /*0ee0*/  BRA.DIV UR4, `(.L_x_1096) ;  /* 0x0000007a04307947 */ /* 0x000fea000b800000 */
.L_x_1156:
[----:B------:R-:W-:-:S03]  /*0ef0*/  UMOV UR4, 0xffffffff ;  /* 0xffffffff00047882 */ /* 0x000fc60000000000 */
[----:B------:R-:W-:Y:S05]  /*0f00*/  BRA.DIV UR4, `(.L_x_1097) ;  /* 0x0000007a04507947 */ /* 0x000fea000b800000 */
[----:B------:R4:W1:Y:S04]  /*0f10*/  SHFL.IDX PT, R93, R6, RZ, 0x1f ;  /* 0x00001fff065d7589 */ /* 0x00086800000e0000 */
[----:B------:R4:W1:Y:S04]  /*0f20*/  SHFL.IDX PT, R92, R5, RZ, 0x1f ;  /* 0x00001fff055c7589 */ /* 0x00086800000e0000 */
[----:B------:R-:W1:Y:S04]  /*0f30*/  SHFL.IDX PT, R91, R91, RZ, 0x1f ;  /* 0x00001fff5b5b7589 */ /* 0x000e6800000e0000 */
[----:B------:R-:W1:Y:S02]  /*0f40*/  SHFL.IDX PT, R90, R90, RZ, 0x1f ;  /* 0x00001fff5a5a7589 */ /* 0x000e6400000e0000 */
.L_x_1162:
[----:B------:R-:W-:-:S03]  /*0f50*/  UMOV UR4, 0xffffffff ;  /* 0xffffffff00047882 */ /* 0x000fc60000000000 */
[----:B------:R-:W-:Y:S05]  /*0f60*/  BRA.DIV UR4, `(.L_x_1098) ;  /* 0x0000007a04ac7947 */ /* 0x000fea000b800000 */
.L_x_1165:
[----:B------:R-:W-:-:S03]  /*0f70*/  UMOV UR4, 0xffffffff ;  /* 0xffffffff00047882 */ /* 0x000fc60000000000 */
[----:B------:R-:W-:Y:S05]  /*0f80*/  BRA.DIV UR4, `(.L_x_1099) ;  /* 0x0000007a04cc7947 */ /* 0x000fea000b800000 */
[----:B------:R-:W1:Y:S04]  /*0f90*/  SHFL.IDX PT, R89, R89, RZ, 0x1f ;  /* 0x00001fff59597589 */ /* 0x000e6800000e0000 */
[----:B------:R1:W1:Y:S02]  /*0fa0*/  SHFL.IDX PT, R14, R4, RZ, 0x1f ;  /* 0x00001fff040e7589 */ /* 0x00026400000e0000 */
.L_x_1169:
        /* <DEDUP_REMOVED lines=10> */
[----:B-1----:R-:W-:Y:S01]  /*1050*/  IMAD.MOV.U32 R4, RZ, RZ, 0x3f800000 ;  /* 0x3f800000ff047424 */ /* 0x002fe200078e00ff */
[----:B---3--:R-:W-:Y:S01]  /*1060*/  MOV R3, 0xff800000 ;  /* 0xff80000000037802 */ /* 0x008fe20000000f00 */
[----:B-----5:R-:W-:-:S06]  /*1070*/  ULEA UR4, UR4, UR5, 0x18 ;  /* 0x0000000504047291 */ /* 0x020fcc000f8ec0ff */
[----:B----4-:R-:W-:-:S05]  /*1080*/  LEA R6, R2, UR4, 0x2 ;  /* 0x0000000402067c11 */ /* 0x010fca000f8e10ff */
[----:B------:R1:W-:Y:S04]  /*1090*/  STS [R6+0x180], R4 ;  /* 0x0001800406007388 */ /* 0x0003e80000000800 */
[----:B------:R1:W-:Y:S04]  /*10a0*/  STS [R6], R3 ;  /* 0x0000000306007388 */ /* 0x0003e80000000800 */
[----:B------:R1:W-:Y:S04]  /*10b0*/  STS [R6+0x100], R3 ;  /* 0x0001000306007388 */ /* 0x0003e80000000800 */
[----:B------:R1:W-:Y:S02]  /*10c0*/  STS [R6+0x80], RZ ;  /* 0x000080ff06007388 */ /* 0x0003e40000000800 */
.L_x_1101:
[----:B------:R-:W-:Y:S05]  /*10d0*/  BSYNC.RECONVERGENT B0 ;  /* 0x0000000000007941 */ /* 0x000fea0003800200 */
.L_x_1100:
        /* <DEDUP_REMOVED lines=18> */
[----:B------:R-:W-:Y:S01]  /*1200*/  SHF.R.S32.HI R2, RZ, 0xf, R2 ;  /* 0x0000000fff027819 */ /* 0x000fe20000011402 */
[C---:B------:R-:W-:Y:S01]  /*1210*/  IMAD.SHL.U32 R7, R0.reuse, 0x8, RZ ;  /* 0x0000000800077824 */ /* 0x040fe200078e00ff */
[----:B----4-:R-:W-:Y:S01]  /*1220*/  PRMT R5, R0, 0x8880, RZ ;  /* 0x0000888000057816 */ /* 0x010fe200000000ff */
[----:B------:R-:W1:Y:S01]  /*1230*/  S2UR UR4, SR_CgaCtaId ;  /* 0x00000000000479c3 */ /* 0x000e620000008800 */
[----:B------:R-:W-:Y:S01]  /*1240*/  LOP3.LUT R2, R2, 0xffff, RZ, 0xc0, !PT ;  /* 0x0000ffff02027812 */ /* 0x000fe200078ec0ff */
[----:B------:R-:W-:Y:S01]  /*1250*/  UMOV UR5, 0x400 ;  /* 0x0000040000057882 */ /* 0x000fe20000000000 */
[----:B---3--:R-:W-:Y:S02]  /*1260*/  LOP3.LUT R3, R0, 0x80, RZ, 0xc0, !PT ;  /* 0x0000008000037812 */ /* 0x008fe400078ec0ff */
[----:B------:R-:W-:Y:S02]  /*1270*/  CS2R R58, SRZ ;  /* 0x00000000003a7805 */ /* 0x000fe4000001ff00 */
[----:B------:R-:W-:-:S02]  /*1280*/  LEA.HI R101, R2, R109, RZ, 0x15 ;  /* 0x0000006d02657211 */ /* 0x000fc400078fa8ff */
[----:B------:R-:W-:Y:S02]  /*1290*/  CS2R R56, SRZ ;  /* 0x0000000000387805 */ /* 0x000fe4000001ff00 */
[----:B------:R-:W-:Y:S02]  /*12a0*/  PRMT R5, R5, 0x7710, RZ ;  /* 0x0000771005057816 */ /* 0x000fe400000000ff */
[----:B------:R-:W-:Y:S02]  /*12b0*/  CS2R R54, SRZ ;  /* 0x0000000000367805 */ /* 0x000fe4000001ff00 */
[----:B------:R-:W-:Y:S02]  /*12c0*/  LOP3.LUT R2, R101, 0xffe0, RZ, 0xc0, !PT ;  /* 0x0000ffe065027812 */ /* 0x000fe400078ec0ff */
[----:B------:R-:W-:Y:S02]  /*12d0*/  CS2R R52, SRZ ;  /* 0x0000000000347805 */ /* 0x000fe4000001ff00 */
[----:B------:R-:W-:-:S02]  /*12e0*/  LEA.HI R3, R3, R0, RZ, 0x19 ;  /* 0x0000000003037211 */ /* 0x000fc400078fc8ff */
[----:B------:R-:W-:Y:S02]  /*12f0*/  CS2R R62, SRZ ;  /* 0x00000000003e7805 */ /* 0x000fe4000001ff00 */
[----:B------:R-:W-:Y:S01]  /*1300*/  SHF.R.U32.HI R5, RZ, 0xc, R5 ;  /* 0x0000000cff057819 */ /* 0x000fe20000011605 */
[----:B------:R-:W-:Y:S01]  /*1310*/  IMAD.MOV R2, RZ, RZ, -R2 ;  /* 0x000000ffff027224 */ /* 0x000fe200078e0a02 */
[----:B------:R-:W-:Y:S02]  /*1320*/  LOP3.LUT R9, R3, 0xfe, RZ, 0xc0, !PT ;  /* 0x000000fe03097812 */ /* 0x000fe400078ec0ff */
[----:B------:R-:W-:Y:S02]  /*1330*/  CS2R R60, SRZ ;  /* 0x00000000003c7805 */ /* 0x000fe4000001ff00 */
[----:B------:R-:W-:Y:S02]  /*1340*/  LOP3.LUT R5, R5, 0x7, RZ, 0xc0, !PT ;  /* 0x0000000705057812 */ /* 0x000fe400078ec0ff */
[----:B------:R-:W-:-:S02]  /*1350*/  CS2R R50, SRZ ;  /* 0x0000000000327805 */ /* 0x000fc4000001ff00 */
[----:B------:R-:W-:Y:S01]  /*1360*/  PRMT R2, R2, 0x7710, RZ ;  /* 0x0000771002027816 */ /* 0x000fe200000000ff */
[----:B------:R-:W-:Y:S01]  /*1370*/  IMAD.MOV R9, RZ, RZ, -R9 ;  /* 0x000000ffff097224 */ /* 0x000fe200078e0a09 */
[----:B------:R-:W-:Y:S01]  /*1380*/  PRMT R3, R3, 0x8880, RZ ;  /* 0x0000888003037816 */ /* 0x000fe200000000ff */
[----:B------:R-:W-:Y:S01]  /*1390*/  IMAD.IADD R5, R5, 0x1, R0 ;  /* 0x0000000105057824 */ /* 0x000fe200078e0200 */
[----:B------:R-:W-:Y:S01]  /*13a0*/  PRMT R101, R101, 0x9910, RZ ;  /* 0x0000991065657816 */ /* 0x000fe200000000ff */
[----:B------:R-:W-:Y:S01]  /*13b0*/  IMAD.IADD R107, R109, 0x1, R2 ;  /* 0x000000016d6b7824 */ /* 0x000fe200078e0202 */
[----:B------:R-:W-:Y:S01]  /*13c0*/  PRMT R9, R9, 0x7710, RZ ;  /* 0x0000771009097816 */ /* 0x000fe200000000ff */
[----:B-1----:R-:W-:Y:S01]  /*13d0*/  ULEA UR4, UR4, UR5, 0x18 ;  /* 0x0000000504047291 */ /* 0x002fe2000f8ec0ff */
[----:B------:R-:W-:Y:S02]  /*13e0*/  LOP3.LUT R5, R5, 0xf8, RZ, 0xc0, !PT ;  /* 0x000000f805057812 */ /* 0x000fe400078ec0ff */
[----:B------:R-:W-:-:S02]  /*13f0*/  CS2R R48, SRZ ;  /* 0x0000000000307805 */ /* 0x000fc4000001ff00 */
[----:B------:R-:W-:Y:S01]  /*1400*/  PRMT R4, R107, 0x8880, RZ ;  /* 0x000088806b047816 */ /* 0x000fe200000000ff */
[----:B------:R-:W-:Y:S01]  /*1410*/  IMAD.IADD R6, R9, 0x1, R0 ;  /* 0x0000000109067824 */ /* 0x000fe200078e0200 */
[----:B------:R-:W-:Y:S01]  /*1420*/  LOP3.LUT R7, R7, 0x30, RZ, 0xc0, !PT ;  /* 0x0000003007077812 */ /* 0x000fe200078ec0ff */
[----:B------:R-:W-:Y:S01]  /*1430*/  IMAD.MOV R5, RZ, RZ, -R5 ;  /* 0x000000ffff057224 */ /* 0x000fe200078e0a05 */
[----:B------:R-:W-:Y:S01]  /*1440*/  PRMT R4, R4, 0x7710, RZ ;  /* 0x0000771004047816 */ /* 0x000fe200000000ff */
[----:B------:R-:W-:Y:S01]  /*1450*/  UIADD3 UR6, UPT, UPT, UR4, 0x2400, URZ ;  /* 0x0000240004067890 */ /* 0x000fe2000fffe0ff */
[----:B------:R-:W-:Y:S01]  /*1460*/  PRMT R6, R6, 0x8880, RZ ;  /* 0x0000888006067816 */ /* 0x000fe200000000ff */
[----:B------:R-:W-:Y:S01]  /*1470*/  UIADD3 UR5, UPT, UPT, UR4, 0x2600, URZ ;  /* 0x0000260004057890 */ /* 0x000fe2000fffe0ff */
[----:B------:R-:W-:Y:S02]  /*1480*/  SHF.R.U32.HI R4, RZ, 0x7, R4 ;  /* 0x00000007ff047819 */ /* 0x000fe40000011604 */
[----:B------:R-:W-:-:S02]  /*1490*/  CS2R R66, SRZ ;  /* 0x0000000000427805 */ /* 0x000fc4000001ff00 */
[----:B------:R-:W-:Y:S01]  /*14a0*/  SHF.R.S32.HI R3, RZ, 0x1, R3 ;  /* 0x00000001ff037819 */ /* 0x000fe20000011403 */
[----:B------:R-:W-:Y:S01]  /*14b0*/  IMAD R6, R6, 0x40, R7 ;  /* 0x0000004006067824 */ /* 0x000fe200078e0207 */
[----:B------:R-:W-:Y:S02]  /*14c0*/  LOP3.LUT R4, R4, 0xff, RZ, 0xc0, !PT ;  /* 0x000000ff04047812 */ /* 0x000fe400078ec0ff */
[----:B------:R-:W-:Y:S02]  /*14d0*/  CS2R R64, SRZ ;  /* 0x0000000000407805 */ /* 0x000fe4000001ff00 */
[----:B------:R-:W-:Y:S02]  /*14e0*/  SHF.R.S32.HI R101, RZ, 0x5, R101 ;  /* 0x00000005ff657819 */ /* 0x000fe40000011465 */
[----:B------:R-:W-:Y:S02]  /*14f0*/  CS2R R46, SRZ ;  /* 0x00000000002e7805 */ /* 0x000fe4000001ff00 */
[----:B------:R-:W-:-:S02]  /*1500*/  LEA.HI R108, R4, R107, RZ, 0x1a ;  /* 0x0000006b046c7211 */ /* 0x000fc400078fd0ff */
[----:B------:R-:W-:Y:S02]  /*1510*/  CS2R R44, SRZ ;  /* 0x00000000002c7805 */ /* 0x000fe4000001ff00 */
[----:B------:R-:W-:Y:S02]  /*1520*/  PRMT R5, R5, 0x7710, RZ ;  /* 0x0000771005057816 */ /* 0x000fe400000000ff */
[----:B------:R-:W-:Y:S02]  /*1530*/  CS2R R70, SRZ ;  /* 0x0000000000467805 */ /* 0x000fe4000001ff00 */
[----:B------:R-:W-:Y:S02]  /*1540*/  PRMT R106, R108, 0x8880, RZ ;  /* 0x000088806c6a7816 */ /* 0x000fe400000000ff */
[----:B------:R-:W-:Y:S02]  /*1550*/  CS2R R68, SRZ ;  /* 0x0000000000447805 */ /* 0x000fe4000001ff00 */
[----:B------:R-:W-:Y:S01]  /*1560*/  PRMT R3, R3, 0x9910, RZ ;  /* 0x0000991003037816 */ /* 0x000fe200000000ff */
[----:B------:R-:W-:Y:S01]  /*1570*/  IMAD.IADD R2, R5, 0x1, R0 ;  /* 0x0000000105027824 */ /* 0x000fe200078e0200 */
[----:B------:R-:W-:-:S02]  /*1580*/  SHF.R.S32.HI R106, RZ, 0x2, R106 ;  /* 0x00000002ff6a7819 */ /* 0x000fc4000001146a */
[----:B------:R-:W-:Y:S02]  /*1590*/  CS2R R42, SRZ ;  /* 0x00000000002a7805 */ /* 0x000fe4000001ff00 */
[----:B------:R-:W-:Y:S02]  /*15a0*/  PRMT R101, R101, 0x9910, RZ ;  /* 0x0000991065657816 */ /* 0x000fe400000000ff */
[----:B------:R-:W-:Y:S02]  /*15b0*/  CS2R R40, SRZ ;  /* 0x0000000000287805 */ /* 0x000fe4000001ff00 */
[----:B------:R-:W-:Y:S02]  /*15c0*/  PRMT R106, R106, 0x9910, RZ ;  /* 0x000099106a6a7816 */ /* 0x000fe400000000ff */
[----:B------:R-:W-:Y:S02]  /*15d0*/  LEA.HI R4, R4, R107, RZ, 0x1b ;  /* 0x0000006b04047211 */ /* 0x000fe400078fd8ff */
[----:B------:R-:W-:Y:S01]  /*15e0*/  PRMT R98, R0, 0x8880, RZ ;  /* 0x0000888000627816 */ /* 0x000fe200000000ff */
[----:B------:R-:W-:Y:S01]  /*15f0*/  IMAD R0, R3, 0x200, R6 ;  /* 0x0000020003007824 */ /* 0x000fe200078e0206 */
[----:B------:R-:W-:Y:S01]  /*1600*/  PRMT R6, R4, 0x8880, RZ ;  /* 0x0000888004067816 */ /* 0x000fe200000000ff */
[----:B------:R-:W-:Y:S01]  /*1610*/  IMAD R106, R101, 0x8, R106 ;  /* 0x00000008656a7824 */ /* 0x000fe200078e026a */
[----:B------:R-:W-:-:S02]  /*1620*/  LOP3.LUT R108, R108, 0xfffc, RZ, 0xc0, !PT ;  /* 0x0000fffc6c6c7812 */ /* 0x000fc400078ec0ff */
[----:B------:R-:W-:Y:S01]  /*1630*/  LOP3.LUT R4, R4, 0xfff8, RZ, 0xc0, !PT ;  /* 0x0000fff804047812 */ /* 0x000fe200078ec0ff */
[----:B------:R-:W-:Y:S01]  /*1640*/  IMAD R105, R101, 0x18, R106 ;  /* 0x0000001865697824 */ /* 0x000fe200078e026a */
[----:B------:R-:W-:Y:S01]  /*1650*/  LOP3.LUT R2, R2, 0xffff, RZ, 0xc0, !PT ;  /* 0x0000ffff02027812 */ /* 0x000fe200078ec0ff */
[----:B------:R-:W-:Y:S01]  /*1660*/  IMAD.MOV R108, RZ, RZ, -R108 ;  /* 0x000000ffff6c7224 */ /* 0x000fe200078e0a6c */
[----:B------:R-:W-:Y:S01]  /*1670*/  LOP3.LUT R15, R98, 0x1ffffff8, RZ, 0xc0, !PT ;  /* 0x1ffffff8620f7812 */ /* 0x000fe200078ec0ff */
[----:B------:R-:W-:Y:S01]  /*1680*/  IMAD.MOV R4, RZ, RZ, -R4 ;  /* 0x000000ffff047224 */ /* 0x000fe200078e0a04 */
[----:B------:R-:W-:Y:S01]  /*1690*/  PRMT R2, R2, 0x8880, RZ ;  /* 0x0000888002027816 */ /* 0x000fe200000000ff */
[----:B--2---:R-:W-:Y:S01]  /*16a0*/  IMAD.WIDE R112, R113, R106, RZ ;  /* 0x0000006a71707225 */ /* 0x004fe200078e02ff */
[----:B------:R-:W-:Y:S02]  /*16b0*/  SHF.R.S32.HI R6, RZ, 0x3, R6 ;  /* 0x00000003ff067819 */ /* 0x000fe40000011406 */
[----:B------:R-:W-:Y:S01]  /*16c0*/  SHF.R.U32.HI R8, RZ, 0x1f, R105 ;  /* 0x0000001fff087819 */ /* 0x000fe20000011669 */
[----:B------:R-:W-:Y:S01]  /*16d0*/  IMAD.IADD R15, R2, 0x1, R15 ;  /* 0x00000001020f7824 */ /* 0x000fe200078e020f */
[----:B------:R-:W-:-:S02]  /*16e0*/  PRMT R108, R108, 0x7710, RZ ;  /* 0x000077106c6c7816 */ /* 0x000fc400000000ff */
[----:B------:R-:W-:Y:S02]  /*16f0*/  PRMT R6, R6, 0x9910, RZ ;  /* 0x0000991006067816 */ /* 0x000fe400000000ff */
[----:B------:R-:W-:Y:S01]  /*1700*/  PRMT R4, R4, 0x7710, RZ ;  /* 0x0000771004047816 */ /* 0x000fe200000000ff */
[----:B------:R-:W-:Y:S01]  /*1710*/  IMAD.IADD R108, R107, 0x1, R108 ;  /* 0x000000016b6c7824 */ /* 0x000fe200078e026c */
[-C--:B------:R-:W-:Y:S01]  /*1720*/  LOP3.LUT R2, R105, R8.reuse, RZ, 0xc0, !PT ;  /* 0x0000000869027212 */ /* 0x080fe200078ec0ff */
[----:B------:R-:W-:Y:S01]  /*1730*/  IMAD R101, R101, 0x8, R6 ;  /* 0x0000000865657824 */ /* 0x000fe200078e0206 */
[----:B------:R-:W-:Y:S01]  /*1740*/  LOP3.LUT R103, R105, R8, RZ, 0x3c, !PT ;  /* 0x0000000869677212 */ /* 0x000fe200078e3cff */
[----:B------:R-:W-:Y:S01]  /*1750*/  IMAD.IADD R107, R107, 0x1, R4 ;  /* 0x000000016b6b7824 */ /* 0x000fe200078e0204 */
[----:B------:R-:W-:Y:S01]  /*1760*/  LOP3.LUT R3, R106, 0xffff, RZ, 0xc0, !PT ;  /* 0x0000ffff6a037812 */ /* 0x000fe200078ec0ff */
[----:B------:R-:W-:Y:S01]  /*1770*/  VIADD R4, R105, 0x8 ;  /* 0x0000000869047836 */ /* 0x000fe20000000000 */
[----:B------:R-:W-:Y:S01]  /*1780*/  LEA.HI.SX32 R103, R103, R2, 0x1f ;  /* 0x0000000267677211 */ /* 0x000fe200078ffaff */
[----:B------:R-:W-:Y:S01]  /*1790*/  IMAD.IADD R8, R105, 0x1, R8 ;  /* 0x0000000169087824 */ /* 0x000fe200078e0208 */
[----:B------:R-:W-:Y:S01]  /*17a0*/  LEA.HI R2, R3, R106, RZ, 0x11 ;  /* 0x0000006a03027211 */ /* 0x000fe200078f88ff */
[C---:B------:R-:W-:Y:S01]  /*17b0*/  VIADD R99, R101.reuse, 0x4 ;  /* 0x0000000465637836 */ /* 0x040fe20000000000 */
[----:B------:R-:W-:-:S02]  /*17c0*/  PRMT R6, R101, 0x9910, RZ ;  /* 0x0000991065067816 */ /* 0x000fc400000000ff */
[----:B------:R-:W-:Y:S02]  /*17d0*/  LOP3.LUT R13, R4, 0xffff, RZ, 0xc0, !PT ;  /* 0x0000ffff040d7812 */ /* 0x000fe400078ec0ff */
[----:B------:R-:W-:Y:S02]  /*17e0*/  LOP3.LUT R7, R2, 0x3e, RZ, 0xc0, !PT ;  /* 0x0000003e02077812 */ /* 0x000fe400078ec0ff */
[----:B------:R-:W-:Y:S02]  /*17f0*/  SHF.R.S32.HI R6, RZ, 0xf, R6 ;  /* 0x0000000fff067819 */ /* 0x000fe40000011406 */
[----:B------:R-:W-:Y:S01]  /*1800*/  LEA.HI R13, R13, R4, RZ, 0x11 ;  /* 0x000000040d0d7211 */ /* 0x000fe200078f88ff */
[----:B------:R-:W-:Y:S01]  /*1810*/  IMAD.MOV R7, RZ, RZ, -R7 ;  /* 0x000000ffff077224 */ /* 0x000fe200078e0a07 */
[----:B------:R-:W-:Y:S02]  /*1820*/  LOP3.LUT R6, R6, 0xffff, RZ, 0xc0, !PT ;  /* 0x0000ffff06067812 */ /* 0x000fe400078ec0ff */
[----:B------:R-:W-:-:S02]  /*1830*/  LOP3.LUT R5, R13, 0x3e, RZ, 0xc0, !PT ;  /* 0x0000003e0d057812 */ /* 0x000fc400078ec0ff */
[----:B------:R-:W-:Y:S02]  /*1840*/  PRMT R7, R7, 0x7710, RZ ;  /* 0x0000771007077816 */ /* 0x000fe400000000ff */
[----:B------:R-:W-:Y:S01]  /*1850*/  LEA.HI R6, R6, R101, RZ, 0x13 ;  /* 0x0000006506067211 */ /* 0x000fe200078f98ff */
[----:B------:R-:W-:Y:S01]  /*1860*/  IMAD.MOV R5, RZ, RZ, -R5 ;  /* 0x000000ffff057224 */ /* 0x000fe200078e0a05 */
[----:B------:R-:W-:Y:S01]  /*1870*/  LOP3.LUT R8, R8, 0x3e, RZ, 0xc0, !PT ;  /* 0x0000003e08087812 */ /* 0x000fe200078ec0ff */
[----:B------:R-:W-:Y:S01]  /*1880*/  IMAD.IADD R7, R106, 0x1, R7 ;  /* 0x000000016a077824 */ /* 0x000fe200078e0207 */
[----:B------:R-:W-:Y:S02]  /*1890*/  LOP3.LUT R6, R6, 0xfff8, RZ, 0xc0, !PT ;  /* 0x0000fff806067812 */ /* 0x000fe400078ec0ff */
[----:B------:R-:W-:Y:S01]  /*18a0*/  PRMT R5, R5, 0x7710, RZ ;  /* 0x0000771005057816 */ /* 0x000fe200000000ff */
[----:B------:R-:W-:Y:S01]  /*18b0*/  IMAD R7, R7, 0x4, R108 ;  /* 0x0000000407077824 */ /* 0x000fe200078e026c */
[----:B------:R-:W-:Y:S01]  /*18c0*/  PRMT R10, R107, 0x8880, RZ ;  /* 0x000088806b0a7816 */ /* 0x000fe200000000ff */
[----:B------:R-:W-:Y:S01]  /*18d0*/  IMAD.IADD R9, R105, 0x1, -R8 ;  /* 0x0000000169097824 */ /* 0x000fe200078e0a08 */
[----:B------:R-:W-:Y:S01]  /*18e0*/  PRMT R2, R2, 0x9910, RZ ;  /* 0x0000991002027816 */ /* 0x000fe200000000ff */
[----:B------:R-:W-:Y:S01]  /*18f0*/  IMAD.MOV R6, RZ, RZ, -R6 ;  /* 0x000000ffff067224 */ /* 0x000fe200078e0a06 */
[----:B------:R-:W-:Y:S01]  /*1900*/  PRMT R10, R10, 0x7710, RZ ;  /* 0x000077100a0a7816 */ /* 0x000fe200000000ff */
[----:B------:R-:W-:Y:S01]  /*1910*/  IMAD.IADD R5, R4, 0x1, R5 ;  /* 0x0000000104057824 */ /* 0x000fe200078e0205 */
[----:B------:R-:W-:Y:S01]  /*1920*/  PRMT R4, R7, 0x8880, RZ ;  /* 0x0000888007047816 */ /* 0x000fe200000000ff */
[--C-:B------:R-:W-:Y:S01]  /*1930*/  IMAD R9, R9, 0x4, R108.reuse ;  /* 0x0000000409097824 */ /* 0x100fe200078e026c */
[----:B------:R-:W-:Y:S01]  /*1940*/  PRMT R6, R6, 0x7710, RZ ;  /* 0x0000771006067816 */ /* 0x000fe200000000ff */
[----:B------:R-:W-:Y:S01]  /*1950*/  IMAD R12, R5, 0x4, R108 ;  /* 0x00000004050c7824 */ /* 0x000fe200078e026c */
[----:B------:R-:W-:-:S02]  /*1960*/  PRMT R4, R4, 0x7710, RZ ;  /* 0x0000771004047816 */ /* 0x000fc400000000ff */
[----:B------:R-:W-:Y:S01]  /*1970*/  PRMT R8, R9, 0x8880, RZ ;  /* 0x0000888009087816 */ /* 0x000fe200000000ff */
[----:B------:R-:W-:Y:S01]  /*1980*/  IMAD.IADD R3, R101, 0x1, R6 ;  /* 0x0000000165037824 */ /* 0x000fe200078e0206 */
[----:B------:R-:W-:Y:S02]  /*1990*/  PRMT R6, R99, 0x9910, RZ ;  /* 0x0000991063067816 */ /* 0x000fe400000000ff */
[----:B------:R-:W-:Y:S02]  /*19a0*/  SHF.R.U32.HI R4, RZ, 0xd, R4 ;  /* 0x0000000dff047819 */ /* 0x000fe40000011604 */
[----:B------:R-:W-:Y:S02]  /*19b0*/  PRMT R8, R8, 0x7710, RZ ;  /* 0x0000771008087816 */ /* 0x000fe400000000ff */
[----:B------:R-:W-:Y:S02]  /*19c0*/  SHF.R.S32.HI R6, RZ, 0xf, R6 ;  /* 0x0000000fff067819 */ /* 0x000fe40000011406 */
[----:B------:R-:W-:-:S02]  /*19d0*/  LOP3.LUT R4, R4, 0x3, RZ, 0xc0, !PT ;  /* 0x0000000304047812 */ /* 0x000fc400078ec0ff */
[----:B------:R-:W-:Y:S02]  /*19e0*/  SHF.R.U32.HI R8, RZ, 0xd, R8 ;  /* 0x0000000dff087819 */ /* 0x000fe40000011608 */
[----:B------:R-:W-:Y:S01]  /*19f0*/  LOP3.LUT R6, R6, 0xffff, RZ, 0xc0, !PT ;  /* 0x0000ffff06067812 */ /* 0x000fe200078ec0ff */
[----:B------:R-:W-:Y:S01]  /*1a00*/  IMAD.IADD R19, R7, 0x1, R4 ;  /* 0x0000000107137824 */ /* 0x000fe200078e0204 */
[----:B------:R-:W-:Y:S02]  /*1a10*/  LOP3.LUT R8, R8, 0x3, RZ, 0xc0, !PT ;  /* 0x0000000308087812 */ /* 0x000fe400078ec0ff */
[----:B------:R-:W-:Y:S02]  /*1a20*/  LEA.HI R6, R6, R99, RZ, 0x13 ;  /* 0x0000006306067211 */ /* 0x000fe400078f98ff */
[----:B------:R-:W-:Y:S01]  /*1a30*/  LOP3.LUT R18, R19, 0xfc, RZ, 0xc0, !PT ;  /* 0x000000fc13127812 */ /* 0x000fe200078ec0ff */
[----:B------:R-:W-:Y:S01]  /*1a40*/  IMAD.IADD R17, R9, 0x1, R8 ;  /* 0x0000000109117824 */ /* 0x000fe200078e0208 */
[----:B------:R-:W-:-:S02]  /*1a50*/  LOP3.LUT R6, R6, 0xf8, RZ, 0xc0, !PT ;  /* 0x000000f806067812 */ /* 0x000fc400078ec0ff */
[----:B------:R-:W-:Y:S01]  /*1a60*/  PRMT R8, R3, 0x8880, RZ ;  /* 0x0000888003087816 */ /* 0x000fe200000000ff */
[----:B------:R-:W-:Y:S01]  /*1a70*/  IMAD.MOV R18, RZ, RZ, -R18 ;  /* 0x000000ffff127224 */ /* 0x000fe200078e0a12 */
[----:B------:R-:W-:Y:S01]  /*1a80*/  LOP3.LUT R16, R17, 0xfc, RZ, 0xc0, !PT ;  /* 0x000000fc11107812 */ /* 0x000fe200078ec0ff */
[----:B------:R-:W-:Y:S01]  /*1a90*/  IMAD.MOV R6, RZ, RZ, -R6 ;  /* 0x000000ffff067224 */ /* 0x000fe200078e0a06 */
[----:B------:R-:W-:Y:S02]  /*1aa0*/  PRMT R8, R8, 0x7710, RZ ;  /* 0x0000771008087816 */ /* 0x000fe400000000ff */
[----:B------:R-:W-:Y:S01]  /*1ab0*/  PRMT R18, R18, 0x7710, RZ ;  /* 0x0000771012127816 */ /* 0x000fe200000000ff */
[----:B------:R-:W-:Y:S01]  /*1ac0*/  IMAD.MOV R16, RZ, RZ, -R16 ;  /* 0x000000ffff107224 */ /* 0x000fe200078e0a10 */
[----:B------:R-:W-:Y:S02]  /*1ad0*/  PRMT R4, R103, 0x9910, RZ ;  /* 0x0000991067047816 */ /* 0x000fe400000000ff */
[----:B------:R-:W-:Y:S01]  /*1ae0*/  PRMT R6, R6, 0x7710, RZ ;  /* 0x0000771006067816 */ /* 0x000fe200000000ff */
[----:B------:R-:W-:Y:S01]  /*1af0*/  IMAD.IADD R18, R7, 0x1, R18 ;  /* 0x0000000107127824 */ /* 0x000fe200078e0212 */
[----:B------:R-:W-:-:S02]  /*1b00*/  SHF.R.U32.HI R8, RZ, 0xd, R8 ;  /* 0x0000000dff087819 */ /* 0x000fc40000011608 */
[----:B------:R-:W-:Y:S01]  /*1b10*/  PRMT R16, R16, 0x7710, RZ ;  /* 0x0000771010107816 */ /* 0x000fe200000000ff */
[----:B------:R-:W-:Y:S01]  /*1b20*/  IMAD.IADD R7, R99, 0x1, R6 ;  /* 0x0000000163077824 */ /* 0x000fe200078e0206 */
[----:B------:R-:W-:Y:S02]  /*1b30*/  SHF.R.S32.HI R4, RZ, 0xf, R4 ;  /* 0x0000000fff047819 */ /* 0x000fe40000011404 */
[----:B------:R-:W-:Y:S01]  /*1b40*/  LOP3.LUT R8, R8, 0x3, RZ, 0xc0, !PT ;  /* 0x0000000308087812 */ /* 0x000fe200078ec0ff */
[----:B------:R-:W-:Y:S01]  /*1b50*/  IMAD.IADD R16, R9, 0x1, R16 ;  /* 0x0000000109107824 */ /* 0x000fe200078e0210 */
[----:B------:R-:W-:Y:S02]  /*1b60*/  LOP3.LUT R4, R4, 0xffff, RZ, 0xc0, !PT ;  /* 0x0000ffff04047812 */ /* 0x000fe400078ec0ff */
[----:B------:R-:W-:Y:S01]  /*1b70*/  PRMT R6, R7, 0x8880, RZ ;  /* 0x0000888007067816 */ /* 0x000fe200000000ff */
[----:B------:R-:W-:Y:S01]  /*1b80*/  IMAD.IADD R9, R3, 0x1, R8 ;  /* 0x0000000103097824 */ /* 0x000fe200078e0208 */
[----:B------:R-:W-:-:S02]  /*1b90*/  LEA.HI R4, R4, R103, RZ, 0x12 ;  /* 0x0000006704047211 */ /* 0x000fc400078f90ff */
[----:B------:R-:W-:Y:S02]  /*1ba0*/  PRMT R6, R6, 0x7710, RZ ;  /* 0x0000771006067816 */ /* 0x000fe400000000ff */
[----:B------:R-:W-:Y:S02]  /*1bb0*/  LOP3.LUT R8, R9, 0xfc, RZ, 0xc0, !PT ;  /* 0x000000fc09087812 */ /* 0x000fe400078ec0ff */
[----:B------:R-:W-:Y:S02]  /*1bc0*/  PRMT R11, R12, 0x8880, RZ ;  /* 0x000088800c0b7816 */ /* 0x000fe400000000ff */
[----:B------:R-:W-:Y:S01]  /*1bd0*/  LOP3.LUT R4, R4, 0xfffc, RZ, 0xc0, !PT ;  /* 0x0000fffc04047812 */ /* 0x000fe200078ec0ff */
[----:B------:R-:W-:Y:S01]  /*1be0*/  IMAD.MOV R8, RZ, RZ, -R8 ;  /* 0x000000ffff087224 */ /* 0x000fe200078e0a08 */
[----:B------:R-:W-:Y:S02]  /*1bf0*/  SHF.R.U32.HI R6, RZ, 0xd, R6 ;  /* 0x0000000dff067819 */ /* 0x000fe40000011606 */
[----:B------:R-:W-:Y:S01]  /*1c00*/  PRMT R11, R11, 0x7710, RZ ;  /* 0x000077100b0b7816 */ /* 0x000fe200000000ff */
[----:B------:R-:W-:Y:S01]  /*1c10*/  IMAD.MOV R4, RZ, RZ, -R4 ;  /* 0x000000ffff047224 */ /* 0x000fe200078e0a04 */
[----:B------:R-:W-:-:S02]  /*1c20*/  LOP3.LUT R6, R6, 0x3, RZ, 0xc0, !PT ;  /* 0x0000000306067812 */ /* 0x000fc400078ec0ff */
[----:B------:R-:W-:Y:S02]  /*1c30*/  SHF.R.U32.HI R11, RZ, 0xd, R11 ;  /* 0x0000000dff0b7819 */ /* 0x000fe4000001160b */
[----:B------:R-:W-:Y:S01]  /*1c40*/  PRMT R8, R8, 0x7710, RZ ;  /* 0x0000771008087816 */ /* 0x000fe200000000ff */
[----:B------:R-:W-:Y:S01]  /*1c50*/  IMAD.IADD R6, R7, 0x1, R6 ;  /* 0x0000000107067824 */ /* 0x000fe200078e0206 */
[----:B------:R-:W-:Y:S02]  /*1c60*/  PRMT R4, R4, 0x7710, RZ ;  /* 0x0000771004047816 */ /* 0x000fe400000000ff */
[----:B------:R-:W-:Y:S01]  /*1c70*/  LOP3.LUT R11, R11, 0x3, RZ, 0xc0, !PT ;  /* 0x000000030b0b7812 */ /* 0x000fe200078ec0ff */
[----:B------:R-:W-:Y:S01]  /*1c80*/  IMAD.IADD R8, R3, 0x1, R8 ;  /* 0x0000000103087824 */ /* 0x000fe200078e0208 */
[----:B------:R-:W-:Y:S01]  /*1c90*/  SHF.R.U32.HI R10, RZ, 0xd, R10 ;  /* 0x0000000dff0a7819 */ /* 0x000fe2000001160a */
[----:B------:R-:W-:Y:S01]  /*1ca0*/  IMAD.IADD R3, R103, 0x1, R4 ;  /* 0x0000000167037824 */ /* 0x000fe200078e0204 */
[----:B------:R-:W-:Y:S01]  /*1cb0*/  LOP3.LUT R4, R6, 0xfc, RZ, 0xc0, !PT ;  /* 0x000000fc06047812 */ /* 0x000fe200078ec0ff */
[----:B------:R-:W-:Y:S01]  /*1cc0*/  IMAD.IADD R11, R12, 0x1, R11 ;  /* 0x000000010c0b7824 */ /* 0x000fe200078e020b */
[----:B------:R-:W-:-:S02]  /*1cd0*/  LOP3.LUT R10, R10, 0x3, RZ, 0xc0, !PT ;  /* 0x000000030a0a7812 */ /* 0x000fc400078ec0ff */
[----:B------:R-:W-:Y:S01]  /*1ce0*/  PRMT R16, R16, 0x8880, RZ ;  /* 0x0000888010107816 */ /* 0x000fe200000000ff */
[----:B------:R-:W-:Y:S01]  /*1cf0*/  IMAD.MOV R4, RZ, RZ, -R4 ;  /* 0x000000ffff047224 */ /* 0x000fe200078e0a04 */
[----:B------:R-:W-:Y:S01]  /*1d00*/  LOP3.LUT R5, R11, 0xfc, RZ, 0xc0, !PT ;  /* 0x000000fc0b057812 */ /* 0x000fe200078ec0ff */
[----:B------:R-:W-:Y:S01]  /*1d10*/  IMAD.IADD R10, R107, 0x1, R10 ;  /* 0x000000016b0a7824 */ /* 0x000fe200078e020a */
[----:B------:R-:W-:Y:S02]  /*1d20*/  PRMT R16, R16, 0x7710, RZ ;  /* 0x0000771010107816 */ /* 0x000fe400000000ff */
[----:B------:R-:W-:Y:S01]  /*1d30*/  PRMT R4, R4, 0x7710, RZ ;  /* 0x0000771004047816 */ /* 0x000fe200000000ff */
[----:B------:R-:W-:Y:S01]  /*1d40*/  IMAD.MOV R5, RZ, RZ, -R5 ;  /* 0x000000ffff057224 */ /* 0x000fe200078e0a05 */
[----:B------:R-:W-:Y:S02]  /*1d50*/  SHF.R.S32.HI R2, RZ, 0x1, R2 ;  /* 0x00000001ff027819 */ /* 0x000fe40000011402 */
[----:B------:R-:W-:Y:S01]  /*1d60*/  LOP3.LUT R16, R3, R16, RZ, 0x3c, !PT ;  /* 0x0000001003107212 */ /* 0x000fe200078e3cff */
[----:B------:R-:W-:Y:S01]  /*1d70*/  IMAD.IADD R4, R7, 0x1, R4 ;  /* 0x0000000107047824 */ /* 0x000fe200078e0204 */
[----:B------:R-:W-:-:S02]  /*1d80*/  PRMT R5, R5, 0x7710, RZ ;  /* 0x0000771005057816 */ /* 0x000fc400000000ff */
[----:B------:R-:W-:Y:S02]  /*1d90*/  LOP3.LUT R7, R2, 0xffff, RZ, 0xc0, !PT ;  /* 0x0000ffff02077812 */ /* 0x000fe400078ec0ff */
[----:B------:R-:W-:Y:S01]  /*1da0*/  PRMT R3, R10, 0x8880, RZ ;  /* 0x000088800a037816 */ /* 0x000fe200000000ff */
[----:B------:R-:W-:Y:S01]  /*1db0*/  IMAD.IADD R5, R12, 0x1, R5 ;  /* 0x000000010c057824 */ /* 0x000fe200078e0205 */
[----:B------:R-:W-:Y:S02]  /*1dc0*/  PRMT R9, R9, 0x8880, RZ ;  /* 0x0000888009097816 */ /* 0x000fe400000000ff */
[----:B------:R-:W-:Y:S02]  /*1dd0*/  PRMT R6, R6, 0x8880, RZ ;  /* 0x0000888006067816 */ /* 0x000fe400000000ff */
[----:B------:R-:W-:Y:S02]  /*1de0*/  PRMT R13, R13, 0x9910, RZ ;  /* 0x000099100d0d7816 */ /* 0x000fe400000000ff */
[----:B------:R-:W-:-:S02]  /*1df0*/  LEA.HI R7, R7, R2, RZ, 0x12 ;  /* 0x0000000207077211 */ /* 0x000fc400078f90ff */
[----:B------:R-:W-:Y:S02]  /*1e00*/  SHF.R.S32.HI R3, RZ, 0x2, R3 ;  /* 0x00000002ff037819 */ /* 0x000fe40000011403 */
[----:B------:R-:W-:Y:S02]  /*1e10*/  SHF.R.S32.HI R12, RZ, 0x2, R9 ;  /* 0x00000002ff0c7819 */ /* 0x000fe40000011409 */
[----:B------:R-:W-:Y:S02]  /*1e20*/  SHF.R.S32.HI R6, RZ, 0x2, R6 ;  /* 0x00000002ff067819 */ /* 0x000fe40000011406 */
[----:B------:R-:W-:Y:S02]  /*1e30*/  SHF.R.S32.HI R13, RZ, 0x1, R13 ;  /* 0x00000001ff0d7819 */ /* 0x000fe4000001140d */
[----:B------:R-:W-:Y:S02]  /*1e40*/  LOP3.LUT R7, R7, 0xfffc, RZ, 0xc0, !PT ;  /* 0x0000fffc07077812 */ /* 0x000fe400078ec0ff */
[----:B------:R-:W-:-:S02]  /*1e50*/  LOP3.LUT R12, R3, R12, RZ, 0x3c, !PT ;  /* 0x0000000c030c7212 */ /* 0x000fc400078e3cff */
[----:B------:R-:W-:Y:S01]  /*1e60*/  LOP3.LUT R6, R3, R6, RZ, 0x3c, !PT ;  /* 0x0000000603067212 */ /* 0x000fe200078e3cff */
[----:B------:R-:W-:Y:S01]  /*1e70*/  IMAD.MOV R7, RZ, RZ, -R7 ;  /* 0x000000ffff077224 */ /* 0x000fe200078e0a07 */
[----:B------:R-:W-:Y:S02]  /*1e80*/  LOP3.LUT R3, R10, 0xfffc, RZ, 0xc0, !PT ;  /* 0x0000fffc0a037812 */ /* 0x000fe400078ec0ff */
[----:B------:R-:W-:Y:S02]  /*1e90*/  LOP3.LUT R10, R13, 0xffff, RZ, 0xc0, !PT ;  /* 0x0000ffff0d0a7812 */ /* 0x000fe400078ec0ff */
[----:B------:R-:W-:Y:S01]  /*1ea0*/  PRMT R7, R7, 0x7710, RZ ;  /* 0x0000771007077816 */ /* 0x000fe200000000ff */
[----:B------:R-:W-:Y:S01]  /*1eb0*/  IMAD.MOV R3, RZ, RZ, -R3 ;  /* 0x000000ffff037224 */ /* 0x000fe200078e0a03 */
[----:B------:R-:W-:Y:S02]  /*1ec0*/  LEA.HI R10, R10, R13, RZ, 0x12 ;  /* 0x0000000d0a0a7211 */ /* 0x000fe400078f90ff */
[----:B------:R-:W-:Y:S01]  /*1ed0*/  PRMT R18, R18, 0x8880, RZ ;  /* 0x0000888012127816 */ /* 0x000fe200000000ff */
[----:B------:R-:W-:Y:S01]  /*1ee0*/  IMAD.IADD R7, R2, 0x1, R7 ;  /* 0x0000000102077824 */ /* 0x000fe200078e0207 */
[----:B------:R-:W-:-:S02]  /*1ef0*/  LOP3.LUT R10, R10, 0xfffc, RZ, 0xc0, !PT ;  /* 0x0000fffc0a0a7812 */ /* 0x000fc400078ec0ff */
[----:B------:R-:W-:Y:S02]  /*1f00*/  PRMT R18, R18, 0x7710, RZ ;  /* 0x0000771012127816 */ /* 0x000fe400000000ff */
[----:B------:R-:W-:Y:S01]  /*1f10*/  PRMT R5, R5, 0x8880, RZ ;  /* 0x0000888005057816 */ /* 0x000fe200000000ff */
[----:B------:R-:W-:Y:S01]  /*1f20*/  IMAD.MOV R10, RZ, RZ, -R10 ;  /* 0x000000ffff0a7224 */ /* 0x000fe200078e0a0a */
[----:B------:R-:W-:Y:S02]  /*1f30*/  LOP3.LUT R7, R7, R18, RZ, 0x3c, !PT ;  /* 0x0000001207077212 */ /* 0x000fe400078e3cff */
[----:B------:R-:W-:Y:S02]  /*1f40*/  PRMT R18, R3, 0x7710, RZ ;  /* 0x0000771003127816 */ /* 0x000fe400000000ff */
[----:B------:R-:W-:Y:S02]  /*1f50*/  PRMT R10, R10, 0x7710, RZ ;  /* 0x000077100a0a7816 */ /* 0x000fe400000000ff */
[----:B------:R-:W-:Y:S01]  /*1f60*/  PRMT R17, R17, 0x8880, RZ ;  /* 0x0000888011117816 */ /* 0x000fe200000000ff */
[----:B------:R-:W-:Y:S01]  /*1f70*/  IMAD.IADD R3, R107, 0x1, R18 ;  /* 0x000000016b037824 */ /* 0x000fe200078e0212 */
[----:B------:R-:W-:Y:S01]  /*1f80*/  PRMT R19, R19, 0x8880, RZ ;  /* 0x0000888013137816 */ /* 0x000fe200000000ff */
[----:B------:R-:W-:Y:S01]  /*1f90*/  IMAD.IADD R10, R13, 0x1, R10 ;  /* 0x000000010d0a7824 */ /* 0x000fe200078e020a */
[----:B------:R-:W-:-:S02]  /*1fa0*/  PRMT R11, R11, 0x8880, RZ ;  /* 0x000088800b0b7816 */ /* 0x000fc400000000ff */
[----:B------:R-:W-:Y:S02]  /*1fb0*/  PRMT R5, R5, 0x7710, RZ ;  /* 0x0000771005057816 */ /* 0x000fe400000000ff */
[----:B------:R-:W-:Y:S02]  /*1fc0*/  SHF.R.S32.HI R17, RZ, 0x2, R17 ;  /* 0x00000002ff117819 */ /* 0x000fe40000011411 */
[----:B------:R-:W-:Y:S02]  /*1fd0*/  SHF.R.S32.HI R19, RZ, 0x2, R19 ;  /* 0x00000002ff137819 */ /* 0x000fe40000011413 */
[C---:B------:R-:W-:Y:S02]  /*1fe0*/  LOP3.LUT R8, R3.reuse, R8, RZ, 0x3c, !PT ;  /* 0x0000000803087212 */ /* 0x040fe400078e3cff */
[----:B------:R-:W-:Y:S02]  /*1ff0*/  LOP3.LUT R4, R3, R4, RZ, 0x3c, !PT ;  /* 0x0000000403047212 */ /* 0x000fe400078e3cff */
[----:B------:R-:W-:-:S02]  /*2000*/  LOP3.LUT R5, R10, R5, RZ, 0x3c, !PT ;  /* 0x000000050a057212 */ /* 0x000fc400078e3cff */
[----:B------:R-:W-:Y:S02]  /*2010*/  SHF.R.S32.HI R11, RZ, 0x2, R11 ;  /* 0x00000002ff0b7819 */ /* 0x000fe4000001140b */
[----:B------:R-:W-:Y:S02]  /*2020*/  PRMT R17, R17, 0x9910, RZ ;  /* 0x0000991011117816 */ /* 0x000fe400000000ff */
[----:B------:R-:W-:Y:S02]  /*2030*/  PRMT R16, R16, 0x9910, RZ ;  /* 0x0000991010107816 */ /* 0x000fe400000000ff */
[----:B------:R-:W-:Y:S02]  /*2040*/  PRMT R19, R19, 0x9910, RZ ;  /* 0x0000991013137816 */ /* 0x000fe400000000ff */
[----:B------:R-:W-:Y:S01]  /*2050*/  PRMT R12, R12, 0x9910, RZ ;  /* 0x000099100c0c7816 */ /* 0x000fe200000000ff */
[----:B------:R-:W-:Y:S01]  /*2060*/  IMAD R16, R17, 0x4, R16 ;  /* 0x0000000411107824 */ /* 0x000fe200078e0210 */
[----:B------:R-:W-:-:S02]  /*2070*/  PRMT R8, R8, 0x8880, RZ ;  /* 0x0000888008087816 */ /* 0x000fc400000000ff */
        /* <DEDUP_REMOVED lines=11> */
[----:B------:R-:W-:Y:S01]  /*2130*/  IMAD.SHL.U32 R103, R103, 0x8, RZ ;  /* 0x0000000867677824 */ /* 0x000fe200078e00ff */
[----:B------:R-:W-:Y:S01]  /*2140*/  PRMT R13, R13, 0x9910, RZ ;  /* 0x000099100d0d7816 */ /* 0x000fe200000000ff */
[----:B------:R-:W-:Y:S01]  /*2150*/  IMAD R5, R11, 0x4, R5 ;  /* 0x000000040b057824 */ /* 0x000fe200078e0205 */
[----:B------:R-:W-:Y:S01]  /*2160*/  SHF.R.S32.HI R98, RZ, 0x2, R98 ;  /* 0x00000002ff627819 */ /* 0x000fe20000011462 */
[----:B------:R-:W-:Y:S01]  /*2170*/  IMAD R104, R2, 0x20, R7 ;  /* 0x0000002002687824 */ /* 0x000fe200078e0207 */
[----:B------:R-:W-:Y:S01]  /*2180*/  LEA R103, R103, UR6, 0x1 ;  /* 0x0000000667677c11 */ /* 0x000fe2000f8e08ff */
[----:B------:R-:W-:Y:S01]  /*2190*/  IMAD R99, R99, 0x10, R4 ;  /* 0x0000001063637824 */ /* 0x000fe200078e0204 */
[----:B------:R-:W-:Y:S01]  /*21a0*/  PRMT R98, R98, 0x9910, RZ ;  /* 0x0000991062627816 */ /* 0x000fe200000000ff */
[----:B------:R-:W-:-:S02]  /*21b0*/  IMAD R102, R13, 0x20, R5 ;  /* 0x000000200d667824 */ /* 0x000fc400078e0205 */
[----:B------:R-:W-:Y:S01]  /*21c0*/  IMAD.SHL.U32 R100, R100, 0x8, RZ ;  /* 0x0000000864647824 */ /* 0x000fe200078e00ff */
[----:B------:R-:W-:Y:S01]  /*21d0*/  LEA R98, R98, UR4, 0x2 ;  /* 0x0000000462627c11 */ /* 0x000fe2000f8e10ff */
[----:B------:R-:W-:Y:S02]  /*21e0*/  IMAD.SHL.U32 R104, R104, 0x8, RZ ;  /* 0x0000000868687824 */ /* 0x000fe400078e00ff */
[----:B------:R-:W-:Y:S01]  /*21f0*/  IMAD.SHL.U32 R99, R99, 0x8, RZ ;  /* 0x0000000863637824 */ /* 0x000fe200078e00ff */
[----:B------:R-:W-:Y:S01]  /*2200*/  LEA R100, R100, UR5, 0x1 ;  /* 0x0000000564647c11 */ /* 0x000fe2000f8e08ff */
[----:B------:R-:W-:Y:S01]  /*2210*/  IMAD.SHL.U32 R102, R102, 0x8, RZ ;  /* 0x0000000866667824 */ /* 0x000fe200078e00ff */
[----:B------:R-:W-:Y:S01]  /*2220*/  LEA R104, R104, UR4, 0x1 ;  /* 0x0000000468687c11 */ /* 0x000fe2000f8e08ff */
[----:B------:R-:W-:Y:S01]  /*2230*/  IMAD.MOV.U32 R13, RZ, RZ, RZ ;  /* 0x000000ffff0d7224 */ /* 0x000fe200078e00ff */
[----:B------:R-:W-:Y:S01]  /*2240*/  LEA R99, R99, UR5, 0x1 ;  /* 0x0000000563637c11 */ /* 0x000fe2000f8e08ff */
[----:B------:R-:W-:Y:S01]  /*2250*/  IMAD.MOV.U32 R4, RZ, RZ, RZ ;  /* 0x000000ffff047224 */ /* 0x000fe200078e00ff */
[----:B------:R-:W-:-:S07]  /*2260*/  LEA R102, R102, UR6, 0x1 ;  /* 0x0000000666667c11 */ /* 0x000fce000f8e08ff */
.L_x_1126:
[----:B--2---:R-:W-:Y:S01]  /*2270*/  PRMT R20, R108, 0x8880, RZ ;  /* 0x000088806c147816 */ /* 0x004fe200000000ff */
[----:B------:R-:W-:Y:S01]  /*2280*/  IMAD.IADD R8, R90, 0x1, -R13 ;  /* 0x000000015a087824 */ /* 0x000fe200078e0a0d */
[----:B------:R-:W-:Y:S05]  /*2290*/  YIELD ;  /* 0x0000000000007946 */ /* 0x000fea0003800000 */
[----:B------:R-:W-:Y:S01]  /*22a0*/  IMAD.SHL.U32 R20, R20, 0x8, RZ ;  /* 0x0000000814147824 */ /* 0x000fe200078e00ff */
[----:B------:R-:W-:Y:S05]  /*22b0*/  WARPSYNC.ALL ;  /* 0x0000000000007948 */ /* 0x000fea0003800000 */
[----:B------:R-:W-:-:S02]  /*22c0*/  VIMNMX R5, PT, PT, R91, 0x20, PT ;  /* 0x000000205b057848 */ /* 0x000fc40003fe0100 */
[----:B------:R-:W-:Y:S02]  /*22d0*/  VIMNMX R8, PT, PT, R8, 0x80, PT ;  /* 0x0000008008087848 */ /* 0x000fe40003fe0100 */
[----:B------:R-:W-:Y:S01]  /*22e0*/  SHF.R.S32.HI R21, RZ, 0x1f, R20 ;  /* 0x0000001fff157819 */ /* 0x000fe20000011414 */
[----:B------:R-:W1:Y:S01]  /*22f0*/  LDC R2, c[0x0][0x3dc] ;  /* 0x0000f700ff027b82 */ /* 0x000e620000000800 */
[----:B------:R-:W2:Y:S01]  /*2300*/  S2R R3, SR_TID.Y ;  /* 0x0000000000037919 */ /* 0x000ea20000002200 */
[----:B------:R-:W-:Y:S01]  /*2310*/  ISETP.GE.AND P6, PT, R106, R5, PT ;  /* 0x000000056a00720c */ /* 0x000fe20003fc6270 */
[C---:B------:R-:W-:Y:S01]  /*2320*/  VIADD R5, R105.reuse, 0x8 ;  /* 0x0000000869057836 */ /* 0x040fe20000000000 */
[----:B------:R-:W-:Y:S01]  /*2330*/  IADD3 R6, P4, PT, R112, R20, RZ ;  /* 0x0000001470067210 */ /* 0x000fe20007f9e0ff */
[C---:B------:R-:W-:Y:S01]  /*2340*/  VIADD R7, R105.reuse, 0x10 ;  /* 0x0000001069077836 */ /* 0x040fe20000000000 */
[----:B------:R-:W-:Y:S02]  /*2350*/  ISETP.GE.AND P5, PT, R105, R8, PT ;  /* 0x000000086900720c */ /* 0x000fe40003fa6270 */
[----:B------:R-:W-:-:S02]  /*2360*/  CS2R R30, SRZ ;  /* 0x00000000001e7805 */ /* 0x000fc4000001ff00 */
[-C--:B------:R-:W-:Y:S01]  /*2370*/  ISETP.GE.AND P3, PT, R5, R8.reuse, PT ;  /* 0x000000080500720c */ /* 0x080fe20003f66270 */
[----:B------:R-:W-:Y:S01]  /*2380*/  VIADD R5, R105, 0x18 ;  /* 0x0000001869057836 */ /* 0x000fe20000000000 */
[----:B------:R-:W-:Y:S02]  /*2390*/  ISETP.GE.AND P2, PT, R7, R8, PT ;  /* 0x000000080700720c */ /* 0x000fe40003f46270 */
[----:B------:R-:W-:Y:S02]  /*23a0*/  CS2R R34, SRZ ;  /* 0x0000000000227805 */ /* 0x000fe4000001ff00 */
[----:B------:R-:W-:Y:S02]  /*23b0*/  SEL R9, RZ, 0x1, P5 ;  /* 0x00000001ff097807 */ /* 0x000fe40002800000 */
[----:B------:R-:W-:Y:S02]  /*23c0*/  CS2R R32, SRZ ;  /* 0x0000000000207805 */ /* 0x000fe4000001ff00 */
[----:B------:R-:W-:-:S02]  /*23d0*/  LOP3.LUT R110, R110, 0xfffffffd, RZ, 0xc0, !PT ;  /* 0xfffffffd6e6e7812 */ /* 0x000fc400078ec0ff */
[----:B------:R-:W-:Y:S02]  /*23e0*/  CS2R R38, SRZ ;  /* 0x0000000000267805 */ /* 0x000fe4000001ff00 */
[----:B------:R-:W-:Y:S02]  /*23f0*/  CS2R R36, SRZ ;  /* 0x0000000000247805 */ /* 0x000fe4000001ff00 */
[----:B-1----:R-:W-:-:S04]  /*2400*/  SHF.R.S32.HI R17, RZ, 0x1f, R2 ;  /* 0x0000001fff117819 */ /* 0x002fc80000011402 */
[----:B------:R-:W-:-:S04]  /*2410*/  LEA.HI R17, R17, R2, RZ, 0x5 ;  /* 0x0000000211117211 */ /* 0x000fc800078f28ff */
[----:B------:R-:W-:Y:S02]  /*2420*/  LOP3.LUT R17, R17, 0xffffffe0, RZ, 0xc0, !PT ;  /* 0xffffffe011117812 */ /* 0x000fe400078ec0ff */
[----:B--2---:R-:W-:Y:S02]  /*2430*/  LOP3.LUT R3, R4, 0xff, R3, 0xf8, !PT ;  /* 0x000000ff04037812 */ /* 0x004fe400078ef803 */
[----:B------:R-:W1:Y:S01]  /*2440*/  LDC R4, c[0x0][0x3f8] ;  /* 0x0000fe00ff047b82 */ /* 0x000e620000000800 */
[----:B------:R-:W-:-:S03]  /*2450*/  IMAD.IADD R17, R2, 0x1, -R17 ;  /* 0x0000000102117824 */ /* 0x000fc600078e0a11 */
[----:B------:R-:W2:Y:S04]  /*2460*/  SHFL.IDX PT, R3, R3, RZ, 0x1f ;  /* 0x00001fff03037589 */ /* 0x000ea800000e0000 */
[----:B------:R-:W-:Y:S01]  /*2470*/  BAR.SYNC.DEFER_BLOCKING 0x0 ;  /* 0x0000000000007b1d */ /* 0x000fe20000010000 */
[----:B------:R-:W-:-:S04]  /*2480*/  ISETP.NE.AND P0, PT, R17, RZ, PT ;  /* 0x000000ff1100720c */ /* 0x000fc80003f05270 */
[----:B------:R-:W-:Y:S02]  /*2490*/  SEL R17, R17, 0x20, P0 ;  /* 0x0000002011117807 */ /* 0x000fe40000000000 */
[----:B------:R-:W-:Y:S01]  /*24a0*/  ISETP.GE.AND P0, PT, R5, R8, PT ;  /* 0x000000080500720c */ /* 0x000fe20003f06270 */
[----:B------:R-:W-:Y:S01]  /*24b0*/  IMAD.X R5, R113, 0x1, R21, P4 ;  /* 0x0000000171057824 */ /* 0x000fe200020e0615 */
[----:B------:R-:W-:Y:S02]  /*24c0*/  VIMNMX R7, PT, PT, R17, R2, PT ;  /* 0x0000000211077248 */ /* 0x000fe40003fe0100 */
[----:B------:R-:W-:Y:S02]  /*24d0*/  LEA R18, P4, R6, R97, 0x1 ;  /* 0x0000006106127211 */ /* 0x000fe400078808ff */
[----:B------:R-:W-:Y:S02]  /*24e0*/  ISETP.GE.AND P1, PT, R20, R7, PT ;  /* 0x000000071400720c */ /* 0x000fe40003f26270 */
[----:B------:R-:W-:Y:S01]  /*24f0*/  LEA.HI.X R19, R6, R96, R5, 0x1, P4 ;  /* 0x0000006006137211 */ /* 0x000fe200020f0c05 */
[----:B-1----:R-:W-:Y:S01]  /*2500*/  IMAD.WIDE R20, R105, R4, R20 ;  /* 0x0000000469147225 */ /* 0x002fe200078e0214 */
[----:B------:R-:W-:-:S02]  /*2510*/  SEL R11, RZ, 0x2, P1 ;  /* 0x00000002ff0b7807 */ /* 0x000fc40000800000 */
[----:B------:R-:W-:Y:S02]  /*2520*/  SEL R10, RZ, 0x4, P1 ;  /* 0x00000004ff0a7807 */ /* 0x000fe40000800000 */
[----:B------:R-:W-:Y:S02]  /*2530*/  ISETP.LT.AND P5, PT, R105, R8, !P1 ;  /* 0x000000086900720c */ /* 0x000fe40004fa1270 */
[----:B------:R-:W-:Y:S02]  /*2540*/  SEL R11, R11, RZ, !P3 ;  /* 0x000000ff0b0b7207 */ /* 0x000fe40005800000 */
[----:B------:R-:W-:Y:S02]  /*2550*/  SEL R8, RZ, 0x2, P3 ;  /* 0x00000002ff087807 */ /* 0x000fe40001800000 */
[----:B------:R-:W-:Y:S02]  /*2560*/  SEL R7, RZ, 0x4, P2 ;  /* 0x00000004ff077807 */ /* 0x000fe40001000000 */
[----:B------:R-:W-:-:S02]  /*2570*/  SEL R10, R10, RZ, !P2 ;  /* 0x000000ff0a0a7207 */ /* 0x000fc40005000000 */
[----:B------:R-:W-:Y:S02]  /*2580*/  SEL R12, RZ, 0x1, !P5 ;  /* 0x00000001ff0c7807 */ /* 0x000fe40006800000 */
[----:B------:R-:W-:Y:S02]  /*2590*/  SEL R5, RZ, 0x8, P1 ;  /* 0x00000008ff057807 */ /* 0x000fe40000800000 */
[----:B------:R-:W-:Y:S01]  /*25a0*/  IADD3 R7, PT, PT, R7, R8, R9 ;  /* 0x0000000807077210 */ /* 0x000fe20007ffe009 */
[----:B------:R-:W-:Y:S01]  /*25b0*/  VIADD R8, R2, 0xffffffff ;  /* 0xffffffff02087836 */ /* 0x000fe20000000000 */
[----:B------:R-:W-:Y:S01]  /*25c0*/  IADD3 R10, PT, PT, R10, R11, R12 ;  /* 0x0000000b0a0a7210 */ /* 0x000fe20007ffe00c */
[----:B------:R-:W-:Y:S01]  /*25d0*/  IMAD R9, R13, R4, RZ ;  /* 0x000000040d097224 */ /* 0x000fe200078e02ff */
[----:B------:R-:W-:Y:S02]  /*25e0*/  SEL R6, RZ, 0x8, P0 ;  /* 0x00000008ff067807 */ /* 0x000fe40000000000 */
[----:B------:R-:W-:-:S02]  /*25f0*/  SEL R5, R5, RZ, !P0 ;  /* 0x000000ff05057207 */ /* 0x000fc40004000000 */
[----:B------:R-:W-:Y:S01]  /*2600*/  ISETP.GE.U32.AND P0, PT, R8, -0x3f, PT ;  /* 0xffffffc10800780c */ /* 0x000fe20003f06070 */
[----:B------:R-:W-:Y:S01]  /*2610*/  IMAD.IADD R6, R7, 0x1, R6 ;  /* 0x0000000107067824 */ /* 0x000fe200078e0206 */
[----:B------:R-:W-:Y:S01]  /*2620*/  SEL R7, RZ, 0x10, P1 ;  /* 0x00000010ff077807 */ /* 0x000fe20000800000 */
[----:B------:R-:W-:Y:S01]  /*2630*/  IMAD.IADD R10, R10, 0x1, R5 ;  /* 0x000000010a0a7824 */ /* 0x000fe200078e0205 */
[----:B--2---:R-:W-:Y:S01]  /*2640*/  R2UR UR6, R3 ;  /* 0x00000000030672ca */ /* 0x004fe200000e0000 */
[----:B------:R-:W-:Y:S01]  /*2650*/  VIADD R5, R2, 0xffffffdf ;  /* 0xffffffdf02057836 */ /* 0x000fe20000000000 */
[----:B------:R-:W-:Y:S01]  /*2660*/  SEL R7, R7, RZ, !P6 ;  /* 0x000000ff07077207 */ /* 0x000fe20007000000 */
[----:B------:R-:W-:Y:S01]  /*2670*/  IMAD.WIDE R8, R9, 0x2, R114 ;  /* 0x0000000209087825 */ /* 0x000fe200078e0272 */
[----:B------:R-:W-:Y:S02]  /*2680*/  SEL R10, R10, RZ, !P0 ;  /* 0x000000ff0a0a7207 */ /* 0x000fe40004000000 */
[C---:B------:R-:W-:Y:S01]  /*2690*/  ISETP.GE.U32.AND P4, PT, R5.reuse, -0x20, PT ;  /* 0xffffffe00500780c */ /* 0x040fe20003f86070 */
[----:B------:R-:W-:Y:S01]  /*26a0*/  VIADD R3, R2, 0xffffff9f ;  /* 0xffffff9f02037836 */ /* 0x000fe20000000000 */
[----:B------:R-:W-:-:S02]  /*26b0*/  ISETP.LT.U32.AND P6, PT, R5, -0x20, !P6 ;  /* 0xffffffe00500780c */ /* 0x000fc400077c1070 */
[----:B------:R-:W-:Y:S01]  /*26c0*/  SEL R5, R7, RZ, !P0 ;  /* 0x000000ff07057207 */ /* 0x000fe20004000000 */
[----:B------:R-:W-:Y:S01]  /*26d0*/  IMAD.SHL.U32 R7, R10, 0x10, RZ ;  /* 0x000000100a077824 */ /* 0x000fe200078e00ff */
[----:B------:R-:W-:Y:S01]  /*26e0*/  LEA R28, P0, R20, R8, 0x1 ;  /* 0x00000008141c7211 */ /* 0x000fe200078008ff */
[----:B------:R-:W-:Y:S01]  /*26f0*/  UPRMT UR4, UR6, 0x8880, URZ ;  /* 0x0000888006047896 */ /* 0x000fe200080000ff */
[----:B------:R-:W-:Y:S01]  /*2700*/  ISETP.NE.U32.AND P1, PT, R5, RZ, PT ;  /* 0x000000ff0500720c */ /* 0x000fe20003f25070 */
[----:B------:R-:W-:Y:S01]  /*2710*/  IMAD.SHL.U32 R5, R10, 0x8, RZ ;  /* 0x000000080a057824 */ /* 0x000fe200078e00ff */
[----:B------:R-:W-:Y:S01]  /*2720*/  LOP3.LUT P3, RZ, R7, 0x10, RZ, 0xc0, !PT ;  /* 0x0000001007ff7812 */ /* 0x000fe2000786c0ff */
[----:B------:R-:W-:Y:S01]  /*2730*/  VIADD R7, R2, 0xffffffbf ;  /* 0xffffffbf02077836 */ /* 0x000fe20000000000 */
[----:B------:R-:W-:Y:S01]  /*2740*/  LEA.HI.X R29, R20, R9, R21, 0x1, P0 ;  /* 0x00000009141d7211 */ /* 0x000fe200000f0c15 */
[----:B------:R-:W-:Y:S01]  /*2750*/  IMAD.WIDE R8, R17, 0x2, RZ ;  /* 0x0000000211087825 */ /* 0x000fe200078e02ff */
[----:B------:R-:W-:Y:S01]  /*2760*/  LOP3.LUT P0, RZ, R5, 0x10, RZ, 0xc0, !PT ;  /* 0x0000001005ff7812 */ /* 0x000fe2000780c0ff */
[----:B------:R-:W-:Y:S01]  /*2770*/  UPRMT UR4, UR4, 0x7710, URZ ;  /* 0x0000771004047896 */ /* 0x000fe200080000ff */
[----:B------:R-:W-:Y:S01]  /*2780*/  ISETP.LT.U32.AND P2, PT, R7, -0x20, P6 ;  /* 0xffffffe00700780c */ /* 0x000fe20003741070 */
[----:B------:R-:W-:Y:S01]  /*2790*/  IMAD.WIDE R20, R4, 0x10, R28 ;  /* 0x0000001004147825 */ /* 0x000fe200078e021c */
[----:B------:R-:W-:Y:S01]  /*27a0*/  SEL R6, R6, RZ, !P4 ;  /* 0x000000ff06067207 */ /* 0x000fe20006000000 */
[----:B------:R-:W-:Y:S01]  /*27b0*/  USHF.R.U32.HI UR7, URZ, 0xd, UR4 ;  /* 0x0000000dff077899 */ /* 0x000fe20008011604 */
[----:B------:R-:W-:Y:S01]  /*27c0*/  ISETP.GE.U32.AND P5, PT, R3, -0x20, PT ;  /* 0xffffffe00300780c */ /* 0x000fe20003fa6070 */
[C---:B------:R-:W-:Y:S01]  /*27d0*/  IMAD.SHL.U32 R5, R10.reuse, 0x4, RZ ;  /* 0x000000040a057824 */ /* 0x040fe200078e00ff */
[----:B------:R-:W-:Y:S01]  /*27e0*/  @!PT LDS RZ, [RZ] ;  /* 0x00000000fffff984 */ /* 0x000fe20000000800 */
[----:B------:R-:W-:Y:S01]  /*27f0*/  @!PT LDS RZ, [RZ] ;  /* 0x00000000fffff984 */ /* 0x000fe20000000800 */
[----:B------:R-:W-:Y:S01]  /*2800*/  @!PT LDS RZ, [RZ] ;  /* 0x00000000fffff984 */ /* 0x000fe20000000800 */
[----:B------:R1:W-:Y:S01]  /*2810*/  LDGSTS.E.BYPASS.LTC128B.128 [R104+0x400], desc[UR36][R18.64], P1 ;  /* 0x0040000012687fae */ /* 0x0003e20008981a24 */
[----:B------:R-:W-:Y:S01]  /*2820*/  IMAD.SHL.U32 R10, R10, 0x2, RZ ;  /* 0x000000020a0a7824 */ /* 0x000fe200078e00ff */
[----:B------:R-:W-:Y:S01]  /*2830*/  ISETP.LT.U32.AND P1, PT, R7, -0x20, P6 ;  /* 0xffffffe00700780c */ /* 0x000fe20003721070 */
[----:B------:R-:W-:Y:S01]  /*2840*/  IMAD.WIDE R24, R4, 0x10, R20 ;  /* 0x0000001004187825 */ /* 0x000fe200078e0214 */
[----:B------:R-:W-:Y:S01]  /*2850*/  LDGSTS.E.BYPASS.LTC128B.128 [R103], desc[UR36][R28.64], P3 ;  /* 0x000000001c677fae */ /* 0x000fe20009981a24 */
[----:B------:R-:W-:Y:S01]  /*2860*/  ULOP3.LUT UR7, UR7, 0x3, URZ, 0xc0, !UPT ;  /* 0x0000000307077892 */ /* 0x000fe2000f8ec0ff */
[----:B------:R-:W-:Y:S01]  /*2870*/  LOP3.LUT P3, RZ, R10, 0x10, RZ, 0xc0, !PT ;  /* 0x000000100aff7812 */ /* 0x000fe2000786c0ff */
[----:B------:R-:W-:Y:S01]  /*2880*/  IMAD.WIDE R26, R4, -0x30, R8 ;  /* 0xffffffd0041a7825 */ /* 0x000fe200078e0208 */
[----:B------:R-:W-:Y:S01]  /*2890*/  @P2 LOP3.LUT R110, R110, 0x2, RZ, 0xfc, !PT ;  /* 0x000000026e6e2812 */ /* 0x000fe200078efcff */
[----:B------:R2:W-:Y:S01]  /*28a0*/  LDGSTS.E.BYPASS.LTC128B.128 [R102], desc[UR36][R20.64], P0 ;  /* 0x0000000014667fae */ /* 0x0005e20008181a24 */
[----:B------:R-:W-:Y:S01]  /*28b0*/  LOP3.LUT P2, RZ, R5, 0x10, RZ, 0xc0, !PT ;  /* 0x0000001005ff7812 */ /* 0x000fe2000784c0ff */
[----:B------:R-:W-:Y:S01]  /*28c0*/  IMAD.WIDE R22, R4, 0x10, R24 ;  /* 0x0000001004167825 */ /* 0x000fe200078e0218 */
[----:B------:R-:W-:Y:S01]  /*28d0*/  SEL R5, RZ, 0x10, !P1 ;  /* 0x00000010ff057807 */ /* 0x000fe20004800000 */
[----:B------:R-:W-:Y:S01]  /*28e0*/  UIADD3 UR7, UPT, UPT, UR6, UR7, URZ ;  /* 0x0000000706077290 */ /* 0x000fe2000fffe0ff */
[----:B------:R-:W-:Y:S01]  /*28f0*/  ISETP.GE.U32.AND P1, PT, R7, -0x20, PT ;  /* 0xffffffe00700780c */ /* 0x000fe20003f26070 */
[----:B------:R-:W-:Y:S01]  /*2900*/  IMAD.SHL.U32 R7, R6, 0x10, RZ ;  /* 0x0000001006077824 */ /* 0x000fe200078e00ff */
[----:B------:R-:W-:Y:S01]  /*2910*/  IADD3 R16, P0, PT, R22, R26, RZ ;  /* 0x0000001a16107210 */ /* 0x000fe20007f1e0ff */
[C---:B------:R-:W-:Y:S01]  /*2920*/  IMAD.SHL.U32 R11, R6.reuse, 0x8, RZ ;  /* 0x00000008060b7824 */ /* 0x040fe200078e00ff */
[----:B------:R-:W-:Y:S01]  /*2930*/  SEL R5, R5, RZ, !P5 ;  /* 0x000000ff05057207 */ /* 0x000fe20006800000 */
[C---:B------:R-:W-:Y:S01]  /*2940*/  IMAD.SHL.U32 R10, R6.reuse, 0x4, RZ ;  /* 0x00000004060a7824 */ /* 0x040fe200078e00ff */
[----:B------:R-:W-:Y:S01]  /*2950*/  LOP3.LUT P4, RZ, R7, 0x10, RZ, 0xc0, !PT ;  /* 0x0000001007ff7812 */ /* 0x000fe2000788c0ff */
[----:B------:R-:W-:Y:S01]  /*2960*/  ULOP3.LUT UR8, UR7, 0xfffc, URZ, 0xc0, !UPT ;  /* 0x0000fffc07087892 */ /* 0x000fe2000f8ec0ff */
[----:B------:R-:W-:Y:S01]  /*2970*/  SEL R7, R6, RZ, !P1 ;  /* 0x000000ff06077207 */ /* 0x000fe20004800000 */
[----:B------:R3:W-:Y:S01]  /*2980*/  LDGSTS.E.BYPASS.LTC128B.128 [R103+0x1000], desc[UR36][R24.64], P2 ;  /* 0x0100000018677fae */ /* 0x0007e20009181a24 */
[----:B------:R-:W-:Y:S01]  /*2990*/  LOP3.LUT P2, RZ, R10, 0x10, RZ, 0xc0, !PT ;  /* 0x000000100aff7812 */ /* 0x000fe2000784c0ff */
[----:B------:R-:W-:Y:S01]  /*29a0*/  IMAD.SHL.U32 R10, R6, 0x2, RZ ;  /* 0x00000002060a7824 */ /* 0x000fe200078e00ff */
[----:B----4-:R-:W4:Y:S01]  /*29b0*/  S2UR UR4, SR_CgaCtaId ;  /* 0x00000000000479c3 */ /* 0x010f220000008800 */
[----:B-1----:R-:W-:Y:S01]  /*29c0*/  IMAD.WIDE R18, R17, 0x2, R18 ;  /* 0x0000000211127825 */ /* 0x002fe200078e0212 */
[----:B------:R1:W-:Y:S01]  /*29d0*/  LDGSTS.E.BYPASS.LTC128B.128 [R102+0x1000], desc[UR36][R22.64], P3 ;  /* 0x0100000016667fae */ /* 0x0003e20009981a24 */
[----:B------:R-:W-:Y:S01]  /*29e0*/  LOP3.LUT P3, RZ, R11, 0x10, RZ, 0xc0, !PT ;  /* 0x000000100bff7812 */ /* 0x000fe2000786c0ff */
[----:B------:R-:W-:Y:S01]  /*29f0*/  UIADD3 UR8, UPT, UPT, URZ, -UR8, URZ ;  /* 0x80000008ff087290 */ /* 0x000fe2000fffe0ff */
[----:B------:R-:W-:Y:S01]  /*2a00*/  IMAD.X R17, R23, 0x1, R27, P0 ;  /* 0x0000000117117824 */ /* 0x000fe200000e061b */
[----:B------:R-:W-:Y:S01]  /*2a10*/  LOP3.LUT P1, RZ, R10, 0x10, RZ, 0xc0, !PT ;  /* 0x000000100aff7812 */ /* 0x000fe2000782c0ff */
[C---:B------:R-:W-:Y:S01]  /*2a20*/  IMAD.SHL.U32 R6, R7.reuse, 0x10, RZ ;  /* 0x0000001007067824 */ /* 0x040fe200078e00ff */
[----:B------:R-:W0:Y:S01]  /*2a30*/  LDGDEPBAR ;  /* 0x00000000000079af */ /* 0x000e220000000000 */
[----:B------:R-:W-:Y:S01]  /*2a40*/  UPRMT UR8, UR8, 0x7710, URZ ;  /* 0x0000771008087896 */ /* 0x000fe200080000ff */
[----:B--2---:R-:W-:Y:S01]  /*2a50*/  IADD3 R20, P0, PT, R20, R8, RZ ;  /* 0x0000000814147210 */ /* 0x004fe20007f1e0ff */
[----:B------:R-:W-:Y:S01]  /*2a60*/  IMAD.SHL.U32 R8, R7, 0x8, RZ ;  /* 0x0000000807087824 */ /* 0x000fe200078e00ff */
[----:B------:R-:W-:Y:S01]  /*2a70*/  LDGSTS.E.BYPASS.LTC128B.128 [R104+0x480], desc[UR36][R18.64], P6 ;  /* 0x0048000012687fae */ /* 0x000fe2000b181a24 */
[----:B------:R-:W-:Y:S01]  /*2a80*/  ISETP.GE.U32.AND P6, PT, R3, -0x20, PT ;  /* 0xffffffe00300780c */ /* 0x000fe20003fc6070 */
[----:B------:R-:W-:Y:S01]  /*2a90*/  UPRMT UR7, UR7, 0x8880, URZ ;  /* 0x0000888007077896 */ /* 0x000fe200080000ff */
[----:B------:R-:W-:Y:S01]  /*2aa0*/  IMAD.X R21, R21, 0x1, R9, P0 ;  /* 0x0000000115157824 */ /* 0x000fe200000e0609 */
[----:B------:R2:W-:Y:S01]  /*2ab0*/  LDGSTS.E.BYPASS.LTC128B.128 [R103+0x80], desc[UR36][R16.64], P4 ;  /* 0x0008000010677fae */ /* 0x0005e2000a181a24 */
[----:B------:R-:W-:Y:S01]  /*2ac0*/  LOP3.LUT P5, RZ, R6, 0x10, RZ, 0xc0, !PT ;  /* 0x0000001006ff7812 */ /* 0x000fe200078ac0ff */
[C---:B------:R-:W-:Y:S01]  /*2ad0*/  IMAD.SHL.U32 R6, R7.reuse, 0x4, RZ ;  /* 0x0000000407067824 */ /* 0x040fe200078e00ff */
[----:B------:R-:W-:Y:S01]  /*2ae0*/  SEL R3, R7, RZ, !P6 ;  /* 0x000000ff07037207 */ /* 0x000fe20007000000 */
[----:B------:R-:W-:Y:S01]  /*2af0*/  IMAD.WIDE R10, R4, 0x10, R20 ;  /* 0x00000010040a7825 */ /* 0x000fe200078e0214 */
[----:B------:R-:W-:Y:S01]  /*2b00*/  LDGSTS.E.BYPASS.LTC128B.128 [R102+0x80], desc[UR36][R20.64], P3 ;  /* 0x0008000014667fae */ /* 0x000fe20009981a24 */
[----:B------:R-:W-:Y:S01]  /*2b10*/  LOP3.LUT P0, RZ, R8, 0x10, RZ, 0xc0, !PT ;  /* 0x0000001008ff7812 */ /* 0x000fe2000780c0ff */
[----:B------:R-:W-:Y:S01]  /*2b20*/  UIADD3 UR8, UPT, UPT, UR6, UR8, URZ ;  /* 0x0000000806087290 */ /* 0x000fe2000fffe0ff */
[----:B------:R-:W-:Y:S01]  /*2b30*/  LOP3.LUT P6, RZ, R6, 0x10, RZ, 0xc0, !PT ;  /* 0x0000001006ff7812 */ /* 0x000fe200078cc0ff */
[----:B------:R-:W-:Y:S01]  /*2b40*/  LDGSTS.E.BYPASS.LTC128B.128 [R103+0x1080], desc[UR36][R10.64], P2 ;  /* 0x010800000a677fae */ /* 0x000fe20009181a24 */
[----:B------:R-:W-:Y:S01]  /*2b50*/  LOP3.LUT P2, RZ, R110, 0x2, RZ, 0xc0, !PT ;  /* 0x000000026eff7812 */ /* 0x000fe2000784c0ff */
[----:B------:R-:W-:Y:S01]  /*2b60*/  IMAD.WIDE R8, R4, 0x10, R10 ;  /* 0x0000001004087825 */ /* 0x000fe200078e020a */
[----:B------:R-:W-:Y:S01]  /*2b70*/  USHF.R.S32.HI UR7, URZ, 0x2, UR7 ;  /* 0x00000002ff077899 */ /* 0x000fe20008011407 */
[----:B------:R-:W-:Y:S01]  /*2b80*/  CS2R R26, SRZ ;  /* 0x00000000001a7805 */ /* 0x000fe2000001ff00 */
[----:B------:R-:W-:Y:S01]  /*2b90*/  UPRMT UR5, UR8, 0x8880, URZ ;  /* 0x0000888008057896 */ /* 0x000fe200080000ff */
[----:B------:R-:W-:Y:S01]  /*2ba0*/  IMAD.SHL.U32 R6, R3, 0x10, RZ ;  /* 0x0000001003067824 */ /* 0x000fe200078e00ff */
[----:B------:R-:W-:Y:S01]  /*2bb0*/  LDGSTS.E.BYPASS.LTC128B.128 [R102+0x1080], desc[UR36][R8.64], P1 ;  /* 0x0108000008667fae */ /* 0x000fe20008981a24 */
[----:B------:R-:W-:Y:S01]  /*2bc0*/  IMAD.SHL.U32 R7, R7, 0x2, RZ ;  /* 0x0000000207077824 */ /* 0x000fe200078e00ff */
[----:B------:R-:W-:Y:S01]  /*2bd0*/  UPRMT UR7, UR7, 0x9910, URZ ;  /* 0x0000991007077896 */ /* 0x000fe200080000ff */
[----:B---3--:R-:W-:-:S02]  /*2be0*/  CS2R R24, SRZ ;  /* 0x0000000000187805 */ /* 0x008fc4000001ff00 */
[----:B------:R-:W-:Y:S01]  /*2bf0*/  LOP3.LUT P3, RZ, R6, 0x10, RZ, 0xc0, !PT ;  /* 0x0000001006ff7812 */ /* 0x000fe2000786c0ff */
[----:B------:R-:W-:Y:S01]  /*2c00*/  IMAD.SHL.U32 R6, R3, 0x8, RZ ;  /* 0x0000000803067824 */ /* 0x000fe200078e00ff */
[----:B------:R-:W0:Y:S01]  /*2c10*/  LDGDEPBAR ;  /* 0x00000000000079af */ /* 0x000e220000000000 */
[----:B------:R-:W-:Y:S01]  /*2c20*/  LOP3.LUT P4, RZ, R7, 0x10, RZ, 0xc0, !PT ;  /* 0x0000001007ff7812 */ /* 0x000fe2000788c0ff */
[----:B------:R-:W-:Y:S01]  /*2c30*/  ULEA UR9, UR5, UR7, 0x6 ;  /* 0x0000000705097291 */ /* 0x000fe2000f8e30ff */
[----:B-1----:R-:W-:Y:S01]  /*2c40*/  CS2R R22, SRZ ;  /* 0x0000000000167805 */ /* 0x002fe2000001ff00 */
[----:B------:R-:W-:Y:S01]  /*2c50*/  LDGSTS.E.BYPASS.LTC128B.128 [R104+0x500], desc[UR36][R18.64+0x40], P2 ;  /* 0x0050004012687fae */ /* 0x000fe20009181a24 */
[----:B--2---:R-:W-:Y:S01]  /*2c60*/  IMAD.WIDE R16, R4, -0x30, R8 ;  /* 0xffffffd004107825 */ /* 0x004fe200078e0208 */
[----:B------:R-:W-:Y:S01]  /*2c70*/  LOP3.LUT P2, RZ, R6, 0x10, RZ, 0xc0, !PT ;  /* 0x0000001006ff7812 */ /* 0x000fe2000784c0ff */
[----:B------:R-:W-:Y:S01]  /*2c80*/  UMOV UR5, 0x400 ;  /* 0x0000040000057882 */ /* 0x000fe20000000000 */
[----:B------:R-:W-:Y:S01]  /*2c90*/  USHF.L.U32 UR9, UR9, 0x3, URZ ;  /* 0x0000000309097899 */ /* 0x000fe200080006ff */
[C---:B------:R-:W-:Y:S01]  /*2ca0*/  IMAD.SHL.U32 R4, R3.reuse, 0x4, RZ ;  /* 0x0000000403047824 */ /* 0x040fe200078e00ff */
[----:B------:R-:W-:Y:S01]  /*2cb0*/  LDGSTS.E.BYPASS.LTC128B.128 [R103+0x100], desc[UR36][R16.64+0x40], P5 ;  /* 0x0010004010677fae */ /* 0x000fe2000a981a24 */
[----:B------:R-:W-:Y:S01]  /*2cc0*/  IMAD.SHL.U32 R3, R3, 0x2, RZ ;  /* 0x0000000203037824 */ /* 0x000fe200078e00ff */
[----:B------:R-:W-:Y:S01]  /*2cd0*/  ISETP.NE.U32.AND P5, PT, R5, RZ, PT ;  /* 0x000000ff0500720c */ /* 0x000fe20003fa5070 */
[----:B----4-:R-:W-:Y:S01]  /*2ce0*/  ULEA UR4, UR4, UR5, 0x18 ;  /* 0x0000000504047291 */ /* 0x010fe2000f8ec0ff */
[----:B------:R-:W-:Y:S01]  /*2cf0*/  LOP3.LUT P1, RZ, R4, 0x10, RZ, 0xc0, !PT ;  /* 0x0000001004ff7812 */ /* 0x000fe2000782c0ff */
[----:B------:R-:W-:Y:S01]  /*2d00*/  LDGSTS.E.BYPASS.LTC128B.128 [R102+0x100], desc[UR36][R20.64+0x40], P0 ;  /* 0x0010004014667fae */ /* 0x000fe20008181a24 */
[----:B------:R-:W-:Y:S01]  /*2d10*/  LOP3.LUT P0, RZ, R3, 0x10, RZ, 0xc0, !PT ;  /* 0x0000001003ff7812 */ /* 0x000fe2000780c0ff */
[----:B------:R-:W-:Y:S01]  /*2d20*/  ULEA UR5, UR7, UR4, 0x7 ;  /* 0x0000000407057291 */ /* 0x000fe2000f8e38ff */
[----:B------:R-:W-:Y:S01]  /*2d30*/  CS2R R28, SRZ ;  /* 0x00000000001c7805 */ /* 0x000fe2000001ff00 */
[----:B------:R-:W-:Y:S01]  /*2d40*/  LDGSTS.E.BYPASS.LTC128B.128 [R103+0x1100], desc[UR36][R10.64+0x40], P6 ;  /* 0x011000400a677fae */ /* 0x000fe2000b181a24 */
[----:B------:R-:W-:Y:S01]  /*2d50*/  ULEA UR4, UR9, UR4, 0x4 ;  /* 0x0000000409047291 */ /* 0x000fe2000f8e20ff */
[----:B------:R-:W-:-:S02]  /*2d60*/  CS2R R6, SRZ ;  /* 0x0000000000067805 */ /* 0x000fc4000001ff00 */
[----:B------:R-:W-:Y:S01]  /*2d70*/  CS2R R4, SRZ ;  /* 0x0000000000047805 */ /* 0x000fe2000001ff00 */
[----:B------:R-:W-:Y:S04]  /*2d80*/  LDGSTS.E.BYPASS.LTC128B.128 [R102+0x1100], desc[UR36][R8.64+0x40], P4 ;  /* 0x0110004008667fae */ /* 0x000fe8000a181a24 */
[----:B------:R-:W0:Y:S04]  /*2d90*/  LDGDEPBAR ;  /* 0x00000000000079af */ /* 0x000e280000000000 */
[----:B------:R1:W-:Y:S04]  /*2da0*/  LDGSTS.E.BYPASS.LTC128B.128 [R104+0x580], desc[UR36][R18.64+0x80], P5 ;  /* 0x0058008012687fae */ /* 0x0003e8000a981a24 */
[----:B------:R2:W-:Y:S04]  /*2db0*/  LDGSTS.E.BYPASS.LTC128B.128 [R103+0x180], desc[UR36][R16.64+0x80], P3 ;  /* 0x0018008010677fae */ /* 0x0005e80009981a24 */
[----:B------:R3:W-:Y:S04]  /*2dc0*/  LDGSTS.E.BYPASS.LTC128B.128 [R102+0x180], desc[UR36][R20.64+0x80], P2 ;  /* 0x0018008014667fae */ /* 0x0007e80009181a24 */
[----:B------:R4:W-:Y:S04]  /*2dd0*/  LDGSTS.E.BYPASS.LTC128B.128 [R103+0x1180], desc[UR36][R10.64+0x80], P1 ;  /* 0x011800800a677fae */ /* 0x0009e80008981a24 */
[----:B------:R5:W-:Y:S01]  /*2de0*/  LDGSTS.E.BYPASS.LTC128B.128 [R102+0x1180], desc[UR36][R8.64+0x80], P0 ;  /* 0x0118008008667fae */ /* 0x000be20008181a24 */
[----:B------:R-:W-:-:S03]  /*2df0*/  ISETP.GE.AND P0, PT, R2, 0x1, PT ;  /* 0x000000010200780c */ /* 0x000fc60003f06270 */
[----:B------:R-:W0:Y:S01]  /*2e00*/  LDGDEPBAR ;  /* 0x00000000000079af */ /* 0x000e220000000000 */
[----:B-1----:R-:W-:Y:S02]  /*2e10*/  CS2R R18, SRZ ;  /* 0x0000000000127805 */ /* 0x002fe4000001ff00 */
[----:B--2---:R-:W-:Y:S02]  /*2e20*/  CS2R R16, SRZ ;  /* 0x0000000000107805 */ /* 0x004fe4000001ff00 */
[----:B---3--:R-:W-:Y:S02]  /*2e30*/  CS2R R20, SRZ ;  /* 0x0000000000147805 */ /* 0x008fe4000001ff00 */
[----:B----4-:R-:W-:Y:S02]  /*2e40*/  CS2R R10, SRZ ;  /* 0x00000000000a7805 */ /* 0x010fe4000001ff00 */
[----:B-----5:R-:W-:Y:S01]  /*2e50*/  CS2R R8, SRZ ;  /* 0x0000000000087805 */ /* 0x020fe2000001ff00 */
[----:B------:R-:W-:-:S04]  /*2e60*/  DEPBAR.LE SB0, 0x3 ;  /* 0x000080c00000791a */ /* 0x000fc80000000000 */
[----:B------:R-:W-:Y:S06]  /*2e70*/  BAR.SYNC.DEFER_BLOCKING 0x0 ;  /* 0x0000000000007b1d */ /* 0x000fec0000010000 */
[----:B------:R1:W2:Y:S04]  /*2e80*/  LDSM.16.M88.4 R72, [R0+UR5+0x400] ;  /* 0x000400050048783b */ /* 0x0002a80008000200 */
[----:B------:R1:W3:Y:S01]  /*2e90*/  LDSM.16.M88.4 R76, [R0+UR4+0x2400] ;  /* 0x00240004004c783b */ /* 0x0002e20008000200 */
[----:B------:R-:W-:Y:S05]  /*2ea0*/  @!P0 BRA `(.L_x_1103) ;  /* 0x0000000000f08947 */ /* 0x000fea0003800000 */
[----:B------:R-:W-:Y:S01]  /*2eb0*/  VIADD R2, R2, 0x1f ;  /* 0x0000001f02027836 */ /* 0x000fe20000000000 */
[C---:B------:R-:W-:Y:S01]  /*2ec0*/  LOP3.LUT R12, R0.reuse, 0x10, RZ, 0x3c, !PT ;  /* 0x00000010000c7812 */ /* 0x040fe200078e3cff */
[----:B------:R-:W-:Y:S01]  /*2ed0*/  IMAD.MOV.U32 R27, RZ, RZ, RZ ;  /* 0x000000ffff1b7224 */ /* 0x000fe200078e00ff */
[----:B------:R-:W-:Y:S01]  /*2ee0*/  LOP3.LUT R3, R0, 0x20, RZ, 0x3c, !PT ;  /* 0x0000002000037812 */ /* 0x000fe200078e3cff */
[----:B------:R-:W-:Y:S01]  /*2ef0*/  UIADD3 UR5, UPT, UPT, UR5, 0x400, URZ ;  /* 0x0000040005057890 */ /* 0x000fe2000fffe0ff */
[----:B------:R-:W-:Y:S01]  /*2f00*/  SHF.R.S32.HI R111, RZ, 0x1f, R2 ;  /* 0x0000001fff6f7819 */ /* 0x000fe20000011402 */
[----:B------:R-:W-:-:S03]  /*2f10*/  UIADD3 UR4, UPT, UPT, UR4, 0x2400, URZ ;  /* 0x0000240004047890 */ /* 0x000fc6000fffe0ff */
[----:B------:R-:W-:Y:S02]  /*2f20*/  LEA.HI R111, R111, R2, RZ, 0x5 ;  /* 0x000000026f6f7211 */ /* 0x000fe400078f28ff */
[----:B------:R-:W-:Y:S02]  /*2f30*/  LOP3.LUT R2, R0, 0x30, RZ, 0x3c, !PT ;  /* 0x0000003000027812 */ /* 0x000fe400078e3cff */
[----:B------:R-:W-:-:S07]  /*2f40*/  LEA.HI.SX32 R111, R111, 0xfffffffc, 0x1b ;  /* 0xfffffffc6f6f7811 */ /* 0x000fce00078fdaff */
.L_x_1104:
[C---:B--23--:R-:W-:Y:S01]  /*2f50*/  HMMA.1688.F32 R4, R72.reuse, R76, R4 ;  /* 0x0000004c4804723c */ /* 0x04cfe20000001004 */
[----:B------:R-:W-:Y:S03]  /*2f60*/  LDSM.16.M88.4 R80, [R12+UR5] ;  /* 0x000000050c50783b */ /* 0x000fe60008000200 */
[----:B------:R-:W-:Y:S04]  /*2f70*/  ISETP.GE.AND P0, PT, R111, -0x2, PT ;  /* 0xfffffffe6f00780c */ /* 0x000fe80003f06270 */
[C---:B------:R-:W-:Y:S01]  /*2f80*/  HMMA.1688.F32 R8, R72.reuse, R77, R8 ;  /* 0x0000004d4808723c */ /* 0x040fe20000001008 */
[----:B-1----:R-:W1:Y:S07]  /*2f90*/  LDSM.16.M88.4 R84, [R12+UR4] ;  /* 0x000000040c54783b */ /* 0x002e6e0008000200 */
        /* <DEDUP_REMOVED lines=29> */
[----:B----4-:R4:W2:Y:S01]  /*3170*/  @P0 LDSM.16.M88.4 R72, [R0+UR5+0x80] ;  /* 0x000080050048083b */ /* 0x0108a20008000200 */
[----:B------:R-:W-:-:S06]  /*3180*/  UIADD3 UR5, UPT, UPT, UR5, 0x80, URZ ;  /* 0x0000008005057890 */ /* 0x000fcc000fffe0ff */
[C---:B-1----:R-:W-:Y:S01]  /*3190*/  HMMA.1688.F32 R4, R80.reuse, R84, R4 ;  /* 0x000000545004723c */ /* 0x042fe20000001004 */
[----:B------:R4:W2:Y:S01]  /*31a0*/  @P0 LDSM.16.M88.4 R76, [R0+UR4+0x80] ;  /* 0x00008004004c083b */ /* 0x0008a20008000200 */
        /* <DEDUP_REMOVED lines=12> */
.L_x_1103:
[----:B------:R-:W-:Y:S01]  /*3270*/  IMAD.IADD R3, R90, 0x1, -R13 ;  /* 0x000000015a037824 */ /* 0x000fe200078e0a0d */
[----:B------:R-:W5:Y:S01]  /*3280*/  LDCU UR4, c[0x0][0x3e0] ;  /* 0x00007c00ff0477ac */ /* 0x000f620008000800 */
[----:B------:R-:W-:Y:S01]  /*3290*/  PRMT R82, R107, 0x8880, RZ ;  /* 0x000088806b527816 */ /* 0x000fe200000000ff */
[----:B--2---:R-:W-:Y:S02]  /*32a0*/  VIADD R73, R101, 0x4 ;  /* 0x0000000465497836 */ /* 0x004fe40000000000 */
[----:B------:R-:W-:Y:S02]  /*32b0*/  VIMNMX R2, PT, PT, R3, 0x80, PT ;  /* 0x0000008003027848 */ /* 0x000fe40003fe0100 */
[----:B------:R-:W-:Y:S02]  /*32c0*/  IMAD.SHL.U32 R82, R82, 0x8, RZ ;  /* 0x0000000852527824 */ /* 0x000fe400078e00ff */
[----:B---3--:R-:W-:Y:S01]  /*32d0*/  SHF.R.S32.HI R77, RZ, 0x1f, R2 ;  /* 0x0000001fff4d7819 */ /* 0x008fe20000011402 */
[----:B------:R-:W-:-:S02]  /*32e0*/  VIADD R75, R2, 0x1f ;  /* 0x0000001f024b7836 */ /* 0x000fc40000000000 */
[----:B------:R-:W-:Y:S01]  /*32f0*/  VIADD R12, R82, 0x40 ;  /* 0x00000040520c7836 */ /* 0x000fe20000000000 */
[----:B------:R-:W-:Y:S01]  /*3300*/  LEA.HI R77, R77, R2, RZ, 0x5 ;  /* 0x000000024d4d7211 */ /* 0x000fe200078f28ff */
[----:B------:R-:W-:Y:S01]  /*3310*/  VIADD R72, R2, 0xffffffff ;  /* 0xffffffff02487836 */ /* 0x000fe20000000000 */
[----:B------:R-:W-:Y:S02]  /*3320*/  SHF.R.S32.HI R83, RZ, 0x1f, R82 ;  /* 0x0000001fff537819 */ /* 0x000fe40000011452 */
[----:B------:R-:W-:Y:S01]  /*3330*/  LOP3.LUT R77, R77, 0xffffffe0, RZ, 0xc0, !PT ;  /* 0xffffffe04d4d7812 */ /* 0x000fe200078ec0ff */
[----:B------:R-:W-:Y:S01]  /*3340*/  BAR.SYNC.DEFER_BLOCKING 0x0 ;  /* 0x0000000000007b1d */ /* 0x000fe20000010000 */
[----:B-----5:R-:W-:Y:S02]  /*3350*/  ISETP.GE.AND P2, PT, R12, UR4, PT ;  /* 0x000000040c007c0c */ /* 0x020fe4000bf46270 */
[----:B------:R-:W-:Y:S01]  /*3360*/  SHF.R.S32.HI R12, RZ, 0x1f, R75 ;  /* 0x0000001fff0c7819 */ /* 0x000fe2000001144b */
[----:B------:R-:W-:Y:S01]  /*3370*/  IMAD.IADD R77, R2, 0x1, -R77 ;  /* 0x00000001024d7824 */ /* 0x000fe200078e0a4d */
[----:B------:R-:W-:-:S02]  /*3380*/  ISETP.GE.U32.AND P5, PT, R72, 0x20, PT ;  /* 0x000000204800780c */ /* 0x000fc40003fa6070 */
[----:B------:R-:W-:Y:S01]  /*3390*/  LEA.HI R12, R12, R75, RZ, 0x5 ;  /* 0x0000004b0c0c7211 */ /* 0x000fe200078f28ff */
[----:B------:R-:W2:Y:S01]  /*33a0*/  LDC R72, c[0x0][0x3fc] ;  /* 0x0000ff00ff487b82 */ /* 0x000ea20000000800 */
[----:B------:R-:W-:-:S04]  /*33b0*/  ISETP.NE.AND P0, PT, R77, RZ, PT ;  /* 0x000000ff4d00720c */ /* 0x000fc80003f05270 */
[----:B------:R-:W-:Y:S02]  /*33c0*/  SEL R77, R77, 0x20, P0 ;  /* 0x000000204d4d7807 */ /* 0x000fe40000000000 */
[----:B------:R-:W-:Y:S02]  /*33d0*/  ISETP.GE.AND P0, PT, R82, UR4, PT ;  /* 0x0000000452007c0c */ /* 0x000fe4000bf06270 */
[C---:B------:R-:W-:Y:S01]  /*33e0*/  VIMNMX R74, PT, PT, R2.reuse, R77, PT ;  /* 0x0000004d024a7248 */ /* 0x040fe20003fe0100 */
[----:B------:R-:W-:Y:S01]  /*33f0*/  VIADD R2, R2, 0x3e ;  /* 0x0000003e02027836 */ /* 0x000fe20000000000 */
[----:B------:R-:W-:Y:S02]  /*3400*/  SEL R77, RZ, 0x2, P2 ;  /* 0x00000002ff4d7807 */ /* 0x000fe40001000000 */
[-C--:B------:R-:W-:Y:S02]  /*3410*/  ISETP.GE.AND P1, PT, R73, R74.reuse, PT ;  /* 0x0000004a4900720c */ /* 0x080fe40003f26270 */
[----:B------:R-:W-:-:S02]  /*3420*/  ISETP.LT.AND P4, PT, R101, R74, !P0 ;  /* 0x0000004a6500720c */ /* 0x000fc40004781270 */
[C---:B------:R-:W-:Y:S02]  /*3430*/  ISETP.GE.AND P3, PT, R101.reuse, R74, PT ;  /* 0x0000004a6500720c */ /* 0x040fe40003f66270 */
[----:B------:R-:W-:Y:S02]  /*3440*/  SEL R76, RZ, 0x4, P0 ;  /* 0x00000004ff4c7807 */ /* 0x000fe40000000000 */
[----:B------:R-:W-:Y:S02]  /*3450*/  SEL R73, RZ, 0x1, P0 ;  /* 0x00000001ff497807 */ /* 0x000fe40000000000 */
[----:B------:R-:W-:Y:S01]  /*3460*/  SEL R79, RZ, 0x1, !P4 ;  /* 0x00000001ff4f7807 */ /* 0x000fe20006000000 */
[----:B--2---:R-:W-:Y:S01]  /*3470*/  IMAD.WIDE R82, R101, R72, R82 ;  /* 0x0000004865527225 */ /* 0x004fe200078e0252 */
[----:B------:R-:W-:Y:S02]  /*3480*/  SEL R78, R77, RZ, !P3 ;  /* 0x000000ff4d4e7207 */ /* 0x000fe40005800000 */
[----:B------:R-:W-:-:S02]  /*3490*/  SEL R75, R76, RZ, !P1 ;  /* 0x000000ff4c4b7207 */ /* 0x000fc40004800000 */
[----:B------:R-:W-:Y:S02]  /*34a0*/  SEL R74, RZ, 0x8, P2 ;  /* 0x00000008ff4a7807 */ /* 0x000fe40001000000 */
[----:B------:R-:W-:Y:S01]  /*34b0*/  IADD3 R73, PT, PT, R76, R77, R73 ;  /* 0x0000004d4c497210 */ /* 0x000fe20007ffe049 */
[----:B------:R-:W-:Y:S01]  /*34c0*/  IMAD R77, R13, R72, RZ ;  /* 0x000000480d4d7224 */ /* 0x000fe200078e02ff */
[----:B------:R-:W-:Y:S02]  /*34d0*/  IADD3 R79, PT, PT, R75, R78, R79 ;  /* 0x0000004e4b4f7210 */ /* 0x000fe40007ffe04f */
[C---:B------:R-:W-:Y:S01]  /*34e0*/  SEL R80, R74.reuse, RZ, !P1 ;  /* 0x000000ff4a507207 */ /* 0x040fe20004800000 */
[----:B------:R-:W-:Y:S01]  /*34f0*/  IMAD.IADD R73, R74, 0x1, R73 ;  /* 0x000000014a497824 */ /* 0x000fe200078e0249 */
[----:B------:R-:W-:Y:S01]  /*3500*/  LEA.HI.SX32 R75, R12, 0xffffffff, 0x1b ;  /* 0xffffffff0c4b7811 */ /* 0x000fe200078fdaff */
[----:B------:R-:W-:Y:S01]  /*3510*/  IMAD.WIDE R76, R77, 0x2, R116 ;  /* 0x000000024d4c7825 */ /* 0x000fe200078e0274 */
[----:B------:R-:W-:-:S02]  /*3520*/  ISETP.GE.U32.AND P2, PT, R2, 0x3f, PT ;  /* 0x0000003f0200780c */ /* 0x000fc40003f46070 */
[----:B------:R-:W-:Y:S01]  /*3530*/  ISETP.NE.AND P1, PT, R75, 0x1, PT ;  /* 0x000000014b00780c */ /* 0x000fe20003f25270 */
[----:B------:R-:W-:Y:S01]  /*3540*/  IMAD.IADD R80, R79, 0x1, R80 ;  /* 0x000000014f507824 */ /* 0x000fe200078e0250 */
[----:B------:R-:W-:Y:S02]  /*3550*/  ISETP.NE.AND P0, PT, R75, RZ, PT ;  /* 0x000000ff4b00720c */ /* 0x000fe40003f05270 */
[----:B------:R-:W-:Y:S02]  /*3560*/  LEA.HI.SX32 R2, R12, 0xfffffffe, 0x1b ;  /* 0xfffffffe0c027811 */ /* 0x000fe400078fdaff */
[----:B------:R-:W-:Y:S02]  /*3570*/  SEL R73, R80, R73, !P5 ;  /* 0x0000004950497207 */ /* 0x000fe40006800000 */
[----:B------:R-:W-:Y:S02]  /*3580*/  ISETP.NE.AND P6, PT, R2, 0x1, PT ;  /* 0x000000010200780c */ /* 0x000fe40003fc5270 */
[----:B------:R-:W-:-:S02]  /*3590*/  SEL R75, R73, RZ, P2 ;  /* 0x000000ff494b7207 */ /* 0x000fc40001000000 */
[----:B------:R-:W-:Y:S02]  /*35a0*/  ISETP.NE.AND P5, PT, R2, RZ, PT ;  /* 0x000000ff0200720c */ /* 0x000fe40003fa5270 */
[----:B------:R-:W-:Y:S01]  /*35b0*/  SEL R73, R80, R75, !P1 ;  /* 0x0000004b50497207 */ /* 0x000fe20004800000 */
[C---:B------:R-:W-:Y:S01]  /*35c0*/  IMAD.SHL.U32 R2, R75.reuse, 0x8, RZ ;  /* 0x000000084b027824 */ /* 0x040fe200078e00ff */
[----:B------:R-:W-:Y:S01]  /*35d0*/  LEA.HI.SX32 R12, R12, 0xfffffffd, 0x1b ;  /* 0xfffffffd0c0c7811 */ /* 0x000fe200078fdaff */
[----:B------:R-:W-:Y:S01]  /*35e0*/  IMAD.SHL.U32 R74, R75, 0x10, RZ ;  /* 0x000000104b4a7824 */ /* 0x000fe200078e00ff */
[----:B------:R-:W-:Y:S02]  /*35f0*/  SEL R73, R73, RZ, P0 ;  /* 0x000000ff49497207 */ /* 0x000fe40000000000 */
[----:B------:R-:W-:Y:S01]  /*3600*/  LOP3.LUT P3, RZ, R2, 0x10, RZ, 0xc0, !PT ;  /* 0x0000001002ff7812 */ /* 0x000fe2000786c0ff */
[C---:B------:R-:W-:Y:S01]  /*3610*/  IMAD.SHL.U32 R2, R75.reuse, 0x4, RZ ;  /* 0x000000044b027824 */ /* 0x040fe200078e00ff */
[----:B------:R-:W-:Y:S01]  /*3620*/  LEA R86, P0, R82, R76, 0x1 ;  /* 0x0000004c52567211 */ /* 0x000fe200078008ff */
[----:B------:R-:W-:Y:S01]  /*3630*/  IMAD.SHL.U32 R75, R75, 0x2, RZ ;  /* 0x000000024b4b7824 */ /* 0x000fe200078e00ff */
[----:B------:R-:W-:Y:S01]  /*3640*/  LOP3.LUT P4, RZ, R74, 0x10, RZ, 0xc0, !PT ;  /* 0x000000104aff7812 */ /* 0x000fe2000788c0ff */
[C---:B------:R-:W-:Y:S01]  /*3650*/  IMAD.SHL.U32 R79, R73.reuse, 0x10, RZ ;  /* 0x00000010494f7824 */ /* 0x040fe200078e00ff */
[----:B------:R-:W-:Y:S01]  /*3660*/  LEA.HI.X R87, R82, R77, R83, 0x1, P0 ;  /* 0x0000004d52577211 */ /* 0x000fe200000f0c53 */
[----:B------:R-:W-:Y:S01]  /*3670*/  IMAD.SHL.U32 R78, R73, 0x8, RZ ;  /* 0x00000008494e7824 */ /* 0x000fe200078e00ff */
[----:B------:R-:W-:Y:S01]  /*3680*/  LOP3.LUT P1, RZ, R75, 0x10, RZ, 0xc0, !PT ;  /* 0x000000104bff7812 */ /* 0x000fe2000782c0ff */
[----:B------:R-:W-:Y:S01]  /*3690*/  IMAD.SHL.U32 R77, R73, 0x4, RZ ;  /* 0x00000004494d7824 */ /* 0x000fe200078e00ff */
[----:B------:R-:W-:Y:S01]  /*36a0*/  SEL R75, R80, R73, !P6 ;  /* 0x00000049504b7207 */ /* 0x000fe20007000000 */
[----:B------:R-:W-:Y:S01]  /*36b0*/  IMAD.WIDE R84, R72, 0x8, R86 ;  /* 0x0000000848547825 */ /* 0x000fe200078e0256 */
[----:B------:R-:W-:-:S02]  /*36c0*/  LOP3.LUT P2, RZ, R2, 0x10, RZ, 0xc0, !PT ;  /* 0x0000001002ff7812 */ /* 0x000fc4000784c0ff */
[----:B------:R-:W-:Y:S01]  /*36d0*/  SEL R75, R75, RZ, P5 ;  /* 0x000000ff4b4b7207 */ /* 0x000fe20002800000 */
[----:B------:R-:W-:Y:S01]  /*36e0*/  IMAD.SHL.U32 R76, R73, 0x2, RZ ;  /* 0x00000002494c7824 */ /* 0x000fe200078e00ff */
[----:B------:R-:W-:Y:S01]  /*36f0*/  ISETP.NE.AND P0, PT, R12, 0x1, PT ;  /* 0x000000010c00780c */ /* 0x000fe20003f05270 */
[----:B------:R-:W-:Y:S01]  /*3700*/  @!PT LDS RZ, [RZ] ;  /* 0x00000000fffff984 */ /* 0x000fe20000000800 */
[----:B------:R-:W-:Y:S01]  /*3710*/  @!PT LDS RZ, [RZ] ;  /* 0x00000000fffff984 */ /* 0x000fe20000000800 */
[----:B------:R-:W-:Y:S01]  /*3720*/  @!PT LDS RZ, [RZ] ;  /* 0x00000000fffff984 */ /* 0x000fe20000000800 */
[----:B------:R2:W-:Y:S01]  /*3730*/  LDGSTS.E.BYPASS.LTC128B.128 [R100], desc[UR36][R86.64], P4 ;  /* 0x0000000056647fae */ /* 0x0005e2000a181a24 */
[----:B------:R-:W-:Y:S01]  /*3740*/  IMAD.WIDE R82, R72, 0x38, R84 ;  /* 0x0000003848527825 */ /* 0x000fe200078e0254 */
[----:B------:R-:W-:Y:S02]  /*3750*/  LOP3.LUT P4, RZ, R79, 0x10, RZ, 0xc0, !PT ;  /* 0x000000104fff7812 */ /* 0x000fe4000788c0ff */
[----:B------:R2:W-:Y:S01]  /*3760*/  LDGSTS.E.BYPASS.LTC128B.128 [R100+0x80], desc[UR36][R86.64+0x80], P3 ;  /* 0x0008008056647fae */ /* 0x0005e20009981a24 */
[C---:B------:R-:W-:Y:S01]  /*3770*/  IMAD.SHL.U32 R2, R75.reuse, 0x8, RZ ;  /* 0x000000084b027824 */ /* 0x040fe200078e00ff */
[----:B------:R-:W-:Y:S01]  /*3780*/  LOP3.LUT P3, RZ, R78, 0x10, RZ, 0xc0, !PT ;  /* 0x000000104eff7812 */ /* 0x000fe2000786c0ff */
[C---:B------:R-:W-:Y:S01]  /*3790*/  IMAD.SHL.U32 R74, R75.reuse, 0x10, RZ ;  /* 0x000000104b4a7824 */ /* 0x040fe200078e00ff */
[----:B------:R2:W-:Y:S01]  /*37a0*/  LDGSTS.E.BYPASS.LTC128B.128 [R99], desc[UR36][R84.64], P2 ;  /* 0x0000000054637fae */ /* 0x0005e20009181a24 */
[----:B------:R-:W-:Y:S01]  /*37b0*/  IMAD.SHL.U32 R73, R75, 0x4, RZ ;  /* 0x000000044b497824 */ /* 0x000fe200078e00ff */
[----:B------:R-:W-:-:S02]  /*37c0*/  LOP3.LUT P6, RZ, R2, 0x10, RZ, 0xc0, !PT ;  /* 0x0000001002ff7812 */ /* 0x000fc400078cc0ff */
[----:B------:R-:W-:Y:S01]  /*37d0*/  SEL R2, R80, R75, !P0 ;  /* 0x0000004b50027207 */ /* 0x000fe20004000000 */
[----:B------:R2:W-:Y:S01]  /*37e0*/  LDGSTS.E.BYPASS.LTC128B.128 [R99+0x80], desc[UR36][R84.64+0x80], P1 ;  /* 0x0008008054637fae */ /* 0x0005e20008981a24 */
[----:B------:R-:W-:Y:S01]  /*37f0*/  ISETP.NE.AND P0, PT, R12, RZ, PT ;  /* 0x000000ff0c00720c */ /* 0x000fe20003f05270 */
[----:B------:R-:W-:Y:S01]  /*3800*/  IMAD.WIDE R80, R72, 0x8, R82 ;  /* 0x0000000848507825 */ /* 0x000fe200078e0252 */
[----:B------:R-:W-:Y:S01]  /*3810*/  LOP3.LUT P2, RZ, R77, 0x10, RZ, 0xc0, !PT ;  /* 0x000000104dff7812 */ /* 0x000fe2000784c0ff */
[----:B------:R-:W0:Y:S01]  /*3820*/  LDGDEPBAR ;  /* 0x00000000000079af */ /* 0x000e220000000000 */
[----:B------:R-:W-:Y:S01]  /*3830*/  SEL R2, R2, RZ, P0 ;  /* 0x000000ff02027207 */ /* 0x000fe20000000000 */
[----:B------:R-:W-:Y:S01]  /*3840*/  IMAD.SHL.U32 R75, R75, 0x2, RZ ;  /* 0x000000024b4b7824 */ /* 0x000fe200078e00ff */
[----:B------:R-:W-:Y:S01]  /*3850*/  LOP3.LUT P1, RZ, R76, 0x10, RZ, 0xc0, !PT ;  /* 0x000000104cff7812 */ /* 0x000fe2000782c0ff */
[----:B------:R-:W-:Y:S01]  /*3860*/  IMAD.WIDE R78, R72, 0x38, R80 ;  /* 0x00000038484e7825 */ /* 0x000fe200078e0250 */
[----:B------:R-:W-:Y:S01]  /*3870*/  LOP3.LUT P0, RZ, R74, 0x10, RZ, 0xc0, !PT ;  /* 0x000000104aff7812 */ /* 0x000fe2000780c0ff */
[----:B------:R2:W-:Y:S01]  /*3880*/  LDGSTS.E.BYPASS.LTC128B.128 [R100+0x2000], desc[UR36][R82.64], P4 ;  /* 0x0200000052647fae */ /* 0x0005e2000a181a24 */
[----:B------:R-:W-:Y:S01]  /*3890*/  LOP3.LUT P5, RZ, R73, 0x10, RZ, 0xc0, !PT ;  /* 0x0000001049ff7812 */ /* 0x000fe200078ac0ff */
[C---:B------:R-:W-:Y:S01]  /*38a0*/  IMAD.SHL.U32 R73, R2.reuse, 0x10, RZ ;  /* 0x0000001002497824 */ /* 0x040fe200078e00ff */
[----:B------:R-:W-:Y:S01]  /*38b0*/  LOP3.LUT P4, RZ, R75, 0x10, RZ, 0xc0, !PT ;  /* 0x000000104bff7812 */ /* 0x000fe2000788c0ff */
[----:B------:R2:W-:Y:S01]  /*38c0*/  LDGSTS.E.BYPASS.LTC128B.128 [R100+0x2080], desc[UR36][R82.64+0x80], P3 ;  /* 0x0208008052647fae */ /* 0x0005e20009981a24 */
[----:B------:R-:W-:-:S02]  /*38d0*/  IMAD.SHL.U32 R75, R2, 0x8, RZ ;  /* 0x00000008024b7824 */ /* 0x000fc400078e00ff */
[----:B------:R-:W-:Y:S01]  /*38e0*/  LOP3.LUT P3, RZ, R73, 0x10, RZ, 0xc0, !PT ;  /* 0x0000001049ff7812 */ /* 0x000fe2000786c0ff */
[----:B------:R-:W-:Y:S01]  /*38f0*/  IMAD.SHL.U32 R73, R2, 0x4, RZ ;  /* 0x0000000402497824 */ /* 0x000fe200078e00ff */
[----:B------:R2:W-:Y:S01]  /*3900*/  LDGSTS.E.BYPASS.LTC128B.128 [R99+0x2000], desc[UR36][R80.64], P2 ;  /* 0x0200000050637fae */ /* 0x0005e20009181a24 */
[----:B------:R-:W-:Y:S01]  /*3910*/  IMAD.WIDE R76, R72, 0x8, R78 ;  /* 0x00000008484c7825 */ /* 0x000fe200078e024e */
[----:B------:R-:W-:Y:S02]  /*3920*/  LOP3.LUT P2, RZ, R75, 0x10, RZ, 0xc0, !PT ;  /* 0x000000104bff7812 */ /* 0x000fe4000784c0ff */
[----:B------:R2:W-:Y:S01]  /*3930*/  LDGSTS.E.BYPASS.LTC128B.128 [R99+0x2080], desc[UR36][R80.64+0x80], P1 ;  /* 0x0208008050637fae */ /* 0x0005e20008981a24 */
[----:B------:R-:W-:Y:S01]  /*3940*/  IMAD.SHL.U32 R2, R2, 0x2, RZ ;  /* 0x0000000202027824 */ /* 0x000fe200078e00ff */
[----:B------:R-:W-:Y:S01]  /*3950*/  LOP3.LUT P1, RZ, R73, 0x10, RZ, 0xc0, !PT ;  /* 0x0000001049ff7812 */ /* 0x000fe2000782c0ff */
[----:B------:R-:W-:Y:S01]  /*3960*/  IMAD.WIDE R74, R72, 0x38, R76 ;  /* 0x00000038484a7825 */ /* 0x000fe200078e024c */
[----:B------:R-:W0:Y:S04]  /*3970*/  LDGDEPBAR ;  /* 0x00000000000079af */ /* 0x000e280000000000 */
[----:B------:R2:W-:Y:S01]  /*3980*/  LDGSTS.E.BYPASS.LTC128B.128 [R100+0x4000], desc[UR36][R78.64], P0 ;  /* 0x040000004e647fae */ /* 0x0005e20008181a24 */
[----:B------:R-:W-:Y:S01]  /*3990*/  LOP3.LUT P0, RZ, R2, 0x10, RZ, 0xc0, !PT ;  /* 0x0000001002ff7812 */ /* 0x000fe2000780c0ff */
[----:B------:R-:W-:-:S02]  /*39a0*/  IMAD.WIDE R72, R72, 0x8, R74 ;  /* 0x0000000848487825 */ /* 0x000fc400078e024a */
[----:B------:R2:W-:Y:S04]  /*39b0*/  LDGSTS.E.BYPASS.LTC128B.128 [R100+0x4080], desc[UR36][R78.64+0x80], P6 ;  /* 0x040800804e647fae */ /* 0x0005e8000b181a24 */
[----:B------:R2:W-:Y:S04]  /*39c0*/  LDGSTS.E.BYPASS.LTC128B.128 [R99+0x4000], desc[UR36][R76.64], P5 ;  /* 0x040000004c637fae */ /* 0x0005e8000a981a24 */
[----:B------:R2:W-:Y:S01]  /*39d0*/  LDGSTS.E.BYPASS.LTC128B.128 [R99+0x4080], desc[UR36][R76.64+0x80], P4 ;  /* 0x040800804c637fae */ /* 0x0005e2000a181a24 */
[----:B------:R-:W3:Y:S03]  /*39e0*/  S2R R2, SR_TID.X ;  /* 0x0000000000027919 */ /* 0x000ee60000002100 */
[----:B------:R-:W0:Y:S04]  /*39f0*/  LDGDEPBAR ;  /* 0x00000000000079af */ /* 0x000e280000000000 */
[----:B------:R2:W-:Y:S04]  /*3a00*/  LDGSTS.E.BYPASS.LTC128B.128 [R100+0x6000], desc[UR36][R74.64], P3 ;  /* 0x060000004a647fae */ /* 0x0005e80009981a24 */
[----:B------:R2:W-:Y:S04]  /*3a10*/  LDGSTS.E.BYPASS.LTC128B.128 [R100+0x6080], desc[UR36][R74.64+0x80], P2 ;  /* 0x060800804a647fae */ /* 0x0005e80009181a24 */
[----:B------:R2:W-:Y:S04]  /*3a20*/  LDGSTS.E.BYPASS.LTC128B.128 [R99+0x6000], desc[UR36][R72.64], P1 ;  /* 0x0600000048637fae */ /* 0x0005e80008981a24 */
[----:B------:R2:W-:Y:S01]  /*3a30*/  LDGSTS.E.BYPASS.LTC128B.128 [R99+0x6080], desc[UR36][R72.64+0x80], P0 ;  /* 0x0608008048637fae */ /* 0x0005e20008181a24 */
[----:B------:R-:W-:-:S03]  /*3a40*/  LOP3.LUT P0, RZ, R14, 0xff, RZ, 0xc0, !PT ;  /* 0x000000ff0eff7812 */ /* 0x000fc6000780c0ff */
[----:B------:R-:W0:Y:S10]  /*3a50*/  LDGDEPBAR ;  /* 0x00000000000079af */ /* 0x000e340000000000 */
[----:B---3--:R-:W-:Y:S05]  /*3a60*/  @!P0 BRA `(.L_x_1105) ;  /* 0x00000004009c8947 */ /* 0x008fea0003800000 */
[----:B--2---:R-:W2:Y:S01]  /*3a70*/  S2R R72, SR_CTAID.X ;  /* 0x0000000000487919 */ /* 0x004ea20000002500 */
[----:B------:R-:W-:Y:S01]  /*3a80*/  VIADDMNMX R74, R13, 0x80, R90, PT ;  /* 0x000000800d4a7846 */ /* 0x000fe2000380015a */
[----:B--2---:R-:W-:-:S05]  /*3a90*/  IMAD R73, R72, 0x20, R88 ;  /* 0x0000002048497824 */ /* 0x004fca00078e0258 */
[----:B------:R-:W-:-:S13]  /*3aa0*/  ISETP.GE.U32.AND P0, PT, R74, R73, PT ;  /* 0x000000494a00720c */ /* 0x000fda0003f06070 */
[----:B------:R-:W-:Y:S05]  /*3ab0*/  @!P0 BRA `(.L_x_1105) ;  /* 0x0000000400888947 */ /* 0x000fea0003800000 */
[----:B------:R-:W-:Y:S01]  /*3ac0*/  USHF.L.U32 UR4, UR6, 0x18, URZ ;  /* 0x0000001806047899 */ /* 0x000fe200080006ff */
[C---:B------:R-:W-:Y:S01]  /*3ad0*/  IMAD.SHL.U32 R73, R2.reuse, 0x2, RZ ;  /* 0x0000000202497824 */ /* 0x040fe200078e00ff */
[----:B------:R-:W-:Y:S01]  /*3ae0*/  PRMT R81, R2, 0x8880, RZ ;  /* 0x0000888002517816 */ /* 0x000fe200000000ff */
[----:B------:R-:W-:Y:S01]  /*3af0*/  IMAD R72, R72, 0x20, -R13 ;  /* 0x0000002048487824 */ /* 0x000fe200078e0a0d */
[----:B------:R-:W-:Y:S02]  /*3b00*/  LOP3.LUT R110, R110, 0xfffffffe, RZ, 0xc0, !PT ;  /* 0xfffffffe6e6e7812 */ /* 0x000fe400078ec0ff */
[----:B------:R-:W-:Y:S01]  /*3b10*/  IMAD.U32 R80, RZ, RZ, UR4 ;  /* 0x00000004ff507e24 */ /* 0x000fe2000f8e00ff */
[----:B------:R-:W-:Y:S02]  /*3b20*/  LOP3.LUT R73, R73, 0x6, RZ, 0xc0, !PT ;  /* 0x0000000649497812 */ /* 0x000fe400078ec0ff */
[----:B------:R-:W-:Y:S02]  /*3b30*/  SHF.R.S32.HI R81, RZ, 0x2, R81 ;  /* 0x00000002ff517819 */ /* 0x000fe40000011451 */
[----:B------:R-:W-:-:S02]  /*3b40*/  LEA.HI.SX32 R80, R80, R73, 0xd ;  /* 0x0000004950507211 */ /* 0x000fc400078f6aff */
[----:B------:R-:W-:-:S03]  /*3b50*/  PRMT R81, R81, 0x9910, RZ ;  /* 0x0000991051517816 */ /* 0x000fc600000000ff */
[----:B------:R-:W-:Y:S01]  /*3b60*/  VIADD R75, R80, 0x18 ;  /* 0x00000018504b7836 */ /* 0x000fe20000000000 */
[----:B------:R-:W-:Y:S01]  /*3b70*/  IADD3 R81, PT, PT, R88, R72, R81 ;  /* 0x0000004858517210 */ /* 0x000fe20007ffe051 */
[C---:B------:R-:W-:Y:S02]  /*3b80*/  VIADD R76, R80.reuse, 0x11 ;  /* 0x00000011504c7836 */ /* 0x040fe40000000000 */
[----:B------:R-:W-:Y:S01]  /*3b90*/  VIADD R78, R80, 0x9 ;  /* 0x00000009504e7836 */ /* 0x000fe20000000000 */
[-C--:B------:R-:W-:Y:S01]  /*3ba0*/  ISETP.GT.AND P3, PT, R75, R81.reuse, PT ;  /* 0x000000514b00720c */ /* 0x080fe20003f64270 */
[----:B------:R-:W-:Y:S01]  /*3bb0*/  VIADD R73, R81, 0x8 ;  /* 0x0000000851497836 */ /* 0x000fe20000000000 */
[-C--:B------:R-:W-:Y:S01]  /*3bc0*/  ISETP.GT.AND P6, PT, R76, R81.reuse, PT ;  /* 0x000000514c00720c */ /* 0x080fe20003fc4270 */
[----:B------:R-:W-:Y:S01]  /*3bd0*/  VIADD R74, R80, 0x19 ;  /* 0x00000019504a7836 */ /* 0x000fe20000000000 */
[----:B------:R-:W-:Y:S01]  /*3be0*/  ISETP.GT.AND P4, PT, R78, R81, PT ;  /* 0x000000514e00720c */ /* 0x000fe20003f84270 */
[C---:B------:R-:W-:Y:S01]  /*3bf0*/  VIADD R79, R80.reuse, 0x8 ;  /* 0x00000008504f7836 */ /* 0x040fe20000000000 */
[----:B------:R-:W-:Y:S01]  /*3c00*/  FSEL R17, R17, -INF , !P6 ;  /* 0xff80000011117808 */ /* 0x000fe20007000000 */
[C---:B------:R-:W-:Y:S01]  /*3c10*/  VIADD R77, R80.reuse, 0x10 ;  /* 0x00000010504d7836 */ /* 0x040fe20000000000 */
[----:B------:R-:W-:Y:S01]  /*3c20*/  FSEL R9, R9, -INF , !P4 ;  /* 0xff80000009097808 */ /* 0x000fe20006000000 */
[----:B------:R-:W-:Y:S01]  /*3c30*/  VIADD R72, R81, 0x18 ;  /* 0x0000001851487836 */ /* 0x000fe20000000000 */
[----:B------:R-:W-:-:S02]  /*3c40*/  ISETP.GT.AND P4, PT, R80, R73, PT ;  /* 0x000000495000720c */ /* 0x000fc40003f84270 */
[----:B------:R-:W-:Y:S02]  /*3c50*/  ISETP.GT.AND P2, PT, R80, R81, PT ;  /* 0x000000515000720c */ /* 0x000fe40003f44270 */
[----:B------:R-:W-:Y:S02]  /*3c60*/  @P3 LOP3.LUT R110, R110, 0x1, RZ, 0xfc, !PT ;  /* 0x000000016e6e3812 */ /* 0x000fe400078efcff */
[----:B------:R-:W-:Y:S02]  /*3c70*/  FSEL R6, R6, -INF , !P4 ;  /* 0xff80000006067808 */ /* 0x000fe40006000000 */
[----:B------:R-:W-:Y:S02]  /*3c80*/  LOP3.LUT P6, RZ, R110, 0x1, RZ, 0xc0, !PT ;  /* 0x000000016eff7812 */ /* 0x000fe400078cc0ff */
[----:B------:R-:W-:Y:S02]  /*3c90*/  ISETP.GT.AND P4, PT, R74, R73, PT ;  /* 0x000000494a00720c */ /* 0x000fe40003f84270 */
[----:B------:R-:W-:-:S02]  /*3ca0*/  FSEL R20, R20, -INF , !P6 ;  /* 0xff80000014147808 */ /* 0x000fc40007000000 */
[-C--:B------:R-:W-:Y:S02]  /*3cb0*/  ISETP.GT.AND P6, PT, R75, R73.reuse, PT ;  /* 0x000000494b00720c */ /* 0x080fe40003fc4270 */
[----:B------:R-:W-:Y:S02]  /*3cc0*/  LOP3.LUT R110, R110, 0xfffffffe, RZ, 0xc0, !PT ;  /* 0xfffffffe6e6e7812 */ /* 0x000fe400078ec0ff */
[C---:B------:R-:W-:Y:S02]  /*3cd0*/  ISETP.GE.AND P3, PT, R80.reuse, R73, PT ;  /* 0x000000495000720c */ /* 0x040fe40003f66270 */
[-C--:B------:R-:W-:Y:S02]  /*3ce0*/  ISETP.GE.AND P0, PT, R80, R81.reuse, PT ;  /* 0x000000515000720c */ /* 0x080fe40003f06270 */
[-C--:B------:R-:W-:Y:S02]  /*3cf0*/  ISETP.GT.AND P1, PT, R79, R81.reuse, PT ;  /* 0x000000514f00720c */ /* 0x080fe40003f24270 */
[----:B------:R-:W-:-:S02]  /*3d00*/  ISETP.GT.AND P5, PT, R77, R81, PT ;  /* 0x000000514d00720c */ /* 0x000fc40003fa4270 */
[----:B------:R-:W-:Y:S02]  /*3d10*/  FSEL R7, R7, -INF , !P3 ;  /* 0xff80000007077808 */ /* 0x000fe40005800000 */
[----:B------:R-:W-:Y:S02]  /*3d20*/  @P6 LOP3.LUT R110, R110, 0x1, RZ, 0xfc, !PT ;  /* 0x000000016e6e6812 */ /* 0x000fe400078efcff */
[----:B------:R-:W-:Y:S02]  /*3d30*/  ISETP.GT.AND P3, PT, R74, R81, PT ;  /* 0x000000514a00720c */ /* 0x000fe40003f64270 */
[----:B------:R-:W-:Y:S02]  /*3d40*/  LOP3.LUT R110, R110, 0xfffffffd, RZ, 0xc0, !PT ;  /* 0xfffffffd6e6e7812 */ /* 0x000fe400078ec0ff */
[----:B------:R-:W-:Y:S02]  /*3d50*/  FSEL R4, R4, -INF , !P2 ;  /* 0xff80000004047808 */ /* 0x000fe40005000000 */
[----:B------:R-:W-:-:S02]  /*3d60*/  FSEL R5, R5, -INF , !P0 ;  /* 0xff80000005057808 */ /* 0x000fc40004000000 */
[----:B------:R-:W-:Y:S02]  /*3d70*/  FSEL R8, R8, -INF , !P1 ;  /* 0xff80000008087808 */ /* 0x000fe40004800000 */
[----:B------:R-:W-:Y:S02]  /*3d80*/  FSEL R16, R16, -INF , !P5 ;  /* 0xff80000010107808 */ /* 0x000fe40006800000 */
[-C--:B------:R-:W-:Y:S02]  /*3d90*/  ISETP.GT.AND P2, PT, R79, R73.reuse, PT ;  /* 0x000000494f00720c */ /* 0x080fe40003f44270 */
[-C--:B------:R-:W-:Y:S02]  /*3da0*/  ISETP.GT.AND P1, PT, R78, R73.reuse, PT ;  /* 0x000000494e00720c */ /* 0x080fe40003f24270 */
[-C--:B------:R-:W-:Y:S02]  /*3db0*/  ISETP.GT.AND P0, PT, R77, R73.reuse, PT ;  /* 0x000000494d00720c */ /* 0x080fe40003f04270 */
[----:B------:R-:W-:Y:S01]  /*3dc0*/  ISETP.GT.AND P5, PT, R76, R73, PT ;  /* 0x000000494c00720c */ /* 0x000fe20003fa4270 */
[----:B------:R-:W-:Y:S01]  /*3dd0*/  VIADD R73, R81, 0x10 ;  /* 0x0000001051497836 */ /* 0x000fe20000000000 */
[----:B------:R-:W-:-:S02]  /*3de0*/  @P4 LOP3.LUT R110, R110, 0x2, RZ, 0xfc, !PT ;  /* 0x000000026e6e4812 */ /* 0x000fc400078efcff */
[----:B------:R-:W-:Y:S02]  /*3df0*/  ISETP.GT.AND P4, PT, R79, R72, PT ;  /* 0x000000484f00720c */ /* 0x000fe40003f84270 */
[----:B------:R-:W-:Y:S02]  /*3e00*/  LOP3.LUT R110, R110, 0xfffffffb, RZ, 0xc0, !PT ;  /* 0xfffffffb6e6e7812 */ /* 0x000fe400078ec0ff */
[----:B------:R-:W-:Y:S02]  /*3e10*/  FSEL R34, R34, -INF , !P4 ;  /* 0xff80000022227808 */ /* 0x000fe40006000000 */
[----:B------:R-:W-:Y:S02]  /*3e20*/  ISETP.GT.AND P4, PT, R75, R73, PT ;  /* 0x000000494b00720c */ /* 0x000fe40003f84270 */
[----:B------:R-:W-:Y:S02]  /*3e30*/  @P3 LOP3.LUT R110, R110, 0x4, RZ, 0xfc, !PT ;  /* 0x000000046e6e3812 */ /* 0x000fe400078efcff */
[----:B------:R-:W-:-:S02]  /*3e40*/  FSEL R10, R10, -INF , !P2 ;  /* 0xff8000000a0a7808 */ /* 0x000fc40005000000 */
[----:B------:R-:W-:Y:S02]  /*3e50*/  FSEL R18, R18, -INF , !P0 ;  /* 0xff80000012127808 */ /* 0x000fe40004000000 */
[C---:B------:R-:W-:Y:S02]  /*3e60*/  LOP3.LUT P2, RZ, R110.reuse, 0x1, RZ, 0xc0, !PT ;  /* 0x000000016eff7812 */ /* 0x040fe4000784c0ff */
[C---:B------:R-:W-:Y:S02]  /*3e70*/  LOP3.LUT P0, RZ, R110.reuse, 0x2, RZ, 0xc0, !PT ;  /* 0x000000026eff7812 */ /* 0x040fe4000780c0ff */
[----:B------:R-:W-:Y:S02]  /*3e80*/  FSEL R19, R19, -INF , !P5 ;  /* 0xff80000013137808 */ /* 0x000fe40006800000 */
[C---:B------:R-:W-:Y:S02]  /*3e90*/  LOP3.LUT P5, RZ, R110.reuse, 0x4, RZ, 0xc0, !PT ;  /* 0x000000046eff7812 */ /* 0x040fe400078ac0ff */
[----:B------:R-:W-:-:S02]  /*3ea0*/  LOP3.LUT R110, R110, 0xfffffffd, RZ, 0xc0, !PT ;  /* 0xfffffffd6e6e7812 */ /* 0x000fc400078ec0ff */
[----:B------:R-:W-:Y:S02]  /*3eb0*/  FSEL R11, R11, -INF , !P1 ;  /* 0xff8000000b0b7808 */ /* 0x000fe40004800000 */
[----:B------:R-:W-:Y:S02]  /*3ec0*/  FSEL R22, R22, -INF , !P2 ;  /* 0xff80000016167808 */ /* 0x000fe40005000000 */
[----:B------:R-:W-:Y:S02]  /*3ed0*/  FSEL R23, R23, -INF , !P0 ;  /* 0xff80000017177808 */ /* 0x000fe40004000000 */
[-C--:B------:R-:W-:Y:S02]  /*3ee0*/  ISETP.GT.AND P1, PT, R78, R72.reuse, PT ;  /* 0x000000484e00720c */ /* 0x080fe40003f24270 */
[C---:B------:R-:W-:Y:S02]  /*3ef0*/  ISETP.GT.AND P2, PT, R77.reuse, R73, PT ;  /* 0x000000494d00720c */ /* 0x040fe40003f44270 */
[----:B------:R-:W-:-:S02]  /*3f00*/  ISETP.GT.AND P0, PT, R77, R72, PT ;  /* 0x000000484d00720c */ /* 0x000fc40003f04270 */
[----:B------:R-:W-:Y:S02]  /*3f10*/  @P4 LOP3.LUT R110, R110, 0x2, RZ, 0xfc, !PT ;  /* 0x000000026e6e4812 */ /* 0x000fe400078efcff */
[----:B------:R-:W-:Y:S02]  /*3f20*/  FSEL R35, R35, -INF , !P1 ;  /* 0xff80000023237808 */ /* 0x000fe40004800000 */
[----:B------:R-:W-:Y:S02]  /*3f30*/  FSEL R28, R28, -INF , !P2 ;  /* 0xff8000001c1c7808 */ /* 0x000fe40005000000 */
[----:B------:R-:W-:Y:S02]  /*3f40*/  FSEL R30, R30, -INF , !P0 ;  /* 0xff8000001e1e7808 */ /* 0x000fe40004000000 */
[-C--:B------:R-:W-:Y:S02]  /*3f50*/  ISETP.GT.AND P6, PT, R79, R73.reuse, PT ;  /* 0x000000494f00720c */ /* 0x080fe40003fc4270 */
[----:B------:R-:W-:-:S02]  /*3f60*/  ISETP.GT.AND P3, PT, R78, R73, PT ;  /* 0x000000494e00720c */ /* 0x000fc40003f64270 */
[----:B------:R-:W-:Y:S02]  /*3f70*/  LOP3.LUT P1, RZ, R110, 0x2, RZ, 0xc0, !PT ;  /* 0x000000026eff7812 */ /* 0x000fe4000782c0ff */
        /* <DEDUP_REMOVED lines=8> */
[----:B------:R-:W-:Y:S02]  /*4000*/  ISETP.GT.AND P6, PT, R75, R72, PT ;  /* 0x000000484b00720c */ /* 0x000fe40003fc4270 */
[CC--:B------:R-:W-:Y:S02]  /*4010*/  ISETP.GT.AND P5, PT, R80.reuse, R73.reuse, PT ;  /* 0x000000495000720c */ /* 0x0c0fe40003fa4270 */
[----:B------:R-:W-:-:S02]  /*4020*/  ISETP.GE.AND P4, PT, R80, R73, PT ;  /* 0x000000495000720c */ /* 0x000fc40003f86270 */
[----:B------:R-:W-:Y:S02]  /*4030*/  ISETP.GT.AND P3, PT, R74, R73, PT ;  /* 0x000000494a00720c */ /* 0x000fe40003f64270 */
[CC--:B------:R-:W-:Y:S02]  /*4040*/  ISETP.GT.AND P2, PT, R80.reuse, R72.reuse, PT ;  /* 0x000000485000720c */ /* 0x0c0fe40003f44270 */
[-C--:B------:R-:W-:Y:S02]  /*4050*/  ISETP.GE.AND P0, PT, R80, R72.reuse, PT ;  /* 0x000000485000720c */ /* 0x080fe40003f06270 */
[----:B------:R-:W-:Y:S02]  /*4060*/  ISETP.GT.AND P1, PT, R74, R72, PT ;  /* 0x000000484a00720c */ /* 0x000fe40003f24270 */
[----:B------:R-:W-:Y:S02]  /*4070*/  FSEL R26, R26, -INF , !P6 ;  /* 0xff8000001a1a7808 */ /* 0x000fe40007000000 */
[----:B------:R-:W-:-:S02]  /*4080*/  FSEL R36, R36, -INF , !P5 ;  /* 0xff80000024247808 */ /* 0x000fc40006800000 */
[----:B------:R-:W-:Y:S02]  /*4090*/  FSEL R37, R37, -INF , !P4 ;  /* 0xff80000025257808 */ /* 0x000fe40006000000 */
[----:B------:R-:W-:Y:S02]  /*40a0*/  FSEL R25, R25, -INF , !P3 ;  /* 0xff80000019197808 */ /* 0x000fe40005800000 */
[----:B------:R-:W-:Y:S02]  /*40b0*/  FSEL R38, R38, -INF , !P2 ;  /* 0xff80000026267808 */ /* 0x000fe40005000000 */
[----:B------:R-:W-:Y:S02]  /*40c0*/  FSEL R39, R39, -INF , !P0 ;  /* 0xff80000027277808 */ /* 0x000fe40004000000 */
[----:B------:R-:W-:-:S07]  /*40d0*/  FSEL R27, R27, -INF , !P1 ;  /* 0xff8000001b1b7808 */ /* 0x000fce0004800000 */
.L_x_1105:
[----:B--2---:R-:W2:Y:S01]  /*40e0*/  LDC R72, c[0x0][0x3d8] ;  /* 0x0000f600ff487b82 */ /* 0x004ea20000000800 */
[----:B------:R-:W-:Y:S01]  /*40f0*/  USHF.L.U32 UR4, UR6, 0x18, URZ ;  /* 0x0000001806047899 */ /* 0x000fe200080006ff */
[----:B------:R-:W-:Y:S01]  /*4100*/  SHF.L.U32 R74, R2, 0x1, RZ ;  /* 0x00000001024a7819 */ /* 0x000fe200000006ff */
[----:B------:R-:W-:Y:S01]  /*4110*/  BSSY.RECONVERGENT B0, `(.L_x_1106) ;  /* 0x0000046000007945 */ /* 0x000fe20003800200 */
[----:B------:R-:W-:Y:S02]  /*4120*/  LOP3.LUT R110, R110, 0xfffffffe, RZ, 0xc0, !PT ;  /* 0xfffffffe6e6e7812 */ /* 0x000fe400078ec0ff */
[----:B------:R-:W-:Y:S01]  /*4130*/  LOP3.LUT R74, R74, 0x6, RZ, 0xc0, !PT ;  /* 0x000000064a4a7812 */ /* 0x000fe200078ec0ff */
[----:B--2---:R-:W-:-:S04]  /*4140*/  FMUL R72, R72, 1.4426950216293334961 ;  /* 0x3fb8aa3b48487820 */ /* 0x004fc80000400000 */
[C---:B------:R-:W-:Y:S01]  /*4150*/  FMUL R73, R72.reuse, R7 ;  /* 0x0000000748497220 */ /* 0x040fe20000400000 */
[----:B------:R-:W-:Y:S01]  /*4160*/  MOV R7, UR4 ;  /* 0x0000000400077c02 */ /* 0x000fe20008000f00 */
[C---:B------:R-:W-:Y:S01]  /*4170*/  FMUL R75, R72.reuse, R32 ;  /* 0x00000020484b7220 */ /* 0x040fe20000400000 */
[C---:B------:R-:W-:Y:S01]  /*4180*/  FMUL R76, R72.reuse, R34 ;  /* 0x00000022484c7220 */ /* 0x040fe20000400000 */
[C---:B------:R-:W-:Y:S01]  /*4190*/  FMUL R4, R72.reuse, R4 ;  /* 0x0000000448047220 */ /* 0x040fe20000400000 */
        /* <DEDUP_REMOVED lines=8> */
[----:B------:R-:W-:Y:S01]  /*4220*/  ISETP.GE.AND P0, PT, R32, R3, PT ;  /* 0x000000032000720c */ /* 0x000fe20003f06270 */
[----:B------:R-:W-:Y:S01]  /*4230*/  FMUL R9, R72, R9 ;  /* 0x0000000948097220 */ /* 0x000fe20000400000 */
[----:B------:R-:W-:Y:S01]  /*4240*/  IADD3 R78, PT, PT, R74, 0x9, RZ ;  /* 0x000000094a4e7810 */ /* 0x000fe20007ffe0ff */
[----:B------:R-:W-:Y:S01]  /*4250*/  FMUL R84, R72, R21 ;  /* 0x0000001548547220 */ /* 0x000fe20000400000 */
[-C--:B------:R-:W-:Y:S01]  /*4260*/  ISETP.GE.AND P6, PT, R34, R3.reuse, PT ;  /* 0x000000032200720c */ /* 0x080fe20003fc6270 */
[----:B------:R-:W-:Y:S01]  /*4270*/  FMUL R21, R72, R22 ;  /* 0x0000001648157220 */ /* 0x000fe20000400000 */
[-C--:B------:R-:W-:Y:S01]  /*4280*/  ISETP.GE.AND P1, PT, R74, R3.reuse, PT ;  /* 0x000000034a00720c */ /* 0x080fe20003f26270 */
[----:B------:R-:W-:Y:S01]  /*4290*/  FMUL R20, R72, R20 ;  /* 0x0000001448147220 */ /* 0x000fe20000400000 */
[----:B------:R-:W-:Y:S01]  /*42a0*/  FMNMX R79, R4, -INF , !PT ;  /* 0xff800000044f7809 */ /* 0x000fe20007800000 */
[----:B------:R-:W-:Y:S01]  /*42b0*/  FMUL R6, R72, R6 ;  /* 0x0000000648067220 */ /* 0x000fe20000400000 */
[----:B------:R-:W-:Y:S01]  /*42c0*/  IADD3 R16, PT, PT, R74, 0x10, RZ ;  /* 0x000000104a107810 */ /* 0x000fe20007ffe0ff */
[----:B------:R-:W-:Y:S01]  /*42d0*/  FMUL R36, R72, R36 ;  /* 0x0000002448247220 */ /* 0x000fe20000400000 */
[----:B------:R-:W-:Y:S01]  /*42e0*/  ISETP.GE.AND P5, PT, R78, R3, PT ;  /* 0x000000034e00720c */ /* 0x000fe20003fa6270 */
[C---:B------:R-:W-:Y:S01]  /*42f0*/  FMUL R37, R72.reuse, R37 ;  /* 0x0000002548257220 */ /* 0x040fe20000400000 */
[----:B------:R-:W-:Y:S01]  /*4300*/  FSEL R79, R79, -INF , !P1 ;  /* 0xff8000004f4f7808 */ /* 0x000fe20004800000 */
[----:B------:R-:W-:Y:S01]  /*4310*/  FMUL R38, R72, R38 ;  /* 0x0000002648267220 */ /* 0x000fe20000400000 */
[----:B------:R-:W-:Y:S01]  /*4320*/  IADD3 R80, PT, PT, R74, 0x11, RZ ;  /* 0x000000114a507810 */ /* 0x000fe20007ffe0ff */
        /* <DEDUP_REMOVED lines=15> */
[----:B------:R-:W-:Y:S01]  /*4420*/  ISETP.GE.AND P2, PT, R18, R3, PT ;  /* 0x000000031200720c */ /* 0x000fe20003f46270 */
[----:B------:R-:W-:Y:S01]  /*4430*/  FMUL R30, R72, R30 ;  /* 0x0000001e481e7220 */ /* 0x000fe20000400000 */
[----:B------:R-:W-:Y:S01]  /*4440*/  IADD3 R22, PT, PT, R74, 0x19, RZ ;  /* 0x000000194a167810 */ /* 0x000fe20007ffe0ff */
[C---:B------:R-:W-:Y:S01]  /*4450*/  FMUL R31, R72.reuse, R31 ;  /* 0x0000001f481f7220 */ /* 0x040fe20000400000 */
        /* <DEDUP_REMOVED lines=16> */
.L_x_1107:
[----:B------:R3:W-:Y:S02]  /*4560*/  ATOMS.MIN RZ, [R98+0x100], R79 ;  /* 0x0001004f62ff738c */ /* 0x0007e40000800000 */
.L_x_1108:
[----:B------:R-:W-:Y:S05]  /*4570*/  BSYNC.RECONVERGENT B0 ;  /* 0x0000000000007941 */ /* 0x000fea0003800200 */
.L_x_1106:
[C---:B------:R-:W-:Y:S01]  /*4580*/  LOP3.LUT P0, RZ, R110.reuse, 0x1, RZ, 0xc0, !PT ;  /* 0x000000016eff7812 */ /* 0x040fe2000780c0ff */
[----:B------:R-:W-:Y:S01]  /*4590*/  BSSY.RECONVERGENT B0, `(.L_x_1109) ;  /* 0x0000012000007945 */ /* 0x000fe20003800200 */
[----:B--23--:R-:W-:Y:S02]  /*45a0*/  P2R R79, PR, RZ, 0x2 ;  /* 0x00000002ff4f7803 */ /* 0x00cfe40000000000 */
        /* <DEDUP_REMOVED lines=15> */
.L_x_1110:
[----:B------:R3:W-:Y:S02]  /*46a0*/  ATOMS.MIN RZ, [R98+0x120], R72 ;  /* 0x0001204862ff738c */ /* 0x0007e40000800000 */
.L_x_1111:
[----:B------:R-:W-:Y:S05]  /*46b0*/  BSYNC.RECONVERGENT B0 ;  /* 0x0000000000007941 */ /* 0x000fea0003800200 */
.L_x_1109:
[C---:B------:R-:W-:Y:S01]  /*46c0*/  LOP3.LUT P0, RZ, R110.reuse, 0x1, RZ, 0xc0, !PT ;  /* 0x000000016eff7812 */ /* 0x040fe2000780c0ff */
[----:B------:R-:W-:Y:S01]  /*46d0*/  BSSY.RECONVERGENT B0, `(.L_x_1112) ;  /* 0x0000012000007945 */ /* 0x000fe20003800200 */
[----:B------:R-:W-:Y:S02]  /*46e0*/  P2R R79, PR, RZ, 0x2 ;  /* 0x00000002ff4f7803 */ /* 0x000fe40000000000 */
[----:B------:R-:W-:Y:S02]  /*46f0*/  LOP3.LUT P1, RZ, R110, 0x2, RZ, 0xc0, !PT ;  /* 0x000000026eff7812 */ /* 0x000fe4000782c0ff */
[----:B--23--:R-:W-:-:S04]  /*4700*/  FMNMX R72, R36, -INF , !PT ;  /* 0xff80000024487809 */ /* 0x00cfc80007800000 */
        /* <DEDUP_REMOVED lines=13> */
.L_x_1113:
[----:B------:R3:W-:Y:S02]  /*47e0*/  ATOMS.MIN RZ, [R98+0x140], R72 ;  /* 0x0001404862ff738c */ /* 0x0007e40000800000 */
.L_x_1114:
[----:B------:R-:W-:Y:S05]  /*47f0*/  BSYNC.RECONVERGENT B0 ;  /* 0x0000000000007941 */ /* 0x000fea0003800200 */
.L_x_1112:
        /* <DEDUP_REMOVED lines=18> */
.L_x_1116:
[----:B------:R3:W-:Y:S02]  /*4920*/  ATOMS.MIN RZ, [R98+0x160], R79 ;  /* 0x0001604f62ff738c */ /* 0x0007e40000800000 */
.L_x_1117:
[----:B------:R-:W-:Y:S05]  /*4930*/  BSYNC.RECONVERGENT B0 ;  /* 0x0000000000007941 */ /* 0x000fea0003800200 */
.L_x_1115:
[C---:B------:R-:W-:Y:S01]  /*4940*/  PRMT R72, R2.reuse, 0x8880, RZ ;  /* 0x0000888002487816 */ /* 0x040fe200000000ff */
[----:B------:R-:W-:Y:S01]  /*4950*/  BAR.SYNC.DEFER_BLOCKING 0x0 ;  /* 0x0000000000007b1d */ /* 0x000fe20000010000 */
[----:B--23--:R-:W-:Y:S02]  /*4960*/  PRMT R79, R2, 0x8880, RZ ;  /* 0x00008880024f7816 */ /* 0x00cfe400000000ff */
[----:B------:R-:W-:Y:S02]  /*4970*/  ISETP.GT.AND P0, PT, R72, 0x7, PT ;  /* 0x000000074800780c */ /* 0x000fe40003f04270 */
[----:B------:R-:W-:Y:S01]  /*4980*/  LOP3.LUT R110, R110, 0xffffbfff, RZ, 0xc0, !PT ;  /* 0xffffbfff6e6e7812 */ /* 0x000fe200078ec0ff */
[----:B------:R-:W-:Y:S01]  /*4990*/  BSSY.RECONVERGENT B0, `(.L_x_1118) ;  /* 0x0000019000007945 */ /* 0x000fe20003800200 */
[----:B------:R-:W-:-:S09]  /*49a0*/  PRMT R79, R79, 0x7710, RZ ;  /* 0x000077104f4f7816 */ /* 0x000fd200000000ff */
[----:B------:R-:W-:Y:S01]  /*49b0*/  @P0 LOP3.LUT R110, R110, 0x4000, RZ, 0xfc, !PT ;  /* 0x000040006e6e0812 */ /* 0x000fe200078efcff */
[----:B------:R-:W-:Y:S06]  /*49c0*/  @P0 BRA `(.L_x_1119) ;  /* 0x0000000000540947 */ /* 0x000fec0003800000 */
[----:B------:R-:W2:Y:S01]  /*49d0*/  S2UR UR4, SR_CgaCtaId ;  /* 0x00000000000479c3 */ /* 0x000ea20000008800 */
[----:B------:R-:W-:Y:S01]  /*49e0*/  UMOV UR5, 0x400 ;  /* 0x0000040000057882 */ /* 0x000fe20000000000 */
[----:B------:R-:W-:Y:S01]  /*49f0*/  LEA.HI.SX32 R83, R7, R72, 0xb ;  /* 0x0000004807537211 */ /* 0x000fe200078f5aff */
[----:B--2---:R-:W-:-:S06]  /*4a00*/  ULEA UR4, UR4, UR5, 0x18 ;  /* 0x0000000504047291 */ /* 0x004fcc000f8ec0ff */
[----:B------:R-:W-:-:S05]  /*4a10*/  LEA R83, R83, UR4, 0x2 ;  /* 0x0000000453537c11 */ /* 0x000fca000f8e10ff */
[----:B------:R-:W-:Y:S04]  /*4a20*/  LDS R86, [R83] ;  /* 0x0000000053567984 */ /* 0x000fe80000000800 */
[----:B------:R-:W2:Y:S02]  /*4a30*/  LDS R81, [R83+0x100] ;  /* 0x0001000053517984 */ /* 0x000ea40000000800 */
[----:B--2---:R-:W-:-:S13]  /*4a40*/  FSETP.GEU.AND P0, PT, R86, R81, PT ;  /* 0x000000515600720b */ /* 0x004fda0003f0e000 */
[----:B------:R-:W-:Y:S05]  /*4a50*/  @P0 BRA `(.L_x_1120) ;  /* 0x0000000000280947 */ /* 0x000fea0003800000 */
[----:B------:R-:W-:Y:S02]  /*4a60*/  FADD R85, R86, -R81 ;  /* 0x8000005156557221 */ /* 0x000fe40000000000 */
[----:B------:R-:W2:Y:S03]  /*4a70*/  LDS R81, [R83+0x80] ;  /* 0x0000800053517984 */ /* 0x000ea60000000800 */
[----:B------:R-:W-:-:S13]  /*4a80*/  FSETP.GEU.AND P0, PT, R85, -126, PT ;  /* 0xc2fc00005500780b */ /* 0x000fda0003f0e000 */
[----:B------:R-:W-:-:S04]  /*4a90*/  @!P0 FMUL R85, R85, 0.5 ;  /* 0x3f00000055558820 */ /* 0x000fc80000400000 */
[----:B------:R-:W3:Y:S02]  /*4aa0*/  MUFU.EX2 R118, R85 ;  /* 0x0000005500767308 */ /* 0x000ee40000000800 */
[----:B---3--:R-:W-:-:S04]  /*4ab0*/  @!P0 FMUL R118, R118, R118 ;  /* 0x0000007676768220 */ /* 0x008fc80000400000 */
[----:B--2---:R-:W-:Y:S01]  /*4ac0*/  FMUL R86, R118, R81 ;  /* 0x0000005176567220 */ /* 0x004fe20000400000 */
[----:B------:R3:W-:Y:S04]  /*4ad0*/  STS [R83+0x180], R118 ;  /* 0x0001807653007388 */ /* 0x0007e80000000800 */
[----:B------:R3:W-:Y:S01]  /*4ae0*/  STS [R83+0x80], R86 ;  /* 0x0000805653007388 */ /* 0x0007e20000000800 */
[----:B------:R-:W-:Y:S05]  /*4af0*/  BRA `(.L_x_1119) ;  /* 0x0000000000087947 */ /* 0x000fea0003800000 */
.L_x_1120:
[----:B------:R-:W-:-:S05]  /*4b00*/  MOV R86, 0x3f800000 ;  /* 0x3f80000000567802 */ /* 0x000fca0000000f00 */
[----:B------:R2:W-:Y:S02]  /*4b10*/  STS [R83+0x180], R86 ;  /* 0x0001805653007388 */ /* 0x0005e40000000800 */
.L_x_1119:
[----:B------:R-:W-:Y:S05]  /*4b20*/  BSYNC.RECONVERGENT B0 ;  /* 0x0000000000007941 */ /* 0x000fea0003800200 */
.L_x_1118:
[----:B------:R-:W-:Y:S01]  /*4b30*/  BAR.SYNC.DEFER_BLOCKING 0x0 ;  /* 0x0000000000007b1d */ /* 0x000fe20000010000 */
[----:B------:R-:W-:-:S13]  /*4b40*/  ISETP.NE.AND P0, PT, R13, RZ, PT ;  /* 0x000000ff0d00720c */ /* 0x000fda0003f05270 */
[----:B------:R-:W-:Y:S05]  /*4b50*/  @!P0 BRA `(.L_x_1121) ;  /* 0x0000000000908947 */ /* 0x000fea0003800000 */
[----:B--23--:R-:W2:Y:S04]  /*4b60*/  LDS R86, [R98+0x180] ;  /* 0x0001800062567984 */ /* 0x00cea80000000800 */
[----:B------:R-:W3:Y:S04]  /*4b70*/  LDS R85, [R98+0x1a0] ;  /* 0x0001a00062557984 */ /* 0x000ee80000000800 */
[----:B------:R-:W5:Y:S04]  /*4b80*/  LDS R83, [R98+0x1c0] ;  /* 0x0001c00062537984 */ /* 0x000f680000000800 */
[----:B------:R-:W1:Y:S01]  /*4b90*/  LDS R81, [R98+0x1e0] ;  /* 0x0001e00062517984 */ /* 0x000e620000000800 */
        /* <DEDUP_REMOVED lines=8> */
[-C--:B---3--:R-:W-:Y:S01]  /*4c20*/  FMUL R42, R42, R85.reuse ;  /* 0x000000552a2a7220 */ /* 0x088fe20000400000 */
[-C--:B------:R-:W-:Y:S01]  /*4c30*/  FMUL R43, R43, R85.reuse ;  /* 0x000000552b2b7220 */ /* 0x080fe20000400000 */
[-C--:B------:R-:W-:Y:S01]  /*4c40*/  FMUL R46, R46, R85.reuse ;  /* 0x000000552e2e7220 */ /* 0x080fe20000400000 */
[-C--:B------:R-:W-:Y:S01]  /*4c50*/  FMUL R47, R47, R85.reuse ;  /* 0x000000552f2f7220 */ /* 0x080fe20000400000 */
[-C--:B------:R-:W-:Y:S01]  /*4c60*/  FMUL R50, R50, R85.reuse ;  /* 0x0000005532327220 */ /* 0x080fe20000400000 */
[-C--:B------:R-:W-:Y:S01]  /*4c70*/  FMUL R51, R51, R85.reuse ;  /* 0x0000005533337220 */ /* 0x080fe20000400000 */
[-C--:B------:R-:W-:Y:S01]  /*4c80*/  FMUL R54, R54, R85.reuse ;  /* 0x0000005536367220 */ /* 0x080fe20000400000 */
[----:B------:R-:W-:Y:S01]  /*4c90*/  FMUL R55, R55, R85 ;  /* 0x0000005537377220 */ /* 0x000fe20000400000 */
        /* <DEDUP_REMOVED lines=15> */
[----:B------:R-:W-:-:S07]  /*4d90*/  FMUL R59, R59, R81 ;  /* 0x000000513b3b7220 */ /* 0x000fce0000400000 */
.L_x_1121:
[----:B------:R-:W5:Y:S01]  /*4da0*/  LDS R81, [R98+0x100] ;  /* 0x0001000062517984 */ /* 0x000f620000000800 */
[-C--:B------:R-:W-:Y:S01]  /*4db0*/  ISETP.GE.AND P1, PT, R74, R3.reuse, PT ;  /* 0x000000034a00720c */ /* 0x080fe20003f26270 */
[----:B------:R-:W-:Y:S01]  /*4dc0*/  IMAD.MOV.U32 R111, RZ, RZ, RZ ;  /* 0x000000ffff6f7224 */ /* 0x000fe200078e00ff */
[-C--:B------:R-:W-:Y:S01]  /*4dd0*/  ISETP.GE.AND P0, PT, R32, R3.reuse, PT ;  /* 0x000000032000720c */ /* 0x080fe20003f06270 */
[----:B------:R-:W1:Y:S01]  /*4de0*/  S2UR UR4, SR_CgaCtaId ;  /* 0x00000000000479c3 */ /* 0x000e620000008800 */
[----:B------:R-:W-:Y:S01]  /*4df0*/  ISETP.GE.AND P2, PT, R34, R3, PT ;  /* 0x000000032200720c */ /* 0x000fe20003f46270 */
[----:B------:R-:W-:Y:S01]  /*4e00*/  UMOV UR5, 0x400 ;  /* 0x0000040000057882 */ /* 0x000fe20000000000 */
[----:B------:R-:W-:Y:S01]  /*4e10*/  PLOP3.LUT P5, PT, PT, PT, PT, 0x80, 0x8 ;  /* 0x000000000008781c */ /* 0x000fe20003faf070 */
[----:B------:R-:W-:Y:S01]  /*4e20*/  BSSY.RECONVERGENT B0, `(.L_x_1122) ;  /* 0x00001b7000007945 */ /* 0x000fe20003800200 */
[----:B------:R-:W-:Y:S02]  /*4e30*/  LOP3.LUT R110, R110, 0xfffffffd, RZ, 0xc0, !PT ;  /* 0xfffffffd6e6e7812 */ /* 0x000fe400078ec0ff */
[----:B------:R-:W-:-:S02]  /*4e40*/  PLOP3.LUT P6, PT, PT, PT, PT, 0x80, 0x8 ;  /* 0x000000000008781c */ /* 0x000fc40003fcf070 */
[----:B------:R-:W-:Y:S01]  /*4e50*/  P2R R34, PR, RZ, 0x1 ;  /* 0x00000001ff227803 */ /* 0x000fe20000000000 */
[----:B-1----:R-:W-:Y:S01]  /*4e60*/  ULEA UR4, UR4, UR5, 0x18 ;  /* 0x0000000504047291 */ /* 0x002fe2000f8ec0ff */
[--C-:B-----5:R-:W-:Y:S01]  /*4e70*/  @!P1 FADD R32, R4, -R81.reuse ;  /* 0x8000005104209221 */ /* 0x120fe20000000000 */
[--C-:B------:R-:W-:Y:S01]  /*4e80*/  @!P0 FADD R5, R5, -R81.reuse ;  /* 0x8000005105058221 */ /* 0x100fe20000000000 */
[----:B------:R-:W1:Y:S01]  /*4e90*/  LDS R4, [R98+0x120] ;  /* 0x0001200062047984 */ /* 0x000e620000000800 */
[----:B------:R-:W-:-:S03]  /*4ea0*/  @!P2 FADD R8, R8, -R81 ;  /* 0x800000510808a221 */ /* 0x000fc60000000000 */
[----:B------:R-:W-:Y:S02]  /*4eb0*/  @!P0 FSETP.GEU.AND P4, PT, R5, -126, PT ;  /* 0xc2fc00000500880b */ /* 0x000fe40003f8e000 */
[----:B------:R-:W-:Y:S02]  /*4ec0*/  @!P2 FSETP.GEU.AND P3, PT, R8, -126, PT ;  /* 0xc2fc00000800a80b */ /* 0x000fe40003f6e000 */
[----:B------:R-:W-:Y:S02]  /*4ed0*/  @!P0 PLOP3.LUT P5, PT, P4, PT, PT, 0x80, 0x8 ;  /* 0x000000000008881c */ /* 0x000fe400027af070 */
[----:B------:R-:W-:-:S11]  /*4ee0*/  PLOP3.LUT P4, PT, PT, PT, PT, 0x80, 0x8 ;  /* 0x000000000008781c */ /* 0x000fd60003f8f070 */
[----:B------:R-:W-:Y:S02]  /*4ef0*/  @P5 LOP3.LUT R110, R110, 0x2, RZ, 0xfc, !PT ;  /* 0x000000026e6e5812 */ /* 0x000fe400078efcff */
[----:B------:R-:W-:Y:S02]  /*4f00*/  PLOP3.LUT P5, PT, PT, PT, PT, 0x80, 0x8 ;  /* 0x000000000008781c */ /* 0x000fe40003faf070 */
[----:B------:R-:W-:Y:S02]  /*4f10*/  @!P2 PLOP3.LUT P5, PT, P3, PT, PT, 0x80, 0x8 ;  /* 0x000000000008a81c */ /* 0x000fe40001faf070 */
[----:B------:R-:W-:Y:S02]  /*4f20*/  @!P1 FSETP.GEU.AND P3, PT, R32, -126, PT ;  /* 0xc2fc00002000980b */ /* 0x000fe40003f6e000 */
[----:B------:R-:W-:Y:S02]  /*4f30*/  LOP3.LUT R110, R110, 0xfffffffb, RZ, 0xc0, !PT ;  /* 0xfffffffb6e6e7812 */ /* 0x000fe400078ec0ff */
[----:B------:R-:W-:-:S07]  /*4f40*/  @!P1 PLOP3.LUT P6, PT, P3, PT, PT, 0x80, 0x8 ;  /* 0x000000000008981c */ /* 0x000fce0001fcf070 */
[----:B------:R-:W-:Y:S01]  /*4f50*/  @P5 LOP3.LUT R110, R110, 0x4, RZ, 0xfc, !PT ;  /* 0x000000046e6e5812 */ /* 0x000fe200078efcff */
[----:B-1----:R-:W-:Y:S01]  /*4f60*/  @!P1 FADD R74, R6, -R4 ;  /* 0x80000004064a9221 */ /* 0x002fe20000000000 */
[----:B------:R-:W-:Y:S01]  /*4f70*/  PLOP3.LUT P5, PT, PT, PT, PT, 0x80, 0x8 ;  /* 0x000000000008781c */ /* 0x000fe20003faf070 */
[----:B------:R-:W2:Y:S01]  /*4f80*/  LDS R6, [R98+0x140] ;  /* 0x0001400062067984 */ /* 0x000ea20000000800 */
[----:B------:R-:W-:Y:S02]  /*4f90*/  LOP3.LUT R110, R110, 0xfffffffe, RZ, 0xc0, !PT ;  /* 0xfffffffe6e6e7812 */ /* 0x000fe400078ec0ff */
[----:B------:R-:W-:Y:S01]  /*4fa0*/  @!P6 FMUL R32, R32, 0.5 ;  /* 0x3f0000002020e820 */ /* 0x000fe20000400000 */
[----:B------:R-:W-:-:S04]  /*4fb0*/  @!P1 FSETP.GEU.AND P3, PT, R74, -126, PT ;  /* 0xc2fc00004a00980b */ /* 0x000fc80003f6e000 */
[----:B------:R-:W-:-:S13]  /*4fc0*/  @!P1 PLOP3.LUT P5, PT, P3, PT, PT, 0x80, 0x8 ;  /* 0x000000000008981c */ /* 0x000fda0001faf070 */
[----:B------:R-:W-:-:S04]  /*4fd0*/  @!P5 FMUL R74, R74, 0.5 ;  /* 0x3f0000004a4ad820 */ /* 0x000fc80000400000 */
[----:B------:R-:W1:Y:S01]  /*4fe0*/  @!P1 MUFU.EX2 R85, R74 ;  /* 0x0000004a00559308 */ /* 0x000e620000000800 */
[----:B--23--:R-:W-:Y:S01]  /*4ff0*/  @!P1 FADD R83, R36, -R6 ;  /* 0x8000000624539221 */ /* 0x00cfe20000000000 */
[----:B-1----:R-:W-:Y:S01]  /*5000*/  @!P5 FMUL R85, R85, R85 ;  /* 0x000000555555d220 */ /* 0x002fe20000400000 */
[----:B------:R-:W1:Y:S01]  /*5010*/  LDS R36, [R98+0x160] ;  /* 0x0001600062247984 */ /* 0x000e620000000800 */
[----:B------:R-:W-:Y:S01]  /*5020*/  IMAD.MOV.U32 R74, RZ, RZ, RZ ;  /* 0x000000ffff4a7224 */ /* 0x000fe200078e00ff */
[----:B------:R-:W-:Y:S02]  /*5030*/  PLOP3.LUT P5, PT, PT, PT, PT, 0x80, 0x8 ;  /* 0x000000000008781c */ /* 0x000fe40003faf070 */
[----:B------:R-:W-:-:S04]  /*5040*/  @!P1 FSETP.GEU.AND P3, PT, R83, -126, PT ;  /* 0xc2fc00005300980b */ /* 0x000fc80003f6e000 */
[----:B------:R-:W-:Y:S02]  /*5050*/  @!P1 PLOP3.LUT P4, PT, P3, PT, PT, 0x80, 0x8 ;  /* 0x000000000008981c */ /* 0x000fe40001f8f070 */
[----:B------:R-:W-:-:S11]  /*5060*/  PLOP3.LUT P3, PT, PT, PT, PT, 0x80, 0x8 ;  /* 0x000000000008781c */ /* 0x000fd60003f6f070 */
[----:B------:R-:W-:-:S04]  /*5070*/  @!P4 FMUL R83, R83, 0.5 ;  /* 0x3f0000005353c820 */ /* 0x000fc80000400000 */
[----:B------:R-:W2:Y:S01]  /*5080*/  @!P1 MUFU.EX2 R86, R83 ;  /* 0x0000005300569308 */ /* 0x000ea20000000800 */
[----:B-1----:R-:W-:Y:S01]  /*5090*/  @!P1 FADD R38, R38, -R36 ;  /* 0x8000002426269221 */ /* 0x002fe20000000000 */
[----:B--2---:R-:W-:Y:S01]  /*50a0*/  @!P4 FMUL R86, R86, R86 ;  /* 0x000000565656c220 */ /* 0x004fe20000400000 */
[----:B------:R-:W-:Y:S01]  /*50b0*/  ISETP.GE.AND P4, PT, R78, R3, PT ;  /* 0x000000034e00720c */ /* 0x000fe20003f86270 */
[----:B------:R-:W-:Y:S02]  /*50c0*/  IMAD.MOV.U32 R78, RZ, RZ, RZ ;  /* 0x000000ffff4e7224 */ /* 0x000fe400078e00ff */
[----:B------:R-:W-:Y:S01]  /*50d0*/  @!P1 FSETP.GEU.AND P0, PT, R38, -126, PT ;  /* 0xc2fc00002600980b */ /* 0x000fe20003f0e000 */
[----:B------:R-:W-:Y:S02]  /*50e0*/  @!P1 IMAD.MOV.U32 R78, RZ, RZ, R85 ;  /* 0x000000ffff4e9224 */ /* 0x000fe400078e0055 */
[----:B------:R-:W-:Y:S01]  /*50f0*/  @!P1 IMAD.MOV.U32 R74, RZ, RZ, R86 ;  /* 0x000000ffff4a9224 */ /* 0x000fe200078e0056 */
[----:B------:R-:W-:-:S02]  /*5100*/  @!P1 PLOP3.LUT P3, PT, P0, PT, PT, 0x80, 0x8 ;  /* 0x000000000008981c */ /* 0x000fc4000076f070 */
[----:B------:R-:W-:Y:S02]  /*5110*/  ISETP.NE.AND P0, PT, R34, RZ, PT ;  /* 0x000000ff2200720c */ /* 0x000fe40003f05270 */
[----:B------:R-:W1:Y:S02]  /*5120*/  @!P1 MUFU.EX2 R34, R32 ;  /* 0x0000002000229308 */ /* 0x000e640000000800 */
[----:B------:R-:W-:-:S07]  /*5130*/  @!P4 FADD R9, R9, -R81 ;  /* 0x800000510909c221 */ /* 0x000fce0000000000 */
[----:B------:R-:W-:Y:S02]  /*5140*/  @!P3 FMUL R38, R38, 0.5 ;  /* 0x3f0000002626b820 */ /* 0x000fe40000400000 */
[----:B------:R-:W-:Y:S01]  /*5150*/  @!P0 FADD R73, R73, -R4 ;  /* 0x8000000449498221 */ /* 0x000fe20000000000 */
[----:B------:R-:W-:Y:S01]  /*5160*/  @!P0 FADD R37, R37, -R6 ;  /* 0x8000000625258221 */ /* 0x000fe20000000000 */
[----:B------:R-:W2:Y:S01]  /*5170*/  @!P1 MUFU.EX2 R87, R38 ;  /* 0x0000002600579308 */ /* 0x000ea20000000800 */
[----:B------:R-:W-:Y:S01]  /*5180*/  @!P0 FADD R39, R39, -R36 ;  /* 0x8000002427278221 */ /* 0x000fe20000000000 */
[----:B-1----:R-:W-:Y:S01]  /*5190*/  @!P6 FMUL R34, R34, R34 ;  /* 0x000000222222e220 */ /* 0x002fe20000400000 */
[----:B------:R-:W-:Y:S01]  /*51a0*/  IMAD.MOV.U32 R32, RZ, RZ, RZ ;  /* 0x000000ffff207224 */ /* 0x000fe200078e00ff */
[----:B------:R-:W-:Y:S02]  /*51b0*/  PLOP3.LUT P6, PT, PT, PT, PT, 0x80, 0x8 ;  /* 0x000000000008781c */ /* 0x000fe40003fcf070 */
[----:B------:R-:W-:-:S02]  /*51c0*/  @!P1 IMAD.MOV.U32 R111, RZ, RZ, R34 ;  /* 0x000000ffff6f9224 */ /* 0x000fc400078e0022 */
[----:B--2---:R-:W-:Y:S01]  /*51d0*/  @!P3 FMUL R87, R87, R87 ;  /* 0x000000575757b220 */ /* 0x004fe20000400000 */
[----:B------:R-:W-:-:S03]  /*51e0*/  PLOP3.LUT P3, PT, PT, PT, PT, 0x80, 0x8 ;  /* 0x000000000008781c */ /* 0x000fc60003f6f070 */
[----:B------:R-:W-:Y:S01]  /*51f0*/  @!P1 IMAD.MOV.U32 R32, RZ, RZ, R87 ;  /* 0x000000ffff209224 */ /* 0x000fe200078e0057 */
[----:B------:R-:W-:Y:S01]  /*5200*/  @!P4 FSETP.GEU.AND P1, PT, R9, -126, PT ;  /* 0xc2fc00000900c80b */ /* 0x000fe20003f2e000 */
[----:B------:R-:W-:-:S03]  /*5210*/  IMAD.MOV.U32 R87, RZ, RZ, RZ ;  /* 0x000000ffff577224 */ /* 0x000fc600078e00ff */
        /* <DEDUP_REMOVED lines=17> */
[----:B------:R-:W3:Y:S01]  /*5330*/  @!P0 MUFU.EX2 R34, R5 ;  /* 0x0000000500228308 */ /* 0x000ee20000000800 */
[----:B-1----:R-:W-:Y:S01]  /*5340*/  @!P5 FMUL R38, R38, R38 ;  /* 0x000000262626d220 */ /* 0x002fe20000400000 */
[----:B------:R-:W-:Y:S01]  /*5350*/  IMAD.MOV.U32 R73, RZ, RZ, RZ ;  /* 0x000000ffff497224 */ /* 0x000fe200078e00ff */
[----:B------:R-:W-:Y:S02]  /*5360*/  PLOP3.LUT P5, PT, PT, PT, PT, 0x80, 0x8 ;  /* 0x000000000008781c */ /* 0x000fe40003faf070 */
[----:B------:R-:W-:-:S03]  /*5370*/  @!P0 IMAD.MOV.U32 R87, RZ, RZ, R38 ;  /* 0x000000ffff578224 */ /* 0x000fc600078e0026 */
[----:B------:R-:W1:Y:S01]  /*5380*/  @!P0 MUFU.EX2 R85, R39 ;  /* 0x0000002700558308 */ /* 0x000e620000000800 */
[----:B--2---:R-:W-:Y:S01]  /*5390*/  @!P3 FMUL R83, R83, R83 ;  /* 0x000000535353b220 */ /* 0x004fe20000400000 */
[----:B------:R-:W-:Y:S01]  /*53a0*/  ISETP.GE.AND P3, PT, R16, R3, PT ;  /* 0x000000031000720c */ /* 0x000fe20003f66270 */
[----:B------:R-:W-:Y:S02]  /*53b0*/  IMAD.MOV.U32 R16, RZ, RZ, RZ ;  /* 0x000000ffff107224 */ /* 0x000fe400078e00ff */
[----:B------:R-:W-:Y:S02]  /*53c0*/  @!P0 IMAD.MOV.U32 R73, RZ, RZ, R83 ;  /* 0x000000ffff498224 */ /* 0x000fe400078e0053 */
[----:B------:R-:W-:Y:S01]  /*53d0*/  @!P2 FADD R83, R76, -R36 ;  /* 0x800000244c53a221 */ /* 0x000fe20000000000 */
[----:B------:R-:W-:Y:S02]  /*53e0*/  IMAD.MOV.U32 R76, RZ, RZ, RZ ;  /* 0x000000ffff4c7224 */ /* 0x000fe400078e00ff */
[----:B---3--:R-:W-:Y:S01]  /*53f0*/  @!P6 FMUL R34, R34, R34 ;  /* 0x000000222222e220 */ /* 0x008fe20000400000 */
[----:B------:R-:W-:Y:S01]  /*5400*/  IMAD.MOV.U32 R5, RZ, RZ, RZ ;  /* 0x000000ffff057224 */ /* 0x000fe200078e00ff */
[----:B------:R-:W-:-:S02]  /*5410*/  PLOP3.LUT P6, PT, PT, PT, PT, 0x80, 0x8 ;  /* 0x000000000008781c */ /* 0x000fc40003fcf070 */
[----:B------:R-:W-:Y:S02]  /*5420*/  @!P0 IMAD.MOV.U32 R16, RZ, RZ, R34 ;  /* 0x000000ffff108224 */ /* 0x000fe400078e0022 */
[----:B------:R-:W-:Y:S01]  /*5430*/  @!P3 FADD R77, R77, -R81 ;  /* 0x800000514d4db221 */ /* 0x000fe20000000000 */
[--C-:B------:R-:W-:Y:S01]  /*5440*/  @!P3 FADD R17, R17, -R4.reuse ;  /* 0x800000041111b221 */ /* 0x100fe20000000000 */
[----:B-1----:R-:W-:Y:S01]  /*5450*/  @!P1 FMUL R85, R85, R85 ;  /* 0x0000005555559220 */ /* 0x002fe20000400000 */
[----:B------:R-:W-:Y:S01]  /*5460*/  @!P2 FADD R39, R10, -R4 ;  /* 0x800000040a27a221 */ /* 0x000fe20000000000 */
[----:B------:R-:W-:Y:S01]  /*5470*/  PLOP3.LUT P1, PT, PT, PT, PT, 0x80, 0x8 ;  /* 0x000000000008781c */ /* 0x000fe20003f2f070 */
[--C-:B------:R-:W-:Y:S01]  /*5480*/  @!P3 FADD R28, R28, -R6.reuse ;  /* 0x800000061c1cb221 */ /* 0x100fe20000000000 */
[----:B------:R-:W-:Y:S01]  /*5490*/  @!P0 IMAD.MOV.U32 R5, RZ, RZ, R85 ;  /* 0x000000ffff058224 */ /* 0x000fe200078e0055 */
[----:B------:R-:W-:Y:S01]  /*54a0*/  @!P3 FSETP.GEU.AND P0, PT, R77, -126, PT ;  /* 0xc2fc00004d00b80b */ /* 0x000fe20003f0e000 */
[----:B------:R-:W-:Y:S01]  /*54b0*/  @!P2 FADD R85, R75, -R6 ;  /* 0x800000064b55a221 */ /* 0x000fe20000000000 */
[----:B------:R-:W-:-:S02]  /*54c0*/  IMAD.MOV.U32 R75, RZ, RZ, RZ ;  /* 0x000000ffff4b7224 */ /* 0x000fc400078e00ff */
[----:B------:R-:W-:Y:S01]  /*54d0*/  @!P3 FADD R30, R30, -R36 ;  /* 0x800000241e1eb221 */ /* 0x000fe20000000000 */
        /* <DEDUP_REMOVED lines=19> */
[----:B------:R-:W-:Y:S01]  /*5610*/  PLOP3.LUT P5, PT, PT, PT, PT, 0x80, 0x8 ;  /* 0x000000000008781c */ /* 0x000fe20003faf070 */
[----:B------:R-:W-:Y:S02]  /*5620*/  IMAD.MOV.U32 R39, RZ, RZ, RZ ;  /* 0x000000ffff277224 */ /* 0x000fe400078e00ff */
[----:B------:R-:W-:-:S03]  /*5630*/  @!P2 IMAD.MOV.U32 R75, RZ, RZ, R37 ;  /* 0x000000ffff4ba224 */ /* 0x000fc600078e0025 */
[----:B------:R1:W5:Y:S01]  /*5640*/  @!P2 MUFU.EX2 R38, R8 ;  /* 0x000000080026a308 */ /* 0x0003620000000800 */
[----:B--2---:R-:W-:-:S04]  /*5650*/  @!P1 FMUL R34, R34, R34 ;  /* 0x0000002222229220 */ /* 0x004fc80000400000 */
[----:B------:R-:W-:Y:S02]  /*5660*/  @!P2 IMAD.MOV.U32 R39, RZ, RZ, R34 ;  /* 0x000000ffff27a224 */ /* 0x000fe400078e0022 */
[----:B---3--:R-:W-:Y:S01]  /*5670*/  @!P0 FMUL R10, R10, R10 ;  /* 0x0000000a0a0a8220 */ /* 0x008fe20000400000 */
[----:B------:R-:W-:Y:S01]  /*5680*/  ISETP.GE.AND P0, PT, R80, R3, PT ;  /* 0x000000035000720c */ /* 0x000fe20003f06270 */
[----:B------:R-:W-:Y:S01]  /*5690*/  @!P4 FADD R80, R33, -R6 ;  /* 0x800000062150c221 */ /* 0x000fe20000000000 */
[----:B-1----:R-:W-:Y:S02]  /*56a0*/  IMAD.MOV.U32 R8, RZ, RZ, RZ ;  /* 0x000000ffff087224 */ /* 0x002fe400078e00ff */
[----:B-----5:R-:W-:Y:S01]  /*56b0*/  @!P6 FMUL R38, R38, R38 ;  /* 0x000000262626e220 */ /* 0x020fe20000400000 */
[----:B------:R-:W-:Y:S02]  /*56c0*/  @!P2 IMAD.MOV.U32 R8, RZ, RZ, R10 ;  /* 0x000000ffff08a224 */ /* 0x000fe400078e000a */
[----:B------:R-:W-:Y:S01]  /*56d0*/  @!P4 FADD R10, R11, -R4 ;  /* 0x800000040b0ac221 */ /* 0x000fe20000000000 */
[----:B------:R-:W-:Y:S01]  /*56e0*/  PLOP3.LUT P6, PT, PT, PT, PT, 0x80, 0x8 ;  /* 0x000000000008781c */ /* 0x000fe20003fcf070 */
[----:B------:R-:W-:-:S04]  /*56f0*/  @!P2 IMAD.MOV.U32 R76, RZ, RZ, R38 ;  /* 0x000000ffff4ca224 */ /* 0x000fc800078e0026 */
[----:B------:R-:W-:Y:S01]  /*5700*/  @!P0 FADD R82, R82, -R81 ;  /* 0x8000005152528221 */ /* 0x000fe20000000000 */
[----:B------:R-:W-:Y:S01]  /*5710*/  PLOP3.LUT P2, PT, PT, PT, PT, 0x80, 0x8 ;  /* 0x000000000008781c */ /* 0x000fe20003f4f070 */
[----:B------:R-:W-:Y:S01]  /*5720*/  @!P4 FADD R38, R35, -R36 ;  /* 0x800000242326c221 */ /* 0x000fe20000000000 */
[----:B------:R-:W-:Y:S01]  /*5730*/  @!P0 FADD R19, R19, -R4 ;  /* 0x8000000413138221 */ /* 0x000fe20000000000 */
[----:B------:R-:W-:Y:S01]  /*5740*/  @!P0 FADD R29, R29, -R6 ;  /* 0x800000061d1d8221 */ /* 0x000fe20000000000 */
        /* <DEDUP_REMOVED lines=21> */
[----:B------:R-:W-:Y:S02]  /*58a0*/  CS2R R10, SRZ ;  /* 0x00000000000a7805 */ /* 0x000fe4000001ff00 */
[----:B------:R-:W-:-:S04]  /*58b0*/  PLOP3.LUT P5, PT, PT, PT, PT, 0x80, 0x8 ;  /* 0x000000000008781c */ /* 0x000fc80003faf070 */
[----:B------:R-:W1:Y:S01]  /*58c0*/  @!P4 MUFU.EX2 R37, R9 ;  /* 0x000000090025c308 */ /* 0x000e620000000800 */
[----:B--2---:R-:W-:Y:S01]  /*58d0*/  @!P2 FMUL R34, R34, R34 ;  /* 0x000000222222a220 */ /* 0x004fe20000400000 */
[----:B------:R-:W-:Y:S01]  /*58e0*/  ISETP.GE.AND P2, PT, R18, R3, PT ;  /* 0x000000031200720c */ /* 0x000fe20003f46270 */
[----:B------:R-:W-:Y:S02]  /*58f0*/  IMAD.MOV.U32 R18, RZ, RZ, RZ ;  /* 0x000000ffff127224 */ /* 0x000fe400078e00ff */
[----:B------:R-:W-:Y:S02]  /*5900*/  @!P4 IMAD.MOV.U32 R18, RZ, RZ, R35 ;  /* 0x000000ffff12c224 */ /* 0x000fe400078e0023 */
[----:B------:R-:W-:Y:S02]  /*5910*/  @!P4 IMAD.MOV.U32 R10, RZ, RZ, R34 ;  /* 0x000000ffff0ac224 */ /* 0x000fe400078e0022 */
[----:B---3--:R-:W-:-:S06]  /*5920*/  @!P1 FMUL R33, R33, R33 ;  /* 0x0000002121219220 */ /* 0x008fcc0000400000 */
[----:B------:R-:W-:Y:S01]  /*5930*/  @!P2 FADD R20, R20, -R81 ;  /* 0x800000511414a221 */ /* 0x000fe20000000000 */
[----:B------:R-:W-:Y:S01]  /*5940*/  @!P2 FADD R21, R21, -R4 ;  /* 0x800000041515a221 */ /* 0x000fe20000000000 */
[----:B-1----:R-:W-:Y:S01]  /*5950*/  @!P6 FMUL R37, R37, R37 ;  /* 0x000000252525e220 */ /* 0x002fe20000400000 */
[----:B------:R-:W-:Y:S01]  /*5960*/  PLOP3.LUT P6, PT, PT, PT, PT, 0x80, 0x8 ;  /* 0x000000000008781c */ /* 0x000fe20003fcf070 */
[----:B------:R-:W-:Y:S01]  /*5970*/  IMAD.MOV.U32 R9, RZ, RZ, RZ ;  /* 0x000000ffff097224 */ /* 0x000fe200078e00ff */
[----:B------:R-:W-:Y:S01]  /*5980*/  @!P2 FSETP.GEU.AND P1, PT, R20, -126, PT ;  /* 0xc2fc00001400a80b */ /* 0x000fe20003f2e000 */
[----:B------:R-:W-:Y:S02]  /*5990*/  @!P4 IMAD.MOV.U32 R11, RZ, RZ, R37 ;  /* 0x000000ffff0bc224 */ /* 0x000fe400078e0025 */
[----:B------:R-:W-:Y:S01]  /*59a0*/  @!P2 FADD R24, R24, -R6 ;  /* 0x800000061818a221 */ /* 0x000fe20000000000 */
[----:B------:R-:W-:Y:S01]  /*59b0*/  @!P4 IMAD.MOV.U32 R9, RZ, RZ, R33 ;  /* 0x000000ffff09c224 */ /* 0x000fe200078e0021 */
[----:B------:R-:W-:Y:S01]  /*59c0*/  @!P2 PLOP3.LUT P6, PT, P1, PT, PT, 0x80, 0x8 ;  /* 0x000000000008a81c */ /* 0x000fe20000fcf070 */
[----:B------:R-:W-:Y:S01]  /*59d0*/  @!P2 FADD R26, R26, -R36 ;  /* 0x800000241a1aa221 */ /* 0x000fe20000000000 */
        /* <DEDUP_REMOVED lines=67> */
[----:B------:R-:W-:Y:S02]  /*5e10*/  ISETP.NE.AND P3, PT, R25, RZ, PT ;  /* 0x000000ff1900720c */ /* 0x000fe40003f65270 */
[----:B------:R-:W-:Y:S02]  /*5e20*/  P2R R25, PR, RZ, 0x10 ;  /* 0x00000010ff197803 */ /* 0x000fe40000000000 */
[C---:B------:R-:W-:Y:S02]  /*5e30*/  LOP3.LUT P4, RZ, R110.reuse, 0x4, RZ, 0xc0, !PT ;  /* 0x000000046eff7812 */ /* 0x040fe4000788c0ff */
[----:B------:R-:W-:-:S02]  /*5e40*/  LOP3.LUT P1, RZ, R110, 0x400, RZ, 0xc0, !PT ;  /* 0x000004006eff7812 */ /* 0x000fc4000782c0ff */
[----:B------:R-:W-:Y:S02]  /*5e50*/  P2R R33, PR, RZ, 0x10 ;  /* 0x00000010ff217803 */ /* 0x000fe40000000000 */
[C---:B------:R-:W-:Y:S02]  /*5e60*/  LOP3.LUT P4, RZ, R110.reuse, 0x8, RZ, 0xc0, !PT ;  /* 0x000000086eff7812 */ /* 0x040fe4000788c0ff */
[----:B------:R-:W-:Y:S02]  /*5e70*/  P2R R23, PR, RZ, 0x20 ;  /* 0x00000020ff177803 */ /* 0x000fe40000000000 */
[----:B------:R-:W-:Y:S02]  /*5e80*/  P2R R34, PR, RZ, 0x10 ;  /* 0x00000010ff227803 */ /* 0x000fe40000000000 */
[C---:B------:R-:W-:Y:S02]  /*5e90*/  LOP3.LUT P4, RZ, R110.reuse, 0x10, RZ, 0xc0, !PT ;  /* 0x000000106eff7812 */ /* 0x040fe4000788c0ff */
[----:B------:R-:W-:Y:S01]  /*5ea0*/  LOP3.LUT P5, RZ, R110, 0x2000, RZ, 0xc0, !PT ;  /* 0x000020006eff7812 */ /* 0x000fe200078ac0ff */
[----:B------:R-:W-:Y:S01]  /*5eb0*/  @!P1 FMUL R20, R20, 0.5 ;  /* 0x3f00000014149820 */ /* 0x000fe20000400000 */
[----:B------:R-:W-:-:S02]  /*5ec0*/  P2R R35, PR, RZ, 0x10 ;  /* 0x00000010ff237803 */ /* 0x000fc40000000000 */
[C---:B------:R-:W-:Y:S01]  /*5ed0*/  LOP3.LUT P4, RZ, R110.reuse, 0x20, RZ, 0xc0, !PT ;  /* 0x000000206eff7812 */ /* 0x040fe2000788c0ff */
[----:B------:R-:W1:Y:S01]  /*5ee0*/  @!P2 MUFU.EX2 R86, R20 ;  /* 0x000000140056a308 */ /* 0x000e620000000800 */
[C---:B------:R-:W-:Y:S02]  /*5ef0*/  LOP3.LUT P6, RZ, R110.reuse, 0x1000, RZ, 0xc0, !PT ;  /* 0x000010006eff7812 */ /* 0x040fe400078cc0ff */
[----:B------:R-:W-:Y:S02]  /*5f00*/  P2R R36, PR, RZ, 0x10 ;  /* 0x00000010ff247803 */ /* 0x000fe40000000000 */
[----:B------:R-:W-:-:S03]  /*5f10*/  LOP3.LUT P4, RZ, R110, 0x40, RZ, 0xc0, !PT ;  /* 0x000000406eff7812 */ /* 0x000fc6000788c0ff */
[----:B------:R-:W-:Y:S01]  /*5f20*/  @!P5 FMUL R77, R77, 0.5 ;  /* 0x3f0000004d4dd820 */ /* 0x000fe20000400000 */
[----:B------:R-:W-:Y:S02]  /*5f30*/  P2R R37, PR, RZ, 0x10 ;  /* 0x00000010ff257803 */ /* 0x000fe40000000000 */
[----:B------:R-:W-:Y:S01]  /*5f40*/  LOP3.LUT P4, RZ, R110, 0x80, RZ, 0xc0, !PT ;  /* 0x000000806eff7812 */ /* 0x000fe2000788c0ff */
[----:B------:R-:W2:Y:S02]  /*5f50*/  @!P3 MUFU.EX2 R84, R77 ;  /* 0x0000004d0054b308 */ /* 0x000ea40000000800 */
[----:B------:R-:W-:Y:S01]  /*5f60*/  @!P6 FMUL R82, R82, 0.5 ;  /* 0x3f0000005252e820 */ /* 0x000fe20000400000 */
[----:B------:R-:W-:Y:S02]  /*5f70*/  P2R R38, PR, RZ, 0x10 ;  /* 0x00000010ff267803 */ /* 0x000fe40000000000 */
[----:B------:R-:W-:Y:S01]  /*5f80*/  LOP3.LUT P4, RZ, R110, 0x100, RZ, 0xc0, !PT ;  /* 0x000001006eff7812 */ /* 0x000fe2000788c0ff */
[----:B-1----:R-:W-:Y:S01]  /*5f90*/  @!P1 FMUL R86, R86, R86 ;  /* 0x0000005656569220 */ /* 0x002fe20000400000 */
[----:B------:R-:W-:Y:S01]  /*5fa0*/  ISETP.NE.AND P1, PT, R83, RZ, PT ;  /* 0x000000ff5300720c */ /* 0x000fe20003f25270 */
[----:B------:R-:W1:Y:S01]  /*5fb0*/  @!P0 MUFU.EX2 R85, R82 ;  /* 0x0000005200558308 */ /* 0x000e620000000800 */
[----:B------:R-:W-:-:S02]  /*5fc0*/  P2R R80, PR, RZ, 0x10 ;  /* 0x00000010ff507803 */ /* 0x000fc40000000000 */
[----:B------:R-:W-:Y:S01]  /*5fd0*/  LOP3.LUT P4, RZ, R110, 0x200, RZ, 0xc0, !PT ;  /* 0x000002006eff7812 */ /* 0x000fe2000788c0ff */
[----:B--2---:R-:W-:Y:S01]  /*5fe0*/  @!P5 FMUL R84, R84, R84 ;  /* 0x000000545454d220 */ /* 0x004fe20000400000 */
[----:B------:R-:W-:-:S11]  /*5ff0*/  LOP3.LUT P5, RZ, R110, 0x2, RZ, 0xc0, !PT ;  /* 0x000000026eff7812 */ /* 0x000fd600078ac0ff */
[----:B------:R-:W-:Y:S01]  /*6000*/  @!P4 FMUL R81, R81, 0.5 ;  /* 0x3f0000005151c820 */ /* 0x000fe20000400000 */
[----:B-1----:R-:W-:Y:S01]  /*6010*/  @!P6 FMUL R85, R85, R85 ;  /* 0x000000555555e220 */ /* 0x002fe20000400000 */
[----:B------:R-:W-:Y:S02]  /*6020*/  LOP3.LUT P6, RZ, R110, 0x1, RZ, 0xc0, !PT ;  /* 0x000000016eff7812 */ /* 0x000fe400078cc0ff */
[----:B------:R-:W1:Y:S01]  /*6030*/  @!P1 MUFU.EX2 R83, R81 ;  /* 0x0000005100539308 */ /* 0x000e620000000800 */
[----:B------:R-:W-:-:S10]  /*6040*/  @!P5 FMUL R6, R6, 0.5 ;  /* 0x3f0000000606d820 */ /* 0x000fd40000400000 */
        /* <DEDUP_REMOVED lines=16> */
[----:B------:R-:W1:Y:S08]  /*6150*/  @!P1 MUFU.EX2 R36, R4 ;  /* 0x0000000400249308 */ /* 0x000e700000000800 */
[----:B------:R-:W2:Y:S01]  /*6160*/  @!P1 MUFU.EX2 R4, R6 ;  /* 0x0000000600049308 */ /* 0x000ea20000000800 */
[----:B-1----:R-:W-:Y:S01]  /*6170*/  @!P4 FMUL R36, R36, R36 ;  /* 0x000000242424c220 */ /* 0x002fe20000400000 */
[----:B------:R-:W-:Y:S01]  /*6180*/  ISETP.NE.AND P4, PT, R35, RZ, PT ;  /* 0x000000ff2300720c */ /* 0x000fe20003f85270 */
[----:B--2---:R-:W-:Y:S01]  /*6190*/  @!P5 FMUL R4, R4, R4 ;  /* 0x000000040404d220 */ /* 0x004fe20000400000 */
[----:B------:R-:W-:Y:S01]  /*61a0*/  ISETP.NE.AND P5, PT, R23, RZ, PT ;  /* 0x000000ff1700720c */ /* 0x000fe20003fa5270 */
[----:B------:R-:W-:-:S03]  /*61b0*/  IMAD.MOV.U32 R6, RZ, RZ, RZ ;  /* 0x000000ffff067224 */ /* 0x000fc600078e00ff */
[----:B------:R-:W1:Y:S01]  /*61c0*/  @!P3 MUFU.EX2 R23, R30 ;  /* 0x0000001e0017b308 */ /* 0x000e620000000800 */
[----:B------:R-:W-:-:S06]  /*61d0*/  @!P1 IMAD.MOV.U32 R6, RZ, RZ, R83 ;  /* 0x000000ffff069224 */ /* 0x000fcc00078e0053 */
[----:B------:R-:W-:-:S04]  /*61e0*/  @!P4 FMUL R28, R28, 0.5 ;  /* 0x3f0000001c1cc820 */ /* 0x000fc80000400000 */
[----:B------:R-:W2:Y:S01]  /*61f0*/  @!P3 MUFU.EX2 R17, R28 ;  /* 0x0000001c0011b308 */ /* 0x000ea20000000800 */
[----:B------:R-:W-:Y:S01]  /*6200*/  @!P5 FMUL R26, R26, 0.5 ;  /* 0x3f0000001a1ad820 */ /* 0x000fe20000400000 */
[----:B-1----:R-:W-:Y:S01]  /*6210*/  @!P6 FMUL R23, R23, R23 ;  /* 0x000000171717e220 */ /* 0x002fe20000400000 */
[----:B------:R-:W-:-:S05]  /*6220*/  ISETP.NE.AND P6, PT, R22, RZ, PT ;  /* 0x000000ff1600720c */ /* 0x000fca0003fc5270 */
[----:B------:R-:W1:Y:S01]  /*6230*/  @!P2 MUFU.EX2 R26, R26 ;  /* 0x0000001a001aa308 */ /* 0x000e620000000800 */
[----:B--2---:R-:W-:Y:S01]  /*6240*/  @!P4 FMUL R17, R17, R17 ;  /* 0x000000111111c220 */ /* 0x004fe20000400000 */
[----:B------:R-:W-:Y:S02]  /*6250*/  ISETP.NE.AND P4, PT, R34, RZ, PT ;  /* 0x000000ff2200720c */ /* 0x000fe40003f85270 */
[----:B------:R-:W-:-:S04]  /*6260*/  CS2R R34, SRZ ;  /* 0x0000000000227805 */ /* 0x000fc8000001ff00 */
[----:B------:R-:W-:-:S04]  /*6270*/  @!P6 FMUL R31, R31, 0.5 ;  /* 0x3f0000001f1fe820 */ /* 0x000fc80000400000 */
[----:B------:R-:W2:Y:S01]  /*6280*/  @!P0 MUFU.EX2 R22, R31 ;  /* 0x0000001f00168308 */ /* 0x000ea20000000800 */
[----:B-1----:R-:W-:Y:S02]  /*6290*/  @!P5 FMUL R26, R26, R26 ;  /* 0x0000001a1a1ad220 */ /* 0x002fe40000400000 */
[----:B------:R-:W-:-:S05]  /*62a0*/  @!P4 FMUL R29, R29, 0.5 ;  /* 0x3f0000001d1dc820 */ /* 0x000fca0000400000 */
[----:B------:R-:W1:Y:S01]  /*62b0*/  @!P0 MUFU.EX2 R19, R29 ;  /* 0x0000001d00138308 */ /* 0x000e620000000800 */
[----:B--2---:R-:W-:Y:S01]  /*62c0*/  @!P6 FMUL R22, R22, R22 ;  /* 0x000000161616e220 */ /* 0x004fe20000400000 */
[----:B------:R-:W-:Y:S02]  /*62d0*/  CS2R R30, SRZ ;  /* 0x00000000001e7805 */ /* 0x000fe4000001ff00 */
[----:B------:R-:W-:Y:S01]  /*62e0*/  ISETP.GT.AND P6, PT, R72, 0x7, PT ;  /* 0x000000074800780c */ /* 0x000fe20003fc4270 */
[----:B------:R-:W-:Y:S02]  /*62f0*/  @!P0 IMAD.MOV.U32 R30, RZ, RZ, R38 ;  /* 0x000000ffff1e8224 */ /* 0x000fe400078e0026 */
[----:B------:R-:W-:Y:S01]  /*6300*/  FADD R38, RZ, R78 ;  /* 0x0000004eff267221 */ /* 0x000fe20000000000 */
[----:B------:R-:W-:Y:S02]  /*6310*/  @!P2 IMAD.MOV.U32 R31, RZ, RZ, R20 ;  /* 0x000000ffff1fa224 */ /* 0x000fe400078e0014 */
[----:B------:R-:W-:-:S02]  /*6320*/  IMAD.MOV.U32 R20, RZ, RZ, RZ ;  /* 0x000000ffff147224 */ /* 0x000fc400078e00ff */
[----:B-1----:R-:W-:Y:S01]  /*6330*/  @!P4 FMUL R19, R19, R19 ;  /* 0x000000131313c220 */ /* 0x002fe20000400000 */
[----:B------:R-:W-:Y:S02]  /*6340*/  ISETP.NE.AND P4, PT, R33, RZ, PT ;  /* 0x000000ff2100720c */ /* 0x000fe40003f85270 */
[----:B------:R-:W-:Y:S01]  /*6350*/  CS2R R28, SRZ ;  /* 0x00000000001c7805 */ /* 0x000fe2000001ff00 */
[----:B------:R-:W-:Y:S01]  /*6360*/  FADD R38, R38, R87 ;  /* 0x0000005726267221 */ /* 0x000fe20000000000 */
[----:B------:R-:W-:Y:S01]  /*6370*/  @!P1 IMAD.MOV.U32 R28, RZ, RZ, R36 ;  /* 0x000000ffff1c9224 */ /* 0x000fe200078e0024 */
[----:B------:R-:W-:Y:S01]  /*6380*/  CS2R R36, SRZ ;  /* 0x0000000000247805 */ /* 0x000fe2000001ff00 */
[----:B------:R-:W-:Y:S02]  /*6390*/  @!P0 IMAD.MOV.U32 R34, RZ, RZ, R19 ;  /* 0x000000ffff228224 */ /* 0x000fe400078e0013 */
[----:B------:R-:W-:Y:S02]  /*63a0*/  @!P3 IMAD.MOV.U32 R37, RZ, RZ, R17 ;  /* 0x000000ffff25b224 */ /* 0x000fe400078e0011 */
[----:B------:R-:W-:-:S02]  /*63b0*/  IMAD.MOV.U32 R17, RZ, RZ, RZ ;  /* 0x000000ffff117224 */ /* 0x000fc400078e00ff */
[----:B------:R-:W-:Y:S02]  /*63c0*/  @!P3 IMAD.MOV.U32 R36, RZ, RZ, R23 ;  /* 0x000000ffff24b224 */ /* 0x000fe400078e0017 */
[----:B------:R-:W-:Y:S01]  /*63d0*/  FADD R23, RZ, R111 ;  /* 0x0000006fff177221 */ /* 0x000fe20000000000 */
[----:B------:R-:W-:Y:S01]  /*63e0*/  @!P4 FMUL R24, R24, 0.5 ;  /* 0x3f0000001818c820 */ /* 0x000fe20000400000 */
[----:B------:R-:W-:Y:S02]  /*63f0*/  IMAD.MOV.U32 R19, RZ, RZ, RZ ;  /* 0x000000ffff137224 */ /* 0x000fe400078e00ff */
[----:B------:R-:W-:Y:S01]  /*6400*/  @!P2 IMAD.MOV.U32 R17, RZ, RZ, R26 ;  /* 0x000000ffff11a224 */ /* 0x000fe200078e001a */
[----:B------:R-:W1:Y:S01]  /*6410*/  @!P2 MUFU.EX2 R21, R24 ;  /* 0x000000180015a308 */ /* 0x000e620000000800 */
[----:B------:R-:W-:Y:S02]  /*6420*/  @!P0 IMAD.MOV.U32 R19, RZ, RZ, R22 ;  /* 0x000000ffff138224 */ /* 0x000fe400078e0016 */
[----:B------:R-:W-:Y:S01]  /*6430*/  FADD R26, RZ, R74 ;  /* 0x0000004aff1a7221 */ /* 0x000fe20000000000 */
[----:B------:R-:W-:Y:S01]  /*6440*/  FADD R22, RZ, R32 ;  /* 0x00000020ff167221 */ /* 0x000fe20000000000 */
[----:B------:R-:W-:Y:S01]  /*6450*/  FADD R23, R23, R16 ;  /* 0x0000001017177221 */ /* 0x000fe20000000000 */
[----:B------:R-:W-:-:S02]  /*6460*/  @!P1 IMAD.MOV.U32 R20, RZ, RZ, R4 ;  /* 0x000000ffff149224 */ /* 0x000fc400078e0004 */
[----:B------:R-:W-:Y:S01]  /*6470*/  FADD R26, R26, R73 ;  /* 0x000000491a1a7221 */ /* 0x000fe20000000000 */
[----:B------:R-:W-:Y:S02]  /*6480*/  IMAD.MOV.U32 R4, RZ, RZ, RZ ;  /* 0x000000ffff047224 */ /* 0x000fe400078e00ff */
[----:B------:R-:W-:Y:S02]  /*6490*/  IMAD.MOV.U32 R33, RZ, RZ, RZ ;  /* 0x000000ffff217224 */ /* 0x000fe400078e00ff */
[----:B------:R-:W-:Y:S02]  /*64a0*/  @!P3 IMAD.MOV.U32 R33, RZ, RZ, R77 ;  /* 0x000000ffff21b224 */ /* 0x000fe400078e004d */
[----:B------:R-:W-:Y:S01]  /*64b0*/  @!P0 IMAD.MOV.U32 R29, RZ, RZ, R85 ;  /* 0x000000ffff1d8224 */ /* 0x000fe200078e0055 */
[----:B------:R-:W-:Y:S01]  /*64c0*/  LOP3.LUT P0, RZ, R79, 0x3, RZ, 0xc0, !PT ;  /* 0x000000034fff7812 */ /* 0x000fe2000780c0ff */
[----:B-1----:R-:W-:Y:S01]  /*64d0*/  @!P4 FMUL R21, R21, R21 ;  /* 0x000000151515c220 */ /* 0x002fe20000400000 */
[----:B------:R-:W-:-:S02]  /*64e0*/  ISETP.NE.AND P4, PT, R25, RZ, PT ;  /* 0x000000ff1900720c */ /* 0x000fc40003f85270 */
[----:B------:R-:W-:Y:S01]  /*64f0*/  CS2R R24, SRZ ;  /* 0x0000000000187805 */ /* 0x000fe2000001ff00 */
[----:B------:R-:W-:Y:S02]  /*6500*/  @!P2 IMAD.MOV.U32 R35, RZ, RZ, R21 ;  /* 0x000000ffff23a224 */ /* 0x000fe400078e0015 */
[----:B------:R-:W-:Y:S01]  /*6510*/  FADD R21, R22, R5 ;  /* 0x0000000516157221 */ /* 0x000fe20000000000 */
[----:B------:R-:W-:Y:S01]  /*6520*/  FADD R22, R23, R76 ;  /* 0x0000004c17167221 */ /* 0x000fe20000000000 */
[----:B------:R-:W-:Y:S01]  /*6530*/  FADD R23, R26, R39 ;  /* 0x000000271a177221 */ /* 0x000fe20000000000 */
[----:B------:R-:W-:Y:S02]  /*6540*/  @!P3 IMAD.MOV.U32 R24, RZ, RZ, R84 ;  /* 0x000000ffff18b224 */ /* 0x000fe400078e0054 */
[----:B------:R-:W-:-:S03]  /*6550*/  @!P2 IMAD.MOV.U32 R25, RZ, RZ, R86 ;  /* 0x000000ffff19a224 */ /* 0x000fc600078e0056 */
[----:B------:R-:W-:-:S06]  /*6560*/  @!P4 FMUL R27, R27, 0.5 ;  /* 0x3f0000001b1bc820 */ /* 0x000fcc0000400000 */
[----:B------:R-:W1:Y:S02]  /*6570*/  @!P1 MUFU.EX2 R27, R27 ;  /* 0x0000001b001b9308 */ /* 0x000e640000000800 */
[----:B-1----:R-:W-:-:S04]  /*6580*/  @!P4 FMUL R27, R27, R27 ;  /* 0x0000001b1b1bc220 */ /* 0x002fc80000400000 */
[----:B------:R-:W-:Y:S02]  /*6590*/  @!P1 IMAD.MOV.U32 R4, RZ, RZ, R27 ;  /* 0x000000ffff049224 */ /* 0x000fe400078e001b */
        /* <DEDUP_REMOVED lines=22> */
[----:B------:R-:W-:Y:S01]  /*6700*/  SHF.R.S32.HI R21, RZ, 0x2, R72 ;  /* 0x00000002ff157819 */ /* 0x000fe20000011448 */
[----:B------:R-:W1:Y:S01]  /*6710*/  SHFL.BFLY PT, R81, R26, 0x1, 0x1f ;  /* 0x0c201f001a517f89 */ /* 0x000e6200000e0000 */
[----:B------:R-:W-:-:S02]  /*6720*/  LOP3.LUT P1, RZ, R2, 0x3, RZ, 0xc0, !PT ;  /* 0x0000000302ff7812 */ /* 0x000fc4000782c0ff */
[----:B------:R-:W-:Y:S01]  /*6730*/  PRMT R21, R21, 0x9910, RZ ;  /* 0x0000991015157816 */ /* 0x000fe200000000ff */
[----:B------:R-:W2:Y:S03]  /*6740*/  SHFL.BFLY PT, R77, R22, 0x1, 0x1f ;  /* 0x0c201f00164d7f89 */ /* 0x000ea600000e0000 */
[----:B------:R-:W-:Y:S01]  /*6750*/  LEA.HI.SX32 R21, R7, R21, 0xd ;  /* 0x0000001507157211 */ /* 0x000fe200078f6aff */
[----:B------:R-:W3:Y:S03]  /*6760*/  SHFL.BFLY PT, R27, R84, 0x1, 0x1f ;  /* 0x0c201f00541b7f89 */ /* 0x000ee600000e0000 */
[----:B------:R-:W-:Y:S01]  /*6770*/  LEA R21, R21, UR4, 0x2 ;  /* 0x0000000415157c11 */ /* 0x000fe2000f8e10ff */
[----:B------:R-:W5:Y:S01]  /*6780*/  SHFL.BFLY PT, R23, R82, 0x1, 0x1f ;  /* 0x0c201f0052177f89 */ /* 0x000f6200000e0000 */
[----:B-1----:R-:W-:Y:S01]  /*6790*/  FADD R81, R26, R81 ;  /* 0x000000511a517221 */ /* 0x002fe20000000000 */
[----:B--2---:R-:W-:-:S04]  /*67a0*/  FADD R77, R22, R77 ;  /* 0x0000004d164d7221 */ /* 0x004fc80000000000 */
[----:B------:R-:W1:Y:S01]  /*67b0*/  SHFL.BFLY PT, R80, R81, 0x2, 0x1f ;  /* 0x0c401f0051507f89 */ /* 0x000e6200000e0000 */
[----:B---3--:R-:W-:-:S03]  /*67c0*/  FADD R27, R84, R27 ;  /* 0x0000001b541b7221 */ /* 0x008fc60000000000 */
[----:B------:R-:W2:Y:S01]  /*67d0*/  SHFL.BFLY PT, R38, R77, 0x2, 0x1f ;  /* 0x0c401f004d267f89 */ /* 0x000ea200000e0000 */
[----:B-----5:R-:W-:-:S03]  /*67e0*/  FADD R23, R82, R23 ;  /* 0x0000001752177221 */ /* 0x020fc60000000000 */
[----:B------:R-:W3:Y:S04]  /*67f0*/  SHFL.BFLY PT, R26, R27, 0x2, 0x1f ;  /* 0x0c401f001b1a7f89 */ /* 0x000ee800000e0000 */
[----:B------:R-:W5:Y:S01]  /*6800*/  SHFL.BFLY PT, R22, R23, 0x2, 0x1f ;  /* 0x0c401f0017167f89 */ /* 0x000f6200000e0000 */
[----:B-1----:R-:W-:Y:S01]  /*6810*/  FADD R80, R81, R80 ;  /* 0x0000005051507221 */ /* 0x002fe20000000000 */
[----:B--2---:R-:W-:-:S04]  /*6820*/  FADD R38, R77, R38 ;  /* 0x000000264d267221 */ /* 0x004fc80000000000 */
[----:B------:R1:W-:Y:S01]  /*6830*/  @!P1 STS [R21+0x200], R80 ;  /* 0x0002005015009388 */ /* 0x0003e20000000800 */
[----:B---3--:R-:W-:-:S03]  /*6840*/  FADD R26, R27, R26 ;  /* 0x0000001a1b1a7221 */ /* 0x008fc60000000000 */
        /* <DEDUP_REMOVED lines=11> */
[----:B------:R-:W3:Y:S04]  /*6900*/  LDS R21, [R27+0x300] ;  /* 0x000300001b157984 */ /* 0x000ee80000000800 */
[----:B------:R-:W5:Y:S04]  /*6910*/  LDS R7, [R27+0x380] ;  /* 0x000380001b077984 */ /* 0x000f680000000800 */
[----:B------:R-:W4:Y:S01]  /*6920*/  LDS R26, [R27+0x100] ;  /* 0x000100001b1a7984 */ /* 0x000f220000000800 */
[----:B-1----:R-:W-:-:S04]  /*6930*/  FADD R23, R38, R23 ;  /* 0x0000001726177221 */ /* 0x002fc80000000000 */
[----:B--2---:R-:W-:-:S04]  /*6940*/  FADD R22, R23, R22 ;  /* 0x0000001617167221 */ /* 0x004fc80000000000 */
[----:B---3--:R-:W-:-:S04]  /*6950*/  FADD R22, R22, R21 ;  /* 0x0000001516167221 */ /* 0x008fc80000000000 */
[----:B-----5:R-:W-:Y:S01]  /*6960*/  FADD R22, R22, R7 ;  /* 0x0000000716167221 */ /* 0x020fe20000000000 */
[----:B----4-:R2:W-:Y:S04]  /*6970*/  STS [R27], R26 ;  /* 0x0000001a1b007388 */ /* 0x0105e80000000800 */
[----:B------:R2:W-:Y:S02]  /*6980*/  STS [R27+0x80], R22 ;  /* 0x000080161b007388 */ /* 0x0005e40000000800 */
.L_x_1123:
[----:B------:R-:W-:Y:S05]  /*6990*/  BSYNC.RECONVERGENT B0 ;  /* 0x0000000000007941 */ /* 0x000fea0003800200 */
.L_x_1122:
[----:B------:R-:W-:Y:S01]  /*69a0*/  UPRMT UR5, UR8, 0x8880, URZ ;  /* 0x0000888008057896 */ /* 0x000fe200080000ff */
[----:B------:R-:W-:Y:S01]  /*69b0*/  SHF.R.U32.HI R7, RZ, 0x2, R72 ;  /* 0x00000002ff077819 */ /* 0x000fe20000011648 */
[----:B------:R-:W-:Y:S01]  /*69c0*/  USHF.L.U32 UR8, UR8, 0x2, URZ ;  /* 0x0000000208087899 */ /* 0x000fe200080006ff */
[C---:B-12---:R-:W-:Y:S01]  /*69d0*/  LOP3.LUT R26, R2.reuse, 0x3, RZ, 0xc0, !PT ;  /* 0x00000003021a7812 */ /* 0x046fe200078ec0ff */
[----:B------:R-:W-:Y:S01]  /*69e0*/  IMAD.SHL.U32 R23, R2, 0x1000000, RZ ;  /* 0x0100000002177824 */ /* 0x000fe200078e00ff */
[----:B------:R-:W-:Y:S01]  /*69f0*/  F2FP.F16.F32.PACK_AB R16, R16, R111 ;  /* 0x0000006f1010723e */ /* 0x000fe200000000ff */
[----:B------:R-:W-:Y:S01]  /*6a00*/  IMAD.U32 R21, RZ, RZ, UR5 ;  /* 0x00000005ff157e24 */ /* 0x000fe2000f8e00ff */
[----:B------:R-:W-:Y:S01]  /*6a10*/  F2FP.F16.F32.PACK_AB R11, R11, R76 ;  /* 0x0000004c0b0b723e */ /* 0x000fe200000000ff */
[----:B------:R-:W-:Y:S01]  /*6a20*/  IMAD R26, R7, 0x44, R26 ;  /* 0x00000044071a7824 */ /* 0x000fe200078e021a */
[----:B------:R-:W-:Y:S01]  /*6a30*/  F2FP.F16.F32.PACK_AB R24, R29, R24 ;  /* 0x000000181d18723e */ /* 0x000fe200000000ff */
[----:B------:R-:W-:Y:S01]  /*6a40*/  IMAD.U32 R7, RZ, RZ, UR8 ;  /* 0x00000008ff077e24 */ /* 0x000fe2000f8e00ff */
[----:B------:R-:W-:Y:S01]  /*6a50*/  F2FP.F16.F32.PACK_AB R6, R6, R25 ;  /* 0x000000190606723e */ /* 0x000fe200000000ff */
[----:B------:R-:W-:Y:S01]  /*6a60*/  IMAD R21, R21, 0x10, R26 ;  /* 0x0000001015157824 */ /* 0x000fe200078e021a */
[----:B------:R-:W-:Y:S01]  /*6a70*/  F2FP.F16.F32.PACK_AB R78, R87, R78 ;  /* 0x0000004e574e723e */ /* 0x000fe200000000ff */
[----:B------:R-:W-:Y:S01]  /*6a80*/  USHF.L.U32 UR8, UR7, 0x7, URZ ;  /* 0x0000000707087899 */ /* 0x000fe200080006ff */
[----:B------:R-:W-:Y:S01]  /*6a90*/  F2FP.F16.F32.PACK_AB R18, R18, R75 ;  /* 0x0000004b1212723e */ /* 0x000fe200000000ff */
[----:B------:R-:W-:Y:S01]  /*6aa0*/  IMAD.SHL.U32 R22, R2, 0x10, RZ ;  /* 0x0000001002167824 */ /* 0x000fe200078e00ff */
[----:B------:R-:W-:Y:S01]  /*6ab0*/  F2FP.F16.F32.PACK_AB R30, R30, R33 ;  /* 0x000000211e1e723e */ /* 0x000fe200000000ff */
[----:B------:R-:W-:Y:S01]  /*6ac0*/  USHF.L.U32 UR5, UR5, 0x6, URZ ;  /* 0x0000000605057899 */ /* 0x000fe200080006ff */
[----:B------:R-:W-:-:S02]  /*6ad0*/  F2FP.F16.F32.PACK_AB R28, R28, R31 ;  /* 0x0000001f1c1c723e */ /* 0x000fc400000000ff */
[----:B------:R-:W-:Y:S01]  /*6ae0*/  F2FP.F16.F32.PACK_AB R73, R73, R74 ;  /* 0x0000004a4949723e */ /* 0x000fe200000000ff */
[----:B------:R-:W-:Y:S01]  /*6af0*/  ULOP3.LUT UR5, UR5, 0xffffff80, URZ, 0xc0, !UPT ;  /* 0xffffff8005057892 */ /* 0x000fe2000f8ec0ff */
[----:B------:R-:W-:Y:S02]  /*6b00*/  F2FP.F16.F32.PACK_AB R10, R10, R39 ;  /* 0x000000270a0a723e */ /* 0x000fe400000000ff */
[----:B------:R-:W-:Y:S01]  /*6b10*/  F2FP.F16.F32.PACK_AB R34, R34, R37 ;  /* 0x000000252222723e */ /* 0x000fe200000000ff */
[----:B------:R-:W-:Y:S01]  /*6b20*/  ULEA UR5, UR7, UR5, 0xd ;  /* 0x0000000507057291 */ /* 0x000fe2000f8e68ff */
        /* <DEDUP_REMOVED lines=9> */
[----:B------:R-:W-:Y:S02]  /*6bc0*/  LOP3.LUT R22, R22, 0x70, RZ, 0xc0, !PT ;  /* 0x0000007016167812 */ /* 0x000fe400078ec0ff */
[--C-:B------:R-:W-:Y:S01]  /*6bd0*/  LOP3.LUT R23, R23, 0x3, R2.reuse, 0x78, !PT ;  /* 0x0000000317177812 */ /* 0x100fe200078e7802 */
[----:B------:R2:W-:Y:S01]  /*6be0*/  STS [R21+0x420], R24 ;  /* 0x0004201815007388 */ /* 0x0005e20000000800 */
[----:B------:R-:W-:-:S02]  /*6bf0*/  LOP3.LUT R2, R7, 0x4, R2, 0x48, !PT ;  /* 0x0000000407027812 */ /* 0x000fc400078e4802 */
[----:B------:R-:W-:Y:S01]  /*6c00*/  ISETP.GE.AND P0, PT, R3, 0x1, PT ;  /* 0x000000010300780c */ /* 0x000fe20003f06270 */
[----:B------:R2:W-:Y:S01]  /*6c10*/  STS [R21+0x430], R6 ;  /* 0x0004300615007388 */ /* 0x0005e20000000800 */
[----:B------:R-:W-:-:S03]  /*6c20*/  IADD3 R2, PT, PT, R22, R2, R23 ;  /* 0x0000000216027210 */ /* 0x000fc60007ffe017 */
[----:B------:R2:W-:Y:S01]  /*6c30*/  STS [R21+0xc80], R78 ;  /* 0x000c804e15007388 */ /* 0x0005e20000000800 */
[----:B------:R-:W-:-:S03]  /*6c40*/  LEA R2, R2, UR4, 0x4 ;  /* 0x0000000402027c11 */ /* 0x000fc6000f8e20ff */
[----:B------:R2:W-:Y:S04]  /*6c50*/  STS [R21+0xc90], R18 ;  /* 0x000c901215007388 */ /* 0x0005e80000000800 */
[----:B------:R2:W-:Y:S01]  /*6c60*/  STS [R21+0xca0], R30 ;  /* 0x000ca01e15007388 */ /* 0x0005e20000000800 */
[----:B-1----:R-:W-:-:S03]  /*6c70*/  IMAD.U32 R16, RZ, RZ, UR8 ;  /* 0x00000008ff107e24 */ /* 0x002fc6000f8e00ff */
[----:B------:R2:W-:Y:S01]  /*6c80*/  STS [R21+0xcb0], R28 ;  /* 0x000cb01c15007388 */ /* 0x0005e20000000800 */
[----:B------:R-:W-:-:S03]  /*6c90*/  IMAD R16, R15, 0x88, R16 ;  /* 0x000000880f107824 */ /* 0x000fc600078e0210 */
[----:B------:R2:W-:Y:S02]  /*6ca0*/  STS [R21+0x1500], R73 ;  /* 0x0015004915007388 */ /* 0x0005e40000000800 */
[C---:B------:R-:W-:Y:S01]  /*6cb0*/  LEA R4, R16.reuse, UR4, 0x1 ;  /* 0x0000000410047c11 */ /* 0x040fe2000f8e08ff */
[----:B------:R-:W-:Y:S01]  /*6cc0*/  UIADD3 UR4, UPT, UPT, UR4, 0x400, URZ ;  /* 0x0000040004047890 */ /* 0x000fe2000fffe0ff */
[----:B------:R2:W-:Y:S04]  /*6cd0*/  STS [R21+0x1510], R10 ;  /* 0x0015100a15007388 */ /* 0x0005e80000000800 */
[----:B------:R2:W-:Y:S01]  /*6ce0*/  STS [R21+0x1520], R34 ;  /* 0x0015202215007388 */ /* 0x0005e20000000800 */
[----:B------:R-:W-:-:S03]  /*6cf0*/  LEA R3, R16, UR4, 0x1 ;  /* 0x0000000410037c11 */ /* 0x000fc6000f8e08ff */
        /* <DEDUP_REMOVED lines=8> */
[----:B------:R-:W1:Y:S04]  /*6d80*/  LDSM.16.M88.4 R4, [R4+0x400] ;  /* 0x000400000404783b */ /* 0x000e680000000200 */
[----:B------:R2:W3:Y:S01]  /*6d90*/  LDSM.16.MT88.4 R8, [R2+UR5+0x2600] ;  /* 0x002600050208783b */ /* 0x0004e20008004200 */
[----:B------:R-:W-:Y:S05]  /*6da0*/  @!P0 BRA `(.L_x_1124) ;  /* 0x0000000000cc8947 */ /* 0x000fea0003800000 */
[----:B------:R-:W-:-:S12]  /*6db0*/  UIADD3 UR4, UPT, UPT, UR5, 0x800, URZ ;  /* 0x0000080005047890 */ /* 0x000fd8000fffe0ff */
.L_x_1125:
[C---:B-1-3--:R-:W-:Y:S01]  /*6dc0*/  HMMA.1688.F32 R40, R4.reuse, R8, R40 ;  /* 0x000000080428723c */ /* 0x04afe20000001028 */
[----:B--2---:R-:W-:Y:S03]  /*6dd0*/  LDSM.16.M88.4 R16, [R3+0x10] ;  /* 0x000010000310783b */ /* 0x004fe60000000200 */
[----:B------:R-:W-:Y:S04]  /*6de0*/  ISETP.NE.AND P0, PT, R12, -0x2, PT ;  /* 0xfffffffe0c00780c */ /* 0x000fe80003f05270 */
[C---:B------:R-:W-:Y:S01]  /*6df0*/  HMMA.1688.F32 R44, R4.reuse, R9, R44 ;  /* 0x00000009042c723c */ /* 0x040fe2000000102c */
[----:B----4-:R-:W4:Y:S07]  /*6e00*/  LDSM.16.MT88.4 R20, [R2+UR4+0x2600] ;  /* 0x002600040214783b */ /* 0x010f2e0008004200 */
        /* <DEDUP_REMOVED lines=8> */
[C---:B----4-:R-:W-:Y:S01]  /*6e90*/  HMMA.1688.F32 R40, R16.reuse, R20, R40 ;  /* 0x000000141028723c */ /* 0x050fe20000001028 */
        /* <DEDUP_REMOVED lines=36> */
.L_x_1124:
[----:B------:R-:W-:Y:S01]  /*70e0*/  BAR.SYNC.DEFER_BLOCKING 0x0 ;  /* 0x0000000000007b1d */ /* 0x000fe20000010000 */
[----:B------:R-:W-:Y:S01]  /*70f0*/  VIADD R13, R13, 0x80 ;  /* 0x000000800d0d7836 */ /* 0x000fe20000000000 */
[----:B------:R-:W-:-:S06]  /*7100*/  ULOP3.LUT UR6, UR6, 0xffffff00, URZ, 0xc0, !UPT ;  /* 0xffffff0006067892 */ /* 0x000fcc000f8ec0ff */
[----:B------:R-:W-:Y:S01]  /*7110*/  BAR.SYNC.DEFER_BLOCKING 0x0 ;  /* 0x0000000000007b1d */ /* 0x000fe20000010000 */
[----:B------:R-:W-:Y:S02]  /*7120*/  ISETP.GE.AND P0, PT, R13, R90, PT ;  /* 0x0000005a0d00720c */ /* 0x000fe40003f06270 */
[----:B-1-3--:R-:W-:-:S11]  /*7130*/  MOV R4, UR6 ;  /* 0x0000000600047c02 */ /* 0x00afd60008000f00 */
[----:B------:R-:W-:Y:S05]  /*7140*/  @!P0 BRA `(.L_x_1126) ;  /* 0xffffffb000488947 */ /* 0x000fea000383ffff */
.L_x_1102:
[----:B--2---:R-:W-:Y:S01]  /*7150*/  PRMT R2, R109, 0x9910, RZ ;  /* 0x000099106d027816 */ /* 0x004fe200000000ff */
[----:B------:R-:W1:Y:S01]  /*7160*/  S2R R31, SR_TID.X ;  /* 0x00000000001f7919 */ /* 0x000e620000002100 */
[----:B------:R-:W2:Y:S01]  /*7170*/  LDCU UR4, c[0x0][0x3e0] ;  /* 0x00007c00ff0477ac */ /* 0x000ea20008000800 */
[----:B------:R-:W-:Y:S02]  /*7180*/  ISETP.NE.U32.AND P0, PT, R95, RZ, PT ;  /* 0x000000ff5f00720c */ /* 0x000fe40003f05070 */
[----:B------:R-:W-:Y:S01]  /*7190*/  SHF.R.S32.HI R8, RZ, 0xf, R2 ;  /* 0x0000000fff087819 */ /* 0x000fe20000011402 */
[----:B------:R-:W5:Y:S01]  /*71a0*/  S2R R10, SR_TID.Y ;  /* 0x00000000000a7919 */ /* 0x000f620000002200 */
[----:B------:R-:W-:Y:S02]  /*71b0*/  ISETP.NE.AND.EX P0, PT, R94, RZ, PT, P0 ;  /* 0x000000ff5e00720c */ /* 0x000fe40003f05300 */
[----:B------:R-:W-:Y:S01]  /*71c0*/  LOP3.LUT R8, R8, 0xffff, RZ, 0xc0, !PT ;  /* 0x0000ffff08087812 */ /* 0x000fe200078ec0ff */
[----:B------:R-:W0:Y:S03]  /*71d0*/  LDGDEPBAR ;  /* 0x00000000000079af */ /* 0x000e260000000000 */
[CC--:B----4-:R-:W-:Y:S01]  /*71e0*/  LEA.HI R5, R8.reuse, R109.reuse, RZ, 0x15 ;  /* 0x0000006d08057211 */ /* 0x0d0fe200078fa8ff */
[----:B------:R-:W0:Y:S01]  /*71f0*/  LDGDEPBAR ;  /* 0x00000000000079af */ /* 0x000e220000000000 */
[----:B------:R-:W-:-:S02]  /*7200*/  LEA.HI R8, R8, R109, RZ, 0x17 ;  /* 0x0000006d08087211 */ /* 0x000fc400078fb8ff */
[C---:B------:R-:W-:Y:S01]  /*7210*/  LOP3.LUT R6, R5.reuse, 0xffe0, RZ, 0xc0, !PT ;  /* 0x0000ffe005067812 */ /* 0x040fe200078ec0ff */
[----:B------:R-:W4:Y:S01]  /*7220*/  S2R R0, SR_CgaCtaId ;  /* 0x0000000000007919 */ /* 0x000f220000008800 */
[----:B------:R-:W-:Y:S02]  /*7230*/  PRMT R5, R5, 0x9910, RZ ;  /* 0x0000991005057816 */ /* 0x000fe400000000ff */
[----:B------:R-:W-:Y:S01]  /*7240*/  PRMT R8, R8, 0x9910, RZ ;  /* 0x0000991008087816 */ /* 0x000fe200000000ff */
[----:B------:R-:W-:Y:S01]  /*7250*/  IMAD.MOV R6, RZ, RZ, -R6 ;  /* 0x000000ffff067224 */ /* 0x000fe200078e0a06 */
[----:B------:R-:W-:-:S04]  /*7260*/  SHF.R.S32.HI R5, RZ, 0x5, R5 ;  /* 0x00000005ff057819 */ /* 0x000fc80000011405 */
[----:B------:R-:W-:Y:S02]  /*7270*/  PRMT R6, R6, 0x7710, RZ ;  /* 0x0000771006067816 */ /* 0x000fe400000000ff */
[----:B------:R-:W-:-:S03]  /*7280*/  LOP3.LUT R4, R5, 0xffff, RZ, 0xc0, !PT ;  /* 0x0000ffff05047812 */ /* 0x000fc600078ec0ff */
[----:B------:R-:W-:Y:S01]  /*7290*/  IMAD.IADD R6, R109, 0x1, R6 ;  /* 0x000000016d067824 */ /* 0x000fe200078e0206 */
[----:B------:R-:W-:Y:S01]  /*72a0*/  LEA.HI R4, R4, R5, RZ, 0x12 ;  /* 0x0000000504047211 */ /* 0x000fe200078f90ff */
[C---:B-1----:R-:W-:Y:S01]  /*72b0*/  IMAD.SHL.U32 R12, R31.reuse, 0x1000000, RZ ;  /* 0x010000001f0c7824 */ /* 0x042fe200078e00ff */
[----:B------:R-:W-:Y:S02]  /*72c0*/  LOP3.LUT R31, R31, 0x3, RZ, 0xc0, !PT ;  /* 0x000000031f1f7812 */ /* 0x000fe400078ec0ff */
[----:B------:R-:W-:Y:S01]  /*72d0*/  PRMT R9, R6, 0x8880, RZ ;  /* 0x0000888006097816 */ /* 0x000fe200000000ff */
[----:B------:R-:W-:-:S04]  /*72e0*/  DEPBAR.LE SB0, 0x0 ;  /* 0x000080000000791a */ /* 0x000fc80000000000 */
[----:B------:R-:W-:Y:S02]  /*72f0*/  PRMT R9, R9, 0x7710, RZ ;  /* 0x0000771009097816 */ /* 0x000fe400000000ff */
[----:B------:R-:W-:Y:S02]  /*7300*/  LOP3.LUT R4, R4, 0xfffc, RZ, 0xc0, !PT ;  /* 0x0000fffc04047812 */ /* 0x000fe400078ec0ff */
[----:B------:R-:W-:Y:S02]  /*7310*/  SHF.R.U32.HI R9, RZ, 0xb, R9 ;  /* 0x0000000bff097819 */ /* 0x000fe40000011609 */
[----:B------:R-:W-:Y:S01]  /*7320*/  SHF.R.S32.HI R12, RZ, 0x1a, R12 ;  /* 0x0000001aff0c7819 */ /* 0x000fe2000001140c */
[----:B------:R-:W-:Y:S01]  /*7330*/  IMAD.MOV R4, RZ, RZ, -R4 ;  /* 0x000000ffff047224 */ /* 0x000fe200078e0a04 */
[----:B------:R-:W-:Y:S02]  /*7340*/  LOP3.LUT R9, R9, 0xf, RZ, 0xc0, !PT ;  /* 0x0000000f09097812 */ /* 0x000fe400078ec0ff */
[----:B-----5:R-:W-:Y:S01]  /*7350*/  PRMT R7, R10, 0x8880, RZ ;  /* 0x000088800a077816 */ /* 0x020fe200000000ff */
[----:B------:R-:W-:Y:S01]  /*7360*/  IMAD R31, R12, 0x44, R31 ;  /* 0x000000440c1f7824 */ /* 0x000fe200078e021f */
[----:B------:R-:W-:Y:S01]  /*7370*/  PRMT R4, R4, 0x7710, RZ ;  /* 0x0000771004047816 */ /* 0x000fe200000000ff */
[----:B------:R-:W-:Y:S01]  /*7380*/  IMAD.IADD R9, R6, 0x1, R9 ;  /* 0x0000000106097824 */ /* 0x000fe200078e0209 */
[----:B------:R-:W-:-:S03]  /*7390*/  PRMT R7, R7, 0x7710, RZ ;  /* 0x0000771007077816 */ /* 0x000fc600000000ff */
[----:B------:R-:W-:Y:S01]  /*73a0*/  IMAD.IADD R4, R5, 0x1, R4 ;  /* 0x0000000105047824 */ /* 0x000fe200078e0204 */
[----:B---3--:R-:W-:Y:S02]  /*73b0*/  LOP3.LUT R3, R9, 0xfff0, RZ, 0xc0, !PT ;  /* 0x0000fff009037812 */ /* 0x008fe400078ec0ff */
[----:B------:R-:W-:Y:S02]  /*73c0*/  SHF.R.U32.HI R7, RZ, 0xd, R7 ;  /* 0x0000000dff077819 */ /* 0x000fe40000011607 */
[----:B------:R-:W-:Y:S01]  /*73d0*/  PRMT R20, R4, 0x9910, RZ ;  /* 0x0000991004147816 */ /* 0x000fe200000000ff */
[----:B------:R-:W-:Y:S01]  /*73e0*/  IMAD.MOV R3, RZ, RZ, -R3 ;  /* 0x000000ffff037224 */ /* 0x000fe200078e0a03 */
[----:B------:R-:W-:Y:S02]  /*73f0*/  LOP3.LUT R7, R7, 0x3, RZ, 0xc0, !PT ;  /* 0x0000000307077812 */ /* 0x000fe400078ec0ff */
[----:B------:R-:W-:Y:S02]  /*7400*/  SHF.R.S32.HI R5, RZ, 0x7, R8 ;  /* 0x00000007ff057819 */ /* 0x000fe40000011408 */
[----:B------:R-:W-:Y:S01]  /*7410*/  PRMT R3, R3, 0x7710, RZ ;  /* 0x0000771003037816 */ /* 0x000fe200000000ff */
[----:B------:R-:W-:Y:S01]  /*7420*/  IMAD.IADD R7, R7, 0x1, R10 ;  /* 0x0000000107077824 */ /* 0x000fe200078e020a */
[----:B------:R-:W-:Y:S01]  /*7430*/  PRMT R5, R5, 0x9910, RZ ;  /* 0x0000991005057816 */ /* 0x000fe200000000ff */
[----:B------:R-:W-:-:S02]  /*7440*/  IMAD.SHL.U32 R10, R10, 0x1000000, RZ ;  /* 0x010000000a0a7824 */ /* 0x000fc400078e00ff */
[----:B------:R-:W-:Y:S01]  /*7450*/  IMAD.IADD R3, R6, 0x1, R3 ;  /* 0x0000000106037824 */ /* 0x000fe200078e0203 */
[----:B------:R-:W-:Y:S01]  /*7460*/  PRMT R7, R7, 0x8880, RZ ;  /* 0x0000888007077816 */ /* 0x000fe200000000ff */
[----:B------:R-:W-:Y:S01]  /*7470*/  IMAD R20, R5, 0x10, R20 ;  /* 0x0000001005147824 */ /* 0x000fe200078e0214 */
[----:B------:R-:W-:Y:S02]  /*7480*/  SHF.R.S32.HI R10, RZ, 0x14, R10 ;  /* 0x00000014ff0a7819 */ /* 0x000fe4000001140a */
[----:B------:R-:W-:Y:S02]  /*7490*/  PRMT R3, R3, 0x8880, RZ ;  /* 0x0000888003037816 */ /* 0x000fe400000000ff */
[----:B------:R-:W-:-:S03]  /*74a0*/  SHF.R.S32.HI R7, RZ, 0x2, R7 ;  /* 0x00000002ff077819 */ /* 0x000fc60000011407 */
[----:B------:R-:W-:Y:S01]  /*74b0*/  IMAD.MOV.U32 R4, RZ, RZ, R3 ;  /* 0x000000ffff047224 */ /* 0x000fe200078e0003 */
[----:B------:R-:W-:-:S03]  /*74c0*/  PRMT R7, R7, 0x9910, RZ ;  /* 0x0000991007077816 */ /* 0x000fc600000000ff */
[----:B------:R-:W-:Y:S02]  /*74d0*/  IMAD.SHL.U32 R12, R4, 0x4, RZ ;  /* 0x00000004040c7824 */ /* 0x000fe400078e00ff */
[----:B------:R-:W-:Y:S01]  /*74e0*/  IMAD R10, R7, 0x1e0, R10 ;  /* 0x000001e0070a7824 */ /* 0x000fe200078e020a */
[----:B------:R-:W-:Y:S01]  /*74f0*/  PRMT R7, R9, 0x8880, RZ ;  /* 0x0000888009077816 */ /* 0x000fe200000000ff */
[C---:B------:R-:W-:Y:S01]  /*7500*/  VIADD R3, R12.reuse, 0x40 ;  /* 0x000000400c037836 */ /* 0x040fe20000000000 */
[C---:B--2---:R-:W-:Y:S01]  /*7510*/  ISETP.LT.AND P3, PT, R12.reuse, UR4, P0 ;  /* 0x000000040c007c0c */ /* 0x044fe20008761270 */
[----:B------:R-:W-:Y:S01]  /*7520*/  IMAD.IADD R31, R31, 0x1, R10 ;  /* 0x000000011f1f7824 */ /* 0x000fe200078e020a */
[----:B------:R-:W-:Y:S01]  /*7530*/  MOV R9, 0x400 ;  /* 0x0000040000097802 */ /* 0x000fe20000000f00 */
[----:B------:R-:W-:Y:S01]  /*7540*/  IMAD.WIDE R18, R12, 0x2, RZ ;  /* 0x000000020c127825 */ /* 0x000fe200078e02ff */
[----:B----4-:R-:W-:-:S13]  /*7550*/  ISETP.LT.AND P4, PT, R3, UR4, P0 ;  /* 0x0000000403007c0c */ /* 0x010fda0008781270 */
[----:B------:R-:W-:Y:S05]  /*7560*/  WARPSYNC.ALL ;  /* 0x0000000000007948 */ /* 0x000fea0003800000 */
[----:B------:R-:W-:Y:S01]  /*7570*/  LEA R0, R0, R9, 0x18 ;  /* 0x0000000900007211 */ /* 0x000fe200078ec0ff */
[----:B------:R-:W-:Y:S01]  /*7580*/  BSSY.RECONVERGENT B1, `(.L_x_1127) ;  /* 0x000002b000017945 */ /* 0x000fe20003800200 */
[----:B------:R-:W-:Y:S02]  /*7590*/  SHF.R.S32.HI R7, RZ, 0x4, R7 ;  /* 0x00000004ff077819 */ /* 0x000fe40000011407 */
[----:B------:R-:W-:Y:S01]  /*75a0*/  LOP3.LUT R17, R18, 0xfffffff8, RZ, 0xc0, !PT ;  /* 0xfffffff812117812 */ /* 0x000fe200078ec0ff */
[----:B------:R-:W-:Y:S01]  /*75b0*/  IMAD R13, R31, 0x8, R0 ;  /* 0x000000081f0d7824 */ /* 0x000fe200078e0200 */
[----:B------:R-:W-:Y:S01]  /*75c0*/  BAR.SYNC.DEFER_BLOCKING 0x0 ;  /* 0x0000000000007b1d */ /* 0x000fe20000010000 */
[----:B------:R-:W-:-:S05]  /*75d0*/  PRMT R7, R7, 0x9910, RZ ;  /* 0x0000991007077816 */ /* 0x000fca00000000ff */
[----:B------:R-:W-:-:S04]  /*75e0*/  IMAD.U32 R20, R20, 0x2, R7 ;  /* 0x0000000214147824 */ /* 0x000fc800078e0007 */
[----:B------:R-:W-:Y:S02]  /*75f0*/  IMAD R3, R20, 0x4, R0 ;  /* 0x0000000414037824 */ /* 0x000fe400078e0200 */
[----:B------:R-:W-:Y:S02]  /*7600*/  IMAD R5, R5, -0x18, R20 ;  /* 0xffffffe805057824 */ /* 0x000fe400078e0214 */
[----:B------:R-:W-:-:S04]  /*7610*/  IMAD.WIDE R14, R89, R20, RZ ;  /* 0x00000014590e7225 */ /* 0x000fc800078e02ff */
[----:B------:R-:W-:Y:S01]  /*7620*/  IMAD R5, R5, 0x22, R4 ;  /* 0x0000002205057824 */ /* 0x000fe200078e0204 */
[----:B------:R-:W-:Y:S03]  /*7630*/  BAR.SYNC.DEFER_BLOCKING 0x0 ;  /* 0x0000000000007b1d */ /* 0x000fe60000010000 */
[----:B------:R-:W-:Y:S01]  /*7640*/  IMAD.U32 R21, R5, 0x10, R0 ;  /* 0x0000001005157824 */ /* 0x000fe200078e0000 */
[----:B------:R-:W-:Y:S02]  /*7650*/  LEA R16, P0, R14, R17, 0x1 ;  /* 0x000000110e107211 */ /* 0x000fe400078008ff */
        /* <DEDUP_REMOVED lines=12> */
[----:B------:R2:W3:Y:S01]  /*7720*/  LDS.128 R8, [R21+0x400] ;  /* 0x0004000015087984 */ /* 0x0004e20000000c00 */
[----:B------:R-:W-:-:S03]  /*7730*/  IADD3 R16, P0, PT, R95, R16, RZ ;  /* 0x000000105f107210 */ /* 0x000fc60007f1e0ff */
[----:B------:R2:W4:Y:S02]  /*7740*/  LDS.128 R4, [R21+0x500] ;  /* 0x0005000015047984 */ /* 0x0005240000000c00 */
[----:B------:R-:W-:Y:S02]  /*7750*/  IMAD.X R17, R94, 0x1, R13, P0 ;  /* 0x000000015e117824 */ /* 0x000fe400000e060d */
[----:B-1----:R-:W-:-:S05]  /*7760*/  VIADD R12, R26, 0x1800000 ;  /* 0x018000001a0c7836 */ /* 0x002fca0000000000 */
[----:B------:R-:W-:-:S04]  /*7770*/  LOP3.LUT R12, R12, 0x7f800000, RZ, 0xc0, !PT ;  /* 0x7f8000000c0c7812 */ /* 0x000fc800078ec0ff */
[----:B------:R-:W-:Y:S01]  /*7780*/  ISETP.GT.U32.AND P1, PT, R12, 0x1ffffff, PT ;  /* 0x01ffffff0c00780c */ /* 0x000fe20003f24070 */
[----:B------:R-:W-:-:S04]  /*7790*/  VIADD R12, R0, 0x400 ;  /* 0x00000400000c7836 */ /* 0x000fc80000000000 */
[----:B------:R-:W-:-:S08]  /*77a0*/  IMAD R31, R31, 0x8, R12 ;  /* 0x000000081f1f7824 */ /* 0x000fd000078e020c */
[----:B--234-:R-:W-:Y:S05]  /*77b0*/  @P1 BRA `(.L_x_1128) ;  /* 0x00000000000c1947 */ /* 0x01cfea0003800000 */
[----:B------:R-:W-:Y:S02]  /*77c0*/  MOV R24, 0x77e0 ;  /* 0x000077e000187802 */ /* 0x000fe40000000f00 */
[----:B------:R-:W-:Y:S05]  /*77d0*/  CALL.REL.NOINC `($__internal_5_$__cuda_sm20_rcp_rn_f32_slowpath) ;  /* 0x0000001400007944 */ /* 0x000fea0003c00000 */
[----:B------:R-:W-:Y:S05]  /*77e0*/  BRA `(.L_x_1129) ;  /* 0x0000000000107947 */ /* 0x000fea0003800000 */
.L_x_1128:
[----:B------:R-:W1:Y:S02]  /*77f0*/  MUFU.RCP R25, R26 ;  /* 0x0000001a00197308 */ /* 0x000e640000001000 */
[----:B-1----:R-:W-:-:S04]  /*7800*/  FFMA R12, R26, R25, -1 ;  /* 0xbf8000001a0c7423 */ /* 0x002fc80000000019 */
[----:B------:R-:W-:-:S04]  /*7810*/  FADD.FTZ R12, -R12, -RZ ;  /* 0x800000ff0c0c7221 */ /* 0x000fc80000010100 */
[----:B------:R-:W-:-:S07]  /*7820*/  FFMA R25, R25, R12, R25 ;  /* 0x0000000c19197223 */ /* 0x000fce0000000019 */
.L_x_1129:
[----:B------:R-:W-:Y:S05]  /*7830*/  BSYNC.RECONVERGENT B1 ;  /* 0x0000000000017941 */ /* 0x000fea0003800200 */
.L_x_1127:
[----:B------:R-:W1:Y:S01]  /*7840*/  LDS R26, [R3+0xa0] ;  /* 0x0000a000031a7984 */ /* 0x000e620000000800 */
[-C--:B------:R-:W-:Y:S01]  /*7850*/  FMUL R18, R8, R25.reuse ;  /* 0x0000001908127220 */ /* 0x080fe20000400000 */
[-C--:B------:R-:W-:Y:S01]  /*7860*/  FMUL R23, R9, R25.reuse ;  /* 0x0000001909177220 */ /* 0x080fe20000400000 */
[-C--:B------:R-:W-:Y:S01]  /*7870*/  FMUL R19, R10, R25.reuse ;  /* 0x000000190a137220 */ /* 0x080fe20000400000 */
[----:B------:R-:W-:Y:S01]  /*7880*/  FMUL R22, R11, R25 ;  /* 0x000000190b167220 */ /* 0x000fe20000400000 */
[----:B------:R2:W3:Y:S01]  /*7890*/  LDS.128 R12, [R21+0x1500] ;  /* 0x00150000150c7984 */ /* 0x0004e20000000c00 */
[C---:B------:R-:W-:Y:S01]  /*78a0*/  ISETP.LT.AND P1, PT, R20.reuse, R91, P3 ;  /* 0x0000005b1400720c */ /* 0x040fe20001f21270 */
[----:B------:R-:W-:Y:S01]  /*78b0*/  FMUL R27, R5, R25 ;  /* 0x00000019051b7220 */ /* 0x000fe20000400000 */
[----:B------:R-:W-:Y:S01]  /*78c0*/  ISETP.LT.AND P0, PT, R20, R91, P4 ;  /* 0x0000005b1400720c */ /* 0x000fe20002701270 */
[----:B------:R2:W4:Y:S01]  /*78d0*/  LDS.128 R8, [R21+0x1600] ;  /* 0x0016000015087984 */ /* 0x0005220000000c00 */
[-C--:B------:R-:W-:Y:S01]  /*78e0*/  FMUL R4, R4, R25.reuse ;  /* 0x0000001904047220 */ /* 0x080fe20000400000 */
[-C--:B------:R-:W-:Y:S01]  /*78f0*/  FMUL R5, R6, R25.reuse ;  /* 0x0000001906057220 */ /* 0x080fe20000400000 */
[----:B------:R-:W-:Y:S01]  /*7900*/  FMUL R24, R7, R25 ;  /* 0x0000001907187220 */ /* 0x000fe20000400000 */
[----:B------:R-:W-:Y:S01]  /*7910*/  F2FP.F16.F32.PACK_AB R6, R23, R18 ;  /* 0x000000121706723e */ /* 0x000fe200000000ff */
[----:B------:R-:W-:Y:S01]  /*7920*/  BSSY.RECONVERGENT B1, `(.L_x_1130) ;  /* 0x0000013000017945 */ /* 0x000fe20003800200 */
[----:B------:R-:W-:Y:S01]  /*7930*/  F2FP.F16.F32.PACK_AB R7, R22, R19 ;  /* 0x000000131607723e */ /* 0x000fe200000000ff */
[----:B------:R-:W-:Y:S01]  /*7940*/  IMAD.WIDE R32, R89, 0x10, R16 ;  /* 0x0000001059207825 */ /* 0x000fe200078e0210 */
[----:B------:R-:W-:-:S02]  /*7950*/  F2FP.F16.F32.PACK_AB R4, R27, R4 ;  /* 0x000000041b04723e */ /* 0x000fc400000000ff */
[----:B------:R-:W-:Y:S01]  /*7960*/  F2FP.F16.F32.PACK_AB R5, R24, R5 ;  /* 0x000000051805723e */ /* 0x000fe200000000ff */
[----:B------:R2:W-:Y:S04]  /*7970*/  @P1 STG.E.64 desc[UR36][R16.64], R6 ;  /* 0x0000000610001986 */ /* 0x0005e8000c101b24 */
[----:B------:R2:W-:Y:S01]  /*7980*/  @P0 STG.E.64 desc[UR36][R16.64+0x80], R4 ;  /* 0x0000800410000986 */ /* 0x0005e2000c101b24 */
[----:B-1----:R-:W-:-:S04]  /*7990*/  IADD3 R18, PT, PT, R26, 0x1800000, RZ ;  /* 0x018000001a127810 */ /* 0x002fc80007ffe0ff */
[----:B------:R-:W-:-:S04]  /*79a0*/  LOP3.LUT R18, R18, 0x7f800000, RZ, 0xc0, !PT ;  /* 0x7f80000012127812 */ /* 0x000fc800078ec0ff */
[----:B------:R-:W-:Y:S02]  /*79b0*/  ISETP.GT.U32.AND P0, PT, R18, 0x1ffffff, PT ;  /* 0x01ffffff1200780c */ /* 0x000fe40003f04070 */
[----:B------:R-:W-:-:S11]  /*79c0*/  IADD3 R18, PT, PT, R20, 0x8, RZ ;  /* 0x0000000814127810 */ /* 0x000fd60007ffe0ff */
[----:B--234-:R-:W-:Y:S05]  /*79d0*/  @P0 BRA `(.L_x_1131) ;  /* 0x00000000000c0947 */ /* 0x01cfea0003800000 */
[----:B------:R-:W-:Y:S02]  /*79e0*/  MOV R24, 0x7a00 ;  /* 0x00007a0000187802 */ /* 0x000fe40000000f00 */
[----:B------:R-:W-:Y:S05]  /*79f0*/  CALL.REL.NOINC `($__internal_5_$__cuda_sm20_rcp_rn_f32_slowpath) ;  /* 0x0000001000787944 */ /* 0x000fea0003c00000 */
[----:B------:R-:W-:Y:S05]  /*7a00*/  BRA `(.L_x_1132) ;  /* 0x0000000000107947 */ /* 0x000fea0003800000 */
.L_x_1131:
[----:B------:R-:W1:Y:S02]  /*7a10*/  MUFU.RCP R25, R26 ;  /* 0x0000001a00197308 */ /* 0x000e640000001000 */
[----:B-1----:R-:W-:-:S04]  /*7a20*/  FFMA R4, R26, R25, -1 ;  /* 0xbf8000001a047423 */ /* 0x002fc80000000019 */
[----:B------:R-:W-:-:S04]  /*7a30*/  FADD.FTZ R4, -R4, -RZ ;  /* 0x800000ff04047221 */ /* 0x000fc80000010100 */
[----:B------:R-:W-:-:S07]  /*7a40*/  FFMA R25, R25, R4, R25 ;  /* 0x0000000419197223 */ /* 0x000fce0000000019 */
.L_x_1132:
[----:B------:R-:W-:Y:S05]  /*7a50*/  BSYNC.RECONVERGENT B1 ;  /* 0x0000000000017941 */ /* 0x000fea0003800200 */
.L_x_1130:
[----:B------:R-:W-:Y:S01]  /*7a60*/  ISETP.LT.AND P1, PT, R18, R91, P3 ;  /* 0x0000005b1200720c */ /* 0x000fe20001f21270 */
[----:B------:R-:W-:Y:S01]  /*7a70*/  FMUL R6, R12, R25 ;  /* 0x000000190c067220 */ /* 0x000fe20000400000 */
        /* <DEDUP_REMOVED lines=16> */
[----:B------:R-:W-:Y:S01]  /*7b80*/  STS.64 [R31], R68 ;  /* 0x000000441f007388 */ /* 0x000fe20000000a00 */
        /* <DEDUP_REMOVED lines=20> */
.L_x_1134:
[----:B------:R-:W1:Y:S02]  /*7cd0*/  MUFU.RCP R25, R26 ;  /* 0x0000001a00197308 */ /* 0x000e640000001000 */
[----:B-1----:R-:W-:-:S04]  /*7ce0*/  FFMA R6, R26, R25, -1 ;  /* 0xbf8000001a067423 */ /* 0x002fc80000000019 */
[----:B------:R-:W-:-:S04]  /*7cf0*/  FADD.FTZ R6, -R6, -RZ ;  /* 0x800000ff06067221 */ /* 0x000fc80000010100 */
[----:B------:R-:W-:-:S07]  /*7d00*/  FFMA R25, R25, R6, R25 ;  /* 0x0000000619197223 */ /* 0x000fce0000000019 */
.L_x_1135:
[----:B------:R-:W-:Y:S05]  /*7d10*/  BSYNC.RECONVERGENT B1 ;  /* 0x0000000000017941 */ /* 0x000fea0003800200 */
.L_x_1133:
[----:B------:R1:W2:Y:S01]  /*7d20*/  LDS R26, [R3+0xe0] ;  /* 0x0000e000031a7984 */ /* 0x0002a20000000800 */
[----:B------:R-:W-:Y:S01]  /*7d30*/  ISETP.LT.AND P1, PT, R4, R91, P3 ;  /* 0x0000005b0400720c */ /* 0x000fe20001f21270 */
[----:B------:R-:W-:Y:S01]  /*7d40*/  FMUL R16, R16, R25 ;  /* 0x0000001910107220 */ /* 0x000fe20000400000 */
[----:B------:R-:W-:Y:S01]  /*7d50*/  ISETP.LT.AND P0, PT, R4, R91, P4 ;  /* 0x0000005b0400720c */ /* 0x000fe20002701270 */
[----:B------:R3:W4:Y:S01]  /*7d60*/  LDS.128 R8, [R21+0x1500] ;  /* 0x0015000015087984 */ /* 0x0007220000000c00 */
[-C--:B------:R-:W-:Y:S01]  /*7d70*/  FMUL R17, R17, R25.reuse ;  /* 0x0000001911117220 */ /* 0x080fe20000400000 */
[-C--:B------:R-:W-:Y:S01]  /*7d80*/  FMUL R18, R18, R25.reuse ;  /* 0x0000001912127220 */ /* 0x080fe20000400000 */
[-C--:B------:R-:W-:Y:S01]  /*7d90*/  FMUL R19, R19, R25.reuse ;  /* 0x0000001913137220 */ /* 0x080fe20000400000 */
[----:B------:R3:W3:Y:S01]  /*7da0*/  LDS.128 R4, [R21+0x1600] ;  /* 0x0016000015047984 */ /* 0x0006e20000000c00 */
[-C--:B------:R-:W-:Y:S01]  /*7db0*/  FMUL R22, R15, R25.reuse ;  /* 0x000000190f167220 */ /* 0x080fe20000400000 */
[-C--:B------:R-:W-:Y:S01]  /*7dc0*/  FMUL R12, R12, R25.reuse ;  /* 0x000000190c0c7220 */ /* 0x080fe20000400000 */
[----:B------:R-:W-:Y:S01]  /*7dd0*/  FMUL R13, R13, R25 ;  /* 0x000000190d0d7220 */ /* 0x000fe20000400000 */
[----:B------:R-:W-:Y:S01]  /*7de0*/  F2FP.F16.F32.PACK_AB R16, R17, R16 ;  /* 0x000000101110723e */ /* 0x000fe200000000ff */
[----:B------:R-:W-:Y:S01]  /*7df0*/  BSSY.RECONVERGENT B1, `(.L_x_1136) ;  /* 0x0000014000017945 */ /* 0x000fe20003800200 */
[----:B------:R-:W-:-:S02]  /*7e00*/  F2FP.F16.F32.PACK_AB R17, R19, R18 ;  /* 0x000000121311723e */ /* 0x000fc400000000ff */
[----:B------:R-:W-:-:S03]  /*7e10*/  IADD3 R20, PT, PT, R20, 0x18, RZ ;  /* 0x0000001814147810 */ /* 0x000fc60007ffe0ff */
[----:B------:R3:W-:Y:S01]  /*7e20*/  @P1 STG.E.64 desc[UR36][R32.64], R16 ;  /* 0x0000001020001986 */ /* 0x0007e2000c101b24 */
[----:B-1----:R-:W-:Y:S01]  /*7e30*/  FMUL R3, R14, R25 ;  /* 0x000000190e037220 */ /* 0x002fe20000400000 */
[----:B------:R-:W-:Y:S01]  /*7e40*/  F2FP.F16.F32.PACK_AB R14, R13, R12 ;  /* 0x0000000c0d0e723e */ /* 0x000fe200000000ff */
[----:B------:R-:W-:-:S03]  /*7e50*/  IMAD.WIDE R12, R89, 0x10, R32 ;  /* 0x00000010590c7825 */ /* 0x000fc600078e0220 */
[----:B------:R-:W-:-:S05]  /*7e60*/  F2FP.F16.F32.PACK_AB R15, R22, R3 ;  /* 0x00000003160f723e */ /* 0x000fca00000000ff */
[----:B------:R1:W-:Y:S01]  /*7e70*/  @P0 STG.E.64 desc[UR36][R32.64+0x80], R14 ;  /* 0x0000800e20000986 */ /* 0x0003e2000c101b24 */
[----:B--2---:R-:W-:-:S04]  /*7e80*/  IADD3 R3, PT, PT, R26, 0x1800000, RZ ;  /* 0x018000001a037810 */ /* 0x004fc80007ffe0ff */
[----:B------:R-:W-:-:S04]  /*7e90*/  LOP3.LUT R3, R3, 0x7f800000, RZ, 0xc0, !PT ;  /* 0x7f80000003037812 */ /* 0x000fc800078ec0ff */
[----:B------:R-:W-:-:S13]  /*7ea0*/  ISETP.GT.U32.AND P0, PT, R3, 0x1ffffff, PT ;  /* 0x01ffffff0300780c */ /* 0x000fda0003f04070 */
[----:B---34-:R-:W-:Y:S05]  /*7eb0*/  @P0 BRA `(.L_x_1137) ;  /* 0x00000000000c0947 */ /* 0x018fea0003800000 */
[----:B------:R-:W-:Y:S02]  /*7ec0*/  MOV R24, 0x7ee0 ;  /* 0x00007ee000187802 */ /* 0x000fe40000000f00 */
[----:B-1----:R-:W-:Y:S05]  /*7ed0*/  CALL.REL.NOINC `($__internal_5_$__cuda_sm20_rcp_rn_f32_slowpath) ;  /* 0x0000000c00407944 */ /* 0x002fea0003c00000 */
[----:B------:R-:W-:Y:S05]  /*7ee0*/  BRA `(.L_x_1138) ;  /* 0x0000000000107947 */ /* 0x000fea0003800000 */
.L_x_1137:
[----:B------:R-:W1:Y:S02]  /*7ef0*/  MUFU.RCP R25, R26 ;  /* 0x0000001a00197308 */ /* 0x000e640000001000 */
[----:B-1----:R-:W-:-:S04]  /*7f00*/  FFMA R14, R26, R25, -1 ;  /* 0xbf8000001a0e7423 */ /* 0x002fc80000000019 */
[----:B------:R-:W-:-:S04]  /*7f10*/  FADD.FTZ R14, -R14, -RZ ;  /* 0x800000ff0e0e7221 */ /* 0x000fc80000010100 */
[----:B------:R-:W-:-:S07]  /*7f20*/  FFMA R25, R25, R14, R25 ;  /* 0x0000000e19197223 */ /* 0x000fce0000000019 */
.L_x_1138:
[----:B------:R-:W-:Y:S05]  /*7f30*/  BSYNC.RECONVERGENT B1 ;  /* 0x0000000000017941 */ /* 0x000fea0003800200 */
.L_x_1136:
[----:B------:R-:W-:Y:S01]  /*7f40*/  ISETP.LT.AND P0, PT, R20, R91, P4 ;  /* 0x0000005b1400720c */ /* 0x000fe20002701270 */
[-C--:B------:R-:W-:Y:S01]  /*7f50*/  FMUL R3, R5, R25.reuse ;  /* 0x0000001905037220 */ /* 0x080fe20000400000 */
[-C--:B------:R-:W-:Y:S01]  /*7f60*/  FMUL R4, R4, R25.reuse ;  /* 0x0000001904047220 */ /* 0x080fe20000400000 */
[-C--:B------:R-:W-:Y:S01]  /*7f70*/  FMUL R5, R6, R25.reuse ;  /* 0x0000001906057220 */ /* 0x080fe20000400000 */
[----:B------:R-:W-:Y:S01]  /*7f80*/  FMUL R14, R7, R25 ;  /* 0x00000019070e7220 */ /* 0x000fe20000400000 */
        /* <DEDUP_REMOVED lines=8> */
[----:B------:R1:W-:Y:S01]  /*8010*/  @P0 STG.E.64 desc[UR36][R12.64+0x80], R4 ;  /* 0x000080040c000986 */ /* 0x0003e2000c101b24 */
[----:B------:R-:W-:Y:S02]  /*8020*/  ISETP.NE.U32.AND P0, PT, R93, RZ, PT ;  /* 0x000000ff5d00720c */ /* 0x000fe40003f05070 */
[----:B------:R-:W-:Y:S02]  /*8030*/  F2FP.F16.F32.PACK_AB R7, R11, R10 ;  /* 0x0000000a0b07723e */ /* 0x000fe400000000ff */
[----:B------:R-:W-:-:S03]  /*8040*/  ISETP.NE.AND.EX P0, PT, R92, RZ, PT, P0 ;  /* 0x000000ff5c00720c */ /* 0x000fc60003f05300 */
[----:B------:R1:W-:Y:S01]  /*8050*/  @P1 STG.E.64 desc[UR36][R12.64], R6 ;  /* 0x000000060c001986 */ /* 0x0003e2000c101b24 */
        /* <DEDUP_REMOVED lines=18> */
[----:B------:R-:W-:Y:S05]  /*8180*/  CALL.REL.NOINC `($__internal_6_$__cuda_sm3x_div_rn_noftz_f32_slowpath) ;  /* 0x0000000c00687944 */ /* 0x000fea0003c00000 */
.L_x_1141:
[----:B------:R-:W-:Y:S05]  /*8190*/  BSYNC.RECONVERGENT B2 ;  /* 0x0000000000027941 */ /* 0x000fea0003800200 */
.L_x_1140:
        /* <DEDUP_REMOVED lines=32> */
.L_x_1139:
[----:B------:R-:W-:-:S05]  /*83a0*/  VIADD R91, R91, 0x1f ;  /* 0x0000001f5b5b7836 */ /* 0x000fca0000000000 */
[----:B------:R-:W-:-:S04]  /*83b0*/  SHF.R.S32.HI R0, RZ, 0x1f, R91 ;  /* 0x0000001fff007819 */ /* 0x000fc8000001145b */
[----:B------:R-:W-:-:S04]  /*83c0*/  LEA.HI R0, R0, R91, RZ, 0x5 ;  /* 0x0000005b00007211 */ /* 0x000fc800078f28ff */
[----:B------:R-:W-:-:S04]  /*83d0*/  LOP3.LUT R3, R0, 0xffffffe0, RZ, 0xc0, !PT ;  /* 0xffffffe000037812 */ /* 0x000fc800078ec0ff */
[----:B------:R-:W-:-:S13]  /*83e0*/  ISETP.GT.AND P0, PT, R3, R2, PT ;  /* 0x000000020300720c */ /* 0x000fda0003f04270 */
[----:B------:R-:W-:Y:S05]  /*83f0*/  @!P0 EXIT ;  /* 0x000000000000894d */ /* 0x000fea0003800000 */
[----:B------:R-:W-:Y:S02]  /*8400*/  IMAD.U32 R109, R109, 0x10000, RZ ;  /* 0x000100006d6d7824 */ /* 0x000fe400078e00ff */
[----:B-1----:R-:W-:-:S03]  /*8410*/  IMAD.MOV.U32 R5, RZ, RZ, 0x7f800000 ;  /* 0x7f800000ff057424 */ /* 0x002fc600078e00ff */
[----:B------:R-:W-:-:S04]  /*8420*/  LEA.HI.SX32 R2, P0, R109, R93, 0x12 ;  /* 0x0000005d6d027211 */ /* 0x000fc800078192ff */
[----:B------:R-:W-:-:S05]  /*8430*/  LEA.HI.X.SX32 R3, R109, R92, 0x1, P0 ;  /* 0x0000005c6d037211 */ /* 0x000fca00000f0eff */
[----:B------:R-:W-:Y:S01]  /*8440*/  ST.E desc[UR36][R2.64], R5 ;  /* 0x0000000502007985 */ /* 0x000fe2000c101924 */
[----:B------:R-:W-:Y:S05]  /*8450*/  EXIT ;  /* 0x000000000000794d */ /* 0x000fea0003800000 */
.L_x_1094:
[----:B------:R-:W-:Y:S01]  /*8460*/  IMAD.MOV.U32 R12, RZ, RZ, RZ ;  /* 0x000000ffff0c7224 */ /* 0x000fe200078e00ff */
[----:B------:R-:W-:Y:S01]  /*8470*/  MOV R15, 0xffffffff ;  /* 0xffffffff000f7802 */ /* 0x000fe20000000f00 */
[----:B------:R-:W-:-:S07]  /*8480*/  IMAD.MOV.U32 R11, RZ, RZ, 0x1f ;  /* 0x0000001fff0b7424 */ /* 0x000fce00078e00ff */
[----:B--23--:R-:W-:Y:S05]  /*8490*/  WARPSYNC.COLLECTIVE R15, `(.L_x_1142) ;  /* 0x000000000f087348 */ /* 0x00cfea0003c00000 */
[----:B------:R1:W4:Y:S02]  /*84a0*/  SHFL.IDX P6, R14, R13, R12, R11 ;  /* 0x0000000c0d0e7389 */ /* 0x00032400000c000b */
[----:B-1234-:R-:W-:Y:S05]  /*84b0*/  ENDCOLLECTIVE ;  /* 0x000000000000791b */ /* 0x01efea0003800000 */
.L_x_1142:
[----:B------:R-:W-:Y:S01]  /*84c0*/  MOV R13, R7 ;  /* 0x00000007000d7202 */ /* 0x000fe20000000f00 */
[----:B------:R-:W-:-:S07]  /*84d0*/  IMAD.MOV.U32 R97, RZ, RZ, R14 ;  /* 0x000000ffff617224 */ /* 0x000fce00078e000e */
[----:B------:R-:W-:Y:S05]  /*84e0*/  WARPSYNC.COLLECTIVE R15, `(.L_x_1143) ;  /* 0x000000000f087348 */ /* 0x000fea0003c00000 */
[----:B------:R1:W2:Y:S02]  /*84f0*/  SHFL.IDX P6, R14, R13, R12, R11 ;  /* 0x0000000c0d0e7389 */ /* 0x0002a400000c000b */
[----:B-12---:R-:W-:Y:S05]  /*8500*/  ENDCOLLECTIVE ;  /* 0x000000000000791b */ /* 0x006fea0003800000 */
.L_x_1143:
[----:B------:R-:W-:Y:S01]  /*8510*/  MOV R13, R22 ;  /* 0x00000016000d7202 */ /* 0x000fe20000000f00 */
[----:B------:R-:W-:-:S07]  /*8520*/  IMAD.MOV.U32 R96, RZ, RZ, R14 ;  /* 0x000000ffff607224 */ /* 0x000fce00078e000e */
[----:B------:R-:W-:Y:S05]  /*8530*/  WARPSYNC.COLLECTIVE R15, `(.L_x_1144) ;  /* 0x000000000f087348 */ /* 0x000fea0003c00000 */
[----:B------:R1:W2:Y:S02]  /*8540*/  SHFL.IDX P6, R14, R13, R12, R11 ;  /* 0x0000000c0d0e7389 */ /* 0x0002a400000c000b */
[----:B-12---:R-:W-:Y:S05]  /*8550*/  ENDCOLLECTIVE ;  /* 0x000000000000791b */ /* 0x006fea0003800000 */
.L_x_1144:
[----:B------:R-:W-:Y:S01]  /*8560*/  MOV R13, R26 ;  /* 0x0000001a000d7202 */ /* 0x000fe20000000f00 */
[----:B------:R-:W-:-:S07]  /*8570*/  IMAD.MOV.U32 R114, RZ, RZ, R14 ;  /* 0x000000ffff727224 */ /* 0x000fce00078e000e */
[----:B------:R-:W-:Y:S05]  /*8580*/  WARPSYNC.COLLECTIVE R15, `(.L_x_1145) ;  /* 0x000000000f087348 */ /* 0x000fea0003c00000 */
[----:B------:R1:W2:Y:S02]  /*8590*/  SHFL.IDX P6, R14, R13, R12, R11 ;  /* 0x0000000c0d0e7389 */ /* 0x0002a400000c000b */
[----:B-12---:R-:W-:Y:S05]  /*85a0*/  ENDCOLLECTIVE ;  /* 0x000000000000791b */ /* 0x006fea0003800000 */
.L_x_1145:
[----:B------:R-:W-:Y:S01]  /*85b0*/  MOV R13, R24 ;  /* 0x00000018000d7202 */ /* 0x000fe20000000f00 */
[----:B------:R-:W-:-:S07]  /*85c0*/  IMAD.MOV.U32 R115, RZ, RZ, R14 ;  /* 0x000000ffff737224 */ /* 0x000fce00078e000e */
[----:B------:R-:W-:Y:S05]  /*85d0*/  WARPSYNC.COLLECTIVE R15, `(.L_x_1146) ;  /* 0x000000000f087348 */ /* 0x000fea0003c00000 */
[----:B------:R1:W2:Y:S02]  /*85e0*/  SHFL.IDX P6, R14, R13, R12, R11 ;  /* 0x0000000c0d0e7389 */ /* 0x0002a400000c000b */
[----:B-12---:R-:W-:Y:S05]  /*85f0*/  ENDCOLLECTIVE ;  /* 0x000000000000791b */ /* 0x006fea0003800000 */
.L_x_1146:
[----:B------:R-:W-:Y:S01]  /*8600*/  MOV R13, R27 ;  /* 0x0000001b000d7202 */ /* 0x000fe20000000f00 */
[----:B------:R-:W-:-:S07]  /*8610*/  IMAD.MOV.U32 R116, RZ, RZ, R14 ;  /* 0x000000ffff747224 */ /* 0x000fce00078e000e */
[----:B------:R-:W-:Y:S05]  /*8620*/  WARPSYNC.COLLECTIVE R15, `(.L_x_1147) ;  /* 0x000000000f087348 */ /* 0x000fea0003c00000 */
[----:B------:R1:W2:Y:S02]  /*8630*/  SHFL.IDX P6, R14, R13, R12, R11 ;  /* 0x0000000c0d0e7389 */ /* 0x0002a400000c000b */
[----:B-12---:R-:W-:Y:S05]  /*8640*/  ENDCOLLECTIVE ;  /* 0x000000000000791b */ /* 0x006fea0003800000 */
.L_x_1147:
[----:B------:R-:W-:Y:S01]  /*8650*/  MOV R13, R25 ;  /* 0x00000019000d7202 */ /* 0x000fe20000000f00 */
[----:B------:R-:W-:-:S07]  /*8660*/  IMAD.MOV.U32 R117, RZ, RZ, R14 ;  /* 0x000000ffff757224 */ /* 0x000fce00078e000e */
[----:B------:R-:W-:Y:S05]  /*8670*/  WARPSYNC.COLLECTIVE R15, `(.L_x_1148) ;  /* 0x000000000f087348 */ /* 0x000fea0003c00000 */
[----:B------:R1:W2:Y:S02]  /*8680*/  SHFL.IDX P6, R14, R13, R12, R11 ;  /* 0x0000000c0d0e7389 */ /* 0x0002a400000c000b */
[----:B-12---:R-:W-:Y:S05]  /*8690*/  ENDCOLLECTIVE ;  /* 0x000000000000791b */ /* 0x006fea0003800000 */
.L_x_1148:
[----:B------:R-:W-:Y:S01]  /*86a0*/  MOV R13, R28 ;  /* 0x0000001c000d7202 */ /* 0x000fe20000000f00 */
[----:B------:R-:W-:-:S07]  /*86b0*/  IMAD.MOV.U32 R95, RZ, RZ, R14 ;  /* 0x000000ffff5f7224 */ /* 0x000fce00078e000e */
[----:B------:R-:W-:Y:S05]  /*86c0*/  WARPSYNC.COLLECTIVE R15, `(.L_x_1149) ;  /* 0x000000000f087348 */ /* 0x000fea0003c00000 */
[----:B------:R1:W2:Y:S02]  /*86d0*/  SHFL.IDX P6, R14, R13, R12, R11 ;  /* 0x0000000c0d0e7389 */ /* 0x0002a400000c000b */
[----:B-12---:R-:W-:Y:S05]  /*86e0*/  ENDCOLLECTIVE ;  /* 0x000000000000791b */ /* 0x006fea0003800000 */
.L_x_1149:
[----:B------:R-:W-:Y:S01]  /*86f0*/  MOV R94, R14 ;  /* 0x0000000e005e7202 */ /* 0x000fe20000000f00 */
[----:B------:R-:W-:Y:S05]  /*8700*/  BRA `(.L_x_1150) ;  /* 0xffffff8400e87947 */ /* 0x000fea000383ffff */
.L_x_1095:
        /* <DEDUP_REMOVED lines=8> */
.L_x_1152:
[----:B------:R-:W-:Y:S05]  /*8790*/  BSYNC B0 ;  /* 0x0000000000007941 */ /* 0x000fea0003800000 */
.L_x_1151:
[----:B------:R-:W-:Y:S05]  /*87a0*/  BRA `(.L_x_1153) ;  /* 0xffffff8400c87947 */ /* 0x000fea000383ffff */
.L_x_1096:
        /* <DEDUP_REMOVED lines=8> */
.L_x_1155:
[----:B------:R-:W-:Y:S05]  /*8830*/  BSYNC B0 ;  /* 0x0000000000007941 */ /* 0x000fea0003800000 */
.L_x_1154:
[----:B------:R-:W-:Y:S05]  /*8840*/  BRA `(.L_x_1156) ;  /* 0xffffff8400a87947 */ /* 0x000fea000383ffff */
.L_x_1097:
        /* <DEDUP_REMOVED lines=8> */
.L_x_1158:
[----:B------:R-:W-:Y:S05]  /*88d0*/  BSYNC B0 ;  /* 0x0000000000007941 */ /* 0x000fea0003800000 */
.L_x_1157:
        /* <DEDUP_REMOVED lines=8> */
.L_x_1159:
[----:B------:R-:W-:Y:S01]  /*8960*/  MOV R13, R91 ;  /* 0x0000005b000d7202 */ /* 0x000fe20000000f00 */
[----:B------:R-:W-:-:S07]  /*8970*/  IMAD.MOV.U32 R92, RZ, RZ, R14 ;  /* 0x000000ffff5c7224 */ /* 0x000fce00078e000e */
[----:B------:R-:W-:Y:S05]  /*8980*/  WARPSYNC.COLLECTIVE R15, `(.L_x_1160) ;  /* 0x000000000f087348 */ /* 0x000fea0003c00000 */
[----:B------:R1:W2:Y:S02]  /*8990*/  SHFL.IDX P6, R14, R13, R12, R11 ;  /* 0x0000000c0d0e7389 */ /* 0x0002a400000c000b */
[----:B-12---:R-:W-:Y:S05]  /*89a0*/  ENDCOLLECTIVE ;  /* 0x000000000000791b */ /* 0x006fea0003800000 */
.L_x_1160:
[----:B------:R-:W-:Y:S01]  /*89b0*/  MOV R13, R90 ;  /* 0x0000005a000d7202 */ /* 0x000fe20000000f00 */
[----:B------:R-:W-:-:S07]  /*89c0*/  IMAD.MOV.U32 R91, RZ, RZ, R14 ;  /* 0x000000ffff5b7224 */ /* 0x000fce00078e000e */
[----:B------:R-:W-:Y:S05]  /*89d0*/  WARPSYNC.COLLECTIVE R15, `(.L_x_1161) ;  /* 0x000000000f087348 */ /* 0x000fea0003c00000 */
[----:B------:R1:W2:Y:S02]  /*89e0*/  SHFL.IDX P6, R14, R13, R12, R11 ;  /* 0x0000000c0d0e7389 */ /* 0x0002a400000c000b */
[----:B-12---:R-:W-:Y:S05]  /*89f0*/  ENDCOLLECTIVE ;  /* 0x000000000000791b */ /* 0x006fea0003800000 */
.L_x_1161:
[----:B------:R-:W-:Y:S01]  /*8a00*/  MOV R90, R14 ;  /* 0x0000000e005a7202 */ /* 0x000fe20000000f00 */
[----:B------:R-:W-:Y:S05]  /*8a10*/  BRA `(.L_x_1162) ;  /* 0xffffff84004c7947 */ /* 0x000fea000383ffff */
.L_x_1098:
        /* <DEDUP_REMOVED lines=8> */
.L_x_1164:
[----:B------:R-:W-:Y:S05]  /*8aa0*/  BSYNC B0 ;  /* 0x0000000000007941 */ /* 0x000fea0003800000 */
.L_x_1163:
[----:B------:R-:W-:Y:S05]  /*8ab0*/  BRA `(.L_x_1165) ;  /* 0xffffff84002c7947 */ /* 0x000fea000383ffff */
.L_x_1099:
        /* <DEDUP_REMOVED lines=8> */
.L_x_1167:
[----:B------:R-:W-:Y:S05]  /*8b40*/  BSYNC B0 ;  /* 0x0000000000007941 */ /* 0x000fea0003800000 */
.L_x_1166:
        /* <DEDUP_REMOVED lines=8> */
.L_x_1168:
[----:B------:R-:W-:Y:S05]  /*8bd0*/  BRA `(.L_x_1169) ;  /* 0xffffff8000f47947 */ /* 0x000fea000383ffff */
        .weak           $__internal_5_$__cuda_sm20_rcp_rn_f32_slowpath
        .type           $__internal_5_$__cuda_sm20_rcp_rn_f32_slowpath,@function
        .size           $__internal_5_$__cuda_sm20_rcp_rn_f32_slowpath,($__internal_6_$__cuda_sm3x_div_rn_noftz_f32_slowpath - $__internal_5_$__cuda_sm20_rcp_rn_f32_slowpath)
$__internal_5_$__cuda_sm20_rcp_rn_f32_slowpath:
        /* <DEDUP_REMOVED lines=15> */
.L_x_1171:
        /* <DEDUP_REMOVED lines=33> */
.L_x_1173:
[----:B------:R1:W2:Y:S02]  /*8ee0*/  MUFU.RCP R25, R26 ;  /* 0x0000001a00197308 */ /* 0x0002a40000001000 */
.L_x_1172:
[----:B------:R-:W-:Y:S05]  /*8ef0*/  BSYNC.RECONVERGENT B0 ;  /* 0x0000000000007941 */ /* 0x000fea0003800200 */
.L_x_1170:
[----:B------:R-:W-:Y:S02]  /*8f00*/  MOV R22, R24 ;  /* 0x0000001800167202 */ /* 0x000fe40000000f00 */
[----:B------:R-:W-:-:S04]  /*8f10*/  MOV R23, 0x0 ;  /* 0x0000000000177802 */ /* 0x000fc80000000f00 */
[----:B-12---:R-:W-:Y:S05]  /*8f20*/  RET.REL.NODEC R22 `(_Z29attention_kernel_batched_implI15AttentionKernelIN7cutlass6half_tENS1_4arch4Sm80ELb1ELi32ELi128ELi128ELb0ELb0E18DefaultToBatchHookEEvNT_6ParamsE) ;  /* 0xffffff7016347950 */ /* 0x006fea0003c3ffff */
        .weak           $__internal_6_$__cuda_sm3x_div_rn_noftz_f32_slowpath
        .type           $__internal_6_$__cuda_sm3x_div_rn_noftz_f32_slowpath,@function
        .size           $__internal_6_$__cuda_sm3x_div_rn_noftz_f32_slowpath,(.L_x_1193 - $__internal_6_$__cuda_sm3x_div_rn_noftz_f32_slowpath)
$__internal_6_$__cuda_sm3x_div_rn_noftz_f32_slowpath:
        /* <DEDUP_REMOVED lines=28> */
.L_x_1176:
[----:B------:R-:W-:Y:S05]  /*90f0*/  BSYNC.RELIABLE B0 ;  /* 0x0000000000007941 */ /* 0x000fea0003800100 */
.L_x_1175:
        /* <DEDUP_REMOVED lines=49> */
.L_x_1183:
[----:B------:R-:W-:-:S04]  /*9410*/  LOP3.LUT R8, R8, 0x80000000, RZ, 0xc0, !PT ;  /* 0x8000000008087812 */ /* 0x000fc800078ec0ff */
[----:B------:R-:W-:Y:S01]  /*9420*/  LOP3.LUT R8, R8, 0x7f800000, RZ, 0xfc, !PT ;  /* 0x7f80000008087812 */ /* 0x000fe200078efcff */
[----:B------:R-:W-:Y:S05]  /*9430*/  BRA `(.L_x_1184) ;  /* 0x0000000000047947 */ /* 0x000fea0003800000 */
.L_x_1182:
[----:B------:R-:W-:Y:S02]  /*9440*/  LEA R8, R5, R8, 0x17 ;  /* 0x0000000805087211 */ /* 0x000fe400078eb8ff */
.L_x_1184:
[----:B------:R-:W-:Y:S05]  /*9450*/  BSYNC.RECONVERGENT B0 ;  /* 0x0000000000007941 */ /* 0x000fea0003800200 */
.L_x_1181:
[----:B------:R-:W-:Y:S01]  /*9460*/  MOV R3, R8 ;  /* 0x0000000800037202 */ /* 0x000fe20000000f00 */
[----:B------:R-:W-:Y:S05]  /*9470*/  BRA `(.L_x_1185) ;  /* 0x0000000000207947 */ /* 0x000fea0003800000 */
.L_x_1180:
[----:B------:R-:W-:-:S04]  /*9480*/  LOP3.LUT R2, R7, 0x80000000, R2, 0x48, !PT ;  /* 0x8000000007027812 */ /* 0x000fc800078e4802 */
[----:B------:R-:W-:Y:S01]  /*9490*/  LOP3.LUT R3, R2, 0x7f800000, RZ, 0xfc, !PT ;  /* 0x7f80000002037812 */ /* 0x000fe200078efcff */
[----:B------:R-:W-:Y:S05]  /*94a0*/  BRA `(.L_x_1185) ;  /* 0x0000000000147947 */ /* 0x000fea0003800000 */
.L_x_1179:
[----:B------:R-:W-:Y:S01]  /*94b0*/  LOP3.LUT R3, R7, 0x80000000, R2, 0x48, !PT ;  /* 0x8000000007037812 */ /* 0x000fe200078e4802 */
[----:B------:R-:W-:Y:S05]  /*94c0*/  BRA `(.L_x_1185) ;  /* 0x00000000000c7947 */ /* 0x000fea0003800000 */
.L_x_1178:
[----:B------:R-:W1:Y:S01]  /*94d0*/  MUFU.RSQ R3, -QNAN ;  /* 0xffc0000000037908 */ /* 0x000e620000001400 */
[----:B------:R-:W-:Y:S05]  /*94e0*/  BRA `(.L_x_1185) ;  /* 0x0000000000047947 */ /* 0x000fea0003800000 */
.L_x_1177:
[----:B------:R-:W-:-:S07]  /*94f0*/  FADD.FTZ R3, R4, 1.4426950216293334961 ;  /* 0x3fb8aa3b04037421 */ /* 0x000fce0000010000 */
.L_x_1185:
[----:B------:R-:W-:Y:S05]  /*9500*/  BSYNC.RECONVERGENT B1 ;  /* 0x0000000000017941 */ /* 0x000fea0003800200 */
.L_x_1174:
[----:B------:R-:W-:-:S04]  /*9510*/  MOV R7, 0x0 ;  /* 0x0000000000077802 */ /* 0x000fc80000000f00 */
[----:B-1----:R-:W-:Y:S05]  /*9520*/  RET.REL.NODEC R6 `(_Z29attention_kernel_batched_implI15AttentionKernelIN7cutlass6half_tENS1_4arch4Sm80ELb1ELi32ELi128ELi128ELb0ELb0E18DefaultToBatchHookEEvNT_6ParamsE) ;  /* 0xffffff6806b47950 */ /* 0x002fea0003c3ffff */
.L_x_1186:
        /* <DEDUP_REMOVED lines=13> */
.L_x_1193:


//--------------------- .nv.global.init           --------------------------
	.section	.nv.global.init,"aw",@progbits
	.align	4
.nv.global.init:
	.type		mrg32k3aM1SubSeq,@object
	.size		mrg32k3aM1SubSeq,(mrg32k3aM2SubSeq - mrg32k3aM1SubSeq)
mrg32k3aM1SubSeq:
        /*0000*/ 	.byte	0x0b, 0xcc, 0xee, 0x04, 0x73, 0x29, 0x8b, 0x6f, 0xf6, 0x53, 0x03, 0xf6, 0x23, 0xf6, 0xea, 0xda
        /* <DEDUP_REMOVED lines=125> */
	.type		mrg32k3aM2SubSeq,@object
	.size		mrg32k3aM2SubSeq,(mrg32k3aM1 - mrg32k3aM2SubSeq)
mrg32k3aM2SubSeq:
        /* <DEDUP_REMOVED lines=126> */
	.type		mrg32k3aM1,@object
	.size		mrg32k3aM1,(mrg32k3aM1Seq - mrg32k3aM1)
mrg32k3aM1:
        /* <DEDUP_REMOVED lines=144> */
	.type		mrg32k3aM1Seq,@object
	.size		mrg32k3aM1Seq,(mrg32k3aM2 - mrg32k3aM1Seq)
mrg32k3aM1Seq:
        /* <DEDUP_REMOVED lines=144> */
	.type		mrg32k3aM2,@object
	.size		mrg32k3aM2,(mrg32k3aM2Seq - mrg32k3aM2)
mrg32k3aM2:
        /* <DEDUP_REMOVED lines=144> */
	.type		mrg32k3aM2Seq,@object
	.size		mrg32k3aM2Seq,(precalc_xorwow_matrix - mrg32k3aM2Seq)
mrg32k3aM2Seq:
        /* <DEDUP_REMOVED lines=144> */
	.type		precalc_xorwow_matrix,@object
	.size		precalc_xorwow_matrix,(precalc_xorwow_offset_matrix - precalc_xorwow_matrix)
precalc_xorwow_matrix:
        /* <DEDUP_REMOVED lines=6400> */
	.type		precalc_xorwow_offset_matrix,@object
	.size		precalc_xorwow_offset_matrix,($str$16 - precalc_xorwow_offset_matrix)
precalc_xorwow_offset_matrix:
        /* <DEDUP_REMOVED lines=6400> */
	.type		$str$16,@object
	.size		$str$16,($str$17 - $str$16)
$str$16:
        /*353c0*/ 	.byte	0x73, 0x65, 0x71, 0x73, 0x74, 0x61, 0x72, 0x74, 0x5f, 0x6b, 0x5f, 0x70, 0x74, 0x72, 0x20, 0x21
        /*353d0*/ 	.byte	0x3d, 0x20, 0x6e, 0x75, 0x6c, 0x6c, 0x70, 0x74, 0x72, 0x00
	.type		$str$17,@object
	.size		$str$17,(__unnamed_3 - $str$17)
$str$17:
        /*353da*/ 	.byte	0x2f, 0x74, 0x6d, 0x70, 0x2f, 0x63, 0x75, 0x74, 0x6c, 0x61, 0x73, 0x73, 0x5f, 0x73, 0x77, 0x65
        /*353ea*/ 	.byte	0x65, 0x70, 0x5f, 0x73, 0x72, 0x63, 0x2f, 0x65, 0x78, 0x61, 0x6d, 0x70, 0x6c, 0x65, 0x73, 0x2f
        /*353fa*/ 	.byte	0x34, 0x31, 0x5f, 0x66, 0x75, 0x73, 0x65, 0x64, 0x5f, 0x6d, 0x75, 0x6c, 0x74, 0x69, 0x5f, 0x68
        /*3540a*/ 	.byte	0x65, 0x61, 0x64, 0x5f, 0x61, 0x74, 0x74, 0x65, 0x6e, 0x74, 0x69, 0x6f, 0x6e, 0x2f, 0x6b, 0x65
        /*3541a*/ 	.byte	0x72, 0x6e, 0x65, 0x6c, 0x5f, 0x66, 0x6f, 0x72, 0x77, 0x61, 0x72, 0x64, 0x2e, 0x68, 0x00
	.type		__unnamed_3,@object
	.size		__unnamed_3,(__unnamed_1 - __unnamed_3)
__unnamed_3:
        /* <DEDUP_REMOVED lines=28> */
        /*355e9*/ 	.byte	0x74, 0x63, 0x68, 0x48, 0x6f, 0x6f, 0x6b, 0x5d, 0x00
	.type		__unnamed_1,@object
	.size		__unnamed_1,(__unnamed_2 - __unnamed_1)
__unnamed_1:
        /* <DEDUP_REMOVED lines=28> */
        /*357b2*/ 	.byte	0x42, 0x61, 0x74, 0x63, 0x68, 0x48, 0x6f, 0x6f, 0x6b, 0x5d, 0x00
	.type		__unnamed_2,@object
	.size		__unnamed_2,(.L_10 - __unnamed_2)
__unnamed_2:
        /* <DEDUP_REMOVED lines=28> */
        /*3597d*/ 	.byte	0x54, 0x6f, 0x42, 0x61, 0x74, 0x63, 0x68, 0x48, 0x6f, 0x6f, 0x6b, 0x5d, 0x00
.L_10:


//--------------------- .nv.shared._ZN7cutlass9reference6device6kernel11GemmComplexIfNS_6layout8RowMajorENS_6half_tES5_S6_S5_ffS6_NS_16NumericConverterIS6_fLNS_15FloatRoundStyleE2EEENS_12multiply_addIfffEELi4ELi16EEEvNS_4gemm9GemmCoordET5_NS_9TensorRefIT_T0_EENS_16ComplexTransformENSF_IT1_T2_EESJ_SE_NSF_IT3_T4_EENSF_IT7_SO_EET6_illll --------------------------
	.section	.nv.shared._ZN7cutlass9reference6device6kernel11GemmComplexIfNS_6layout8RowMajorENS_6half_tES5_S6_S5_ffS6_NS_16NumericConverterIS6_fLNS_15FloatRoundStyleE2EEENS_12multiply_addIfffEELi4ELi16EEEvNS_4gemm9GemmCoordET5_NS_9TensorRefIT_T0_EENS_16ComplexTransformENSF_IT1_T2_EESJ_SE_NSF_IT3_T4_EENSF_IT7_SO_EET6_illll,"aw",@nobits
	.sectionflags	@""
	.align	16
	.zero		1024


//--------------------- .nv.shared.reserved.0     --------------------------
	.section	.nv.shared.reserved.0,"aw",@nobits
	.weak		__nv_reservedSMEM_offset_0_alias
	.size		__nv_reservedSMEM_offset_0_alias, 0, 64
	.other		__nv_reservedSMEM_offset_0_alias,@"STO_CUDA_RESERVED_SHARED STV_DEFAULT"
__nv_reservedSMEM_offset_0_alias:
	.zero		0
	.zero		64


//--------------------- .nv.global                --------------------------
	.section	.nv.global,"aw",@nobits
.nv.global:
	.type		_ZN30_INTERNAL_73c07eda_4_k_cu_main4cute1_E,@object
	.size		_ZN30_INTERNAL_73c07eda_4_k_cu_main4cute1_E,(_ZN30_INTERNAL_73c07eda_4_k_cu_main4cuda3std3__45__cpo6cbeginE - _ZN30_INTERNAL_73c07eda_4_k_cu_main4cute1_E)
_ZN30_INTERNAL_73c07eda_4_k_cu_main4cute1_E:
	.zero		1
	.type		_ZN30_INTERNAL_73c07eda_4_k_cu_main4cuda3std3__45__cpo6cbeginE,@object
	.size		_ZN30_INTERNAL_73c07eda_4_k_cu_main4cuda3std3__45__cpo6cbeginE,(_ZN30_INTERNAL_73c07eda_4_k_cu_main4cuda3std3__48in_placeE - _ZN30_INTERNAL_73c07eda_4_k_cu_main4cuda3std3__45__cpo6cbeginE)
_ZN30_INTERNAL_73c07eda_4_k_cu_main4cuda3std3__45__cpo6cbeginE:
	.zero		1
	.type		_ZN30_INTERNAL_73c07eda_4_k_cu_main4cuda3std3__48in_placeE,@object
	.size		_ZN30_INTERNAL_73c07eda_4_k_cu_main4cuda3std3__48in_placeE,(_ZN30_INTERNAL_73c07eda_4_k_cu_main4cuda3std6ranges3__45__cpo9iter_moveE - _ZN30_INTERNAL_73c07eda_4_k_cu_main4cuda3std3__48in_placeE)
_ZN30_INTERNAL_73c07eda_4_k_cu_main4cuda3std3__48in_placeE:
	.zero		1
	.type		_ZN30_INTERNAL_73c07eda_4_k_cu_main4cuda3std6ranges3__45__cpo9iter_moveE,@object
	.size		_ZN30_INTERNAL_73c07eda_4_k_cu_main4cuda3std6ranges3__45__cpo9iter_moveE,(_ZN30_INTERNAL_73c07eda_4_k_cu_main4cuda3std3__45__cpo5beginE - _ZN30_INTERNAL_73c07eda_4_k_cu_main4cuda3std6ranges3__45__cpo9iter_moveE)
_ZN30_INTERNAL_73c07eda_4_k_cu_main4cuda3std6ranges3__45__cpo9iter_moveE:
	.zero		1
	.type		_ZN30_INTERNAL_73c07eda_4_k_cu_main4cuda3std3__45__cpo5beginE,@object
	.size		_ZN30_INTERNAL_73c07eda_4_k_cu_main4cuda3std3__45__cpo5beginE,(_ZN30_INTERNAL_73c07eda_4_k_cu_main4cuda3std3__432_GLOBAL__N__73c07eda_4_k_cu_main6ignoreE - _ZN30_INTERNAL_73c07eda_4_k_cu_main4cuda3std3__45__cpo5beginE)
_ZN30_INTERNAL_73c07eda_4_k_cu_main4cuda3std3__45__cpo5beginE:
	.zero		1
	.type		_ZN30_INTERNAL_73c07eda_4_k_cu_main4cuda3std3__432_GLOBAL__N__73c07eda_4_k_cu_main6ignoreE,@object
	.size		_ZN30_INTERNAL_73c07eda_4_k_cu_main4cuda3std3__432_GLOBAL__N__73c07eda_4_k_cu_main6ignoreE,(_ZN30_INTERNAL_73c07eda_4_k_cu_main4cute7productE - _ZN30_INTERNAL_73c07eda_4_k_cu_main4cuda3std3__432_GLOBAL__N__73c07eda_4_k_cu_main6ignoreE)
_ZN30_INTERNAL_73c07eda_4_k_cu_main4cuda3std3__432_GLOBAL__N__73c07eda_4_k_cu_main6ignoreE:
	.zero		1
	.type		_ZN30_INTERNAL_73c07eda_4_k_cu_main4cute7productE,@object
	.size		_ZN30_INTERNAL_73c07eda_4_k_cu_main4cute7productE,(_ZN30_INTERNAL_73c07eda_4_k_cu_main4cuda3std3__45__cpo3endE - _ZN30_INTERNAL_73c07eda_4_k_cu_main4cute7productE)
_ZN30_INTERNAL_73c07eda_4_k_cu_main4cute7productE:
	.zero		1
	.type		_ZN30_INTERNAL_73c07eda_4_k_cu_main4cuda3std3__45__cpo3endE,@object
	.size		_ZN30_INTERNAL_73c07eda_4_k_cu_main4cuda3std3__45__cpo3endE,(_ZN30_INTERNAL_73c07eda_4_k_cu_main4cuda3std3__419piecewise_constructE - _ZN30_INTERNAL_73c07eda_4_k_cu_main4cuda3std3__45__cpo3endE)
_ZN30_INTERNAL_73c07eda_4_k_cu_main4cuda3std3__45__cpo3endE:
	.zero		1
	.type		_ZN30_INTERNAL_73c07eda_4_k_cu_main4cuda3std3__419piecewise_constructE,@object
	.size		_ZN30_INTERNAL_73c07eda_4_k_cu_main4cuda3std3__419piecewise_constructE,(_ZN30_INTERNAL_73c07eda_4_k_cu_main4cuda3std3__45__cpo4cendE - _ZN30_INTERNAL_73c07eda_4_k_cu_main4cuda3std3__419piecewise_constructE)
_ZN30_INTERNAL_73c07eda_4_k_cu_main4cuda3std3__419piecewise_constructE:
	.zero		1
	.type		_ZN30_INTERNAL_73c07eda_4_k_cu_main4cuda3std3__45__cpo4cendE,@object
	.size		_ZN30_INTERNAL_73c07eda_4_k_cu_main4cuda3std3__45__cpo4cendE,(_ZN30_INTERNAL_73c07eda_4_k_cu_main4cuda3std6ranges3__45__cpo4swapE - _ZN30_INTERNAL_73c07eda_4_k_cu_main4cuda3std3__45__cpo4cendE)
_ZN30_INTERNAL_73c07eda_4_k_cu_main4cuda3std3__45__cpo4cendE:
	.zero		1
	.type		_ZN30_INTERNAL_73c07eda_4_k_cu_main4cuda3std6ranges3__45__cpo4swapE,@object
	.size		_ZN30_INTERNAL_73c07eda_4_k_cu_main4cuda3std6ranges3__45__cpo4swapE,(.L_19 - _ZN30_INTERNAL_73c07eda_4_k_cu_main4cuda3std6ranges3__45__cpo4swapE)
_ZN30_INTERNAL_73c07eda_4_k_cu_main4cuda3std6ranges3__45__cpo4swapE:
	.zero		1
.L_19:


//--------------------- .nv.shared._ZN7cutlass9reference6device6kernel11GemmComplexIfNS_6layout8RowMajorENS_6half_tES5_S6_S5_ffS6_NS_16NumericConverterIS6_fLNS_15FloatRoundStyleE2EEENS_12multiply_addIfffEELi4ELi4EEEvNS_4gemm9GemmCoordET5_NS_9TensorRefIT_T0_EENS_16ComplexTransformENSF_IT1_T2_EESJ_SE_NSF_IT3_T4_EENSF_IT7_SO_EET6_illll --------------------------
	.section	.nv.shared._ZN7cutlass9reference6device6kernel11GemmComplexIfNS_6layout8RowMajorENS_6half_tES5_S6_S5_ffS6_NS_16NumericConverterIS6_fLNS_15FloatRoundStyleE2EEENS_12multiply_addIfffEELi4ELi4EEEvNS_4gemm9GemmCoordET5_NS_9TensorRefIT_T0_EENS_16ComplexTransformENSF_IT1_T2_EESJ_SE_NSF_IT3_T4_EENSF_IT7_SO_EET6_illll,"aw",@nobits
	.sectionflags	@""
	.align	16
	.zero		1024


//--------------------- .nv.shared._ZN7cutlass9reference6device6kernel11GemmComplexINS_6half_tENS_6layout8RowMajorES4_NS5_11ColumnMajorEfS6_fffNS_16NumericConverterIffLNS_15FloatRoundStyleE2EEENS_12multiply_addIfffEELi4ELi16EEEvNS_4gemm9GemmCoordET5_NS_9TensorRefIT_T0_EENS_16ComplexTransformENSG_IT1_T2_EESK_SF_NSG_IT3_T4_EENSG_IT7_SP_EET6_illll --------------------------
	.section	.nv.shared._ZN7cutlass9reference6device6kernel11GemmComplexINS_6half_tENS_6layout8RowMajorES4_NS5_11ColumnMajorEfS6_fffNS_16NumericConverterIffLNS_15FloatRoundStyleE2EEENS_12multiply_addIfffEELi4ELi16EEEvNS_4gemm9GemmCoordET5_NS_9TensorRefIT_T0_EENS_16ComplexTransformENSG_IT1_T2_EESK_SF_NSG_IT3_T4_EENSG_IT7_SP_EET6_illll,"aw",@nobits
	.sectionflags	@""
	.align	16
	.zero		1024


//--------------------- .nv.shared._ZN7cutlass9reference6device6kernel11GemmComplexINS_6half_tENS_6layout8RowMajorES4_NS5_11ColumnMajorEfS6_fffNS_16NumericConverterIffLNS_15FloatRoundStyleE2EEENS_12multiply_addIfffEELi4ELi4EEEvNS_4gemm9GemmCoordET5_NS_9TensorRefIT_T0_EENS_16ComplexTransformENSG_IT1_T2_EESK_SF_NSG_IT3_T4_EENSG_IT7_SP_EET6_illll --------------------------
	.section	.nv.shared._ZN7cutlass9reference6device6kernel11GemmComplexINS_6half_tENS_6layout8RowMajorES4_NS5_11ColumnMajorEfS6_fffNS_16NumericConverterIffLNS_15FloatRoundStyleE2EEENS_12multiply_addIfffEELi4ELi4EEEvNS_4gemm9GemmCoordET5_NS_9TensorRefIT_T0_EENS_16ComplexTransformENSG_IT1_T2_EESK_SF_NSG_IT3_T4_EENSG_IT7_SP_EET6_illll,"aw",@nobits
	.sectionflags	@""
	.align	16
	.zero		1024


//--------------------- .nv.shared._ZN7cutlass9reference6device6kernel13TensorForEachINS1_6detail20TensorFillLinearFuncINS_6half_tENS_6layout18PackedVectorLayoutEEELi1ENS9_6ParamsEEEvNS_5CoordIXT0_EilEET1_ --------------------------
	.section	.nv.shared._ZN7cutlass9reference6device6kernel13TensorForEachINS1_6detail20TensorFillLinearFuncINS_6half_tENS_6layout18PackedVectorLayoutEEELi1ENS9_6ParamsEEEvNS_5CoordIXT0_EilEET1_,"aw",@nobits
	.sectionflags	@""
	.align	16
	.zero		1024


//--------------------- .nv.shared._ZN7cutlass9reference6device6kernel12BlockForEachINS_6half_tENS1_6detail18RandomGaussianFuncIS4_EEEEvPT_mNT0_6ParamsE --------------------------
	.section	.nv.shared._ZN7cutlass9reference6device6kernel12BlockForEachINS_6half_tENS1_6detail18RandomGaussianFuncIS4_EEEEvPT_mNT0_6ParamsE,"aw",@nobits
	.sectionflags	@""
	.align	16
	.zero		1024


//--------------------- .nv.shared._ZN7cutlass9reference6device6kernel12BlockForEachINS_6half_tENS1_6detail17RandomUniformFuncIS4_EEEEvPT_mNT0_6ParamsE --------------------------
	.section	.nv.shared._ZN7cutlass9reference6device6kernel12BlockForEachINS_6half_tENS1_6detail17RandomUniformFuncIS4_EEEEvPT_mNT0_6ParamsE,"aw",@nobits
	.sectionflags	@""
	.align	16
	.zero		1024


//--------------------- .nv.shared._Z29attention_kernel_batched_implI15AttentionKernelIN7cutlass6half_tENS1_4arch4Sm80ELb1ELi64ELi64ELi64ELb0ELb0E18DefaultToBatchHookEEvNT_6ParamsE --------------------------
	.section	.nv.shared._Z29attention_kernel_batched_implI15AttentionKernelIN7cutlass6half_tENS1_4arch4Sm80ELb1ELi64ELi64ELi64ELb0ELb0E18DefaultToBatchHookEEvNT_6ParamsE,"aw",@nobits
	.sectionflags	@""
	.align	16
	.zero		1024


//--------------------- .nv.shared._Z29attention_kernel_batched_implI15AttentionKernelIN7cutlass6half_tENS1_4arch4Sm80ELb1ELi32ELi128ELi65536ELb0ELb0E18DefaultToBatchHookEEvNT_6ParamsE --------------------------
	.section	.nv.shared._Z29attention_kernel_batched_implI15AttentionKernelIN7cutlass6half_tENS1_4arch4Sm80ELb1ELi32ELi128ELi65536ELb0ELb0E18DefaultToBatchHookEEvNT_6ParamsE,"aw",@nobits
	.sectionflags	@""
	.align	16
	.zero		1024


//--------------------- .nv.shared._Z29attention_kernel_batched_implI15AttentionKernelIN7cutlass6half_tENS1_4arch4Sm80ELb1ELi32ELi128ELi128ELb0ELb0E18DefaultToBatchHookEEvNT_6ParamsE --------------------------
	.section	.nv.shared._Z29attention_kernel_batched_implI15AttentionKernelIN7cutlass6half_tENS1_4arch4Sm80ELb1ELi32ELi128ELi128ELb0ELb0E18DefaultToBatchHookEEvNT_6ParamsE,"aw",@nobits
	.sectionflags	@""
	.align	16
	.zero		1024


//--------------------- .nv.constant0._ZN7cutlass9reference6device6kernel11GemmComplexIfNS_6layout8RowMajorENS_6half_tES5_S6_S5_ffS6_NS_16NumericConverterIS6_fLNS_15FloatRoundStyleE2EEENS_12multiply_addIfffEELi4ELi16EEEvNS_4gemm9GemmCoordET5_NS_9TensorRefIT_T0_EENS_16ComplexTransformENSF_IT1_T2_EESJ_SE_NSF_IT3_T4_EENSF_IT7_SO_EET6_illll --------------------------
	.section	.nv.constant0._ZN7cutlass9reference6device6kernel11GemmComplexIfNS_6layout8RowMajorENS_6half_tES5_S6_S5_ffS6_NS_16NumericConverterIS6_fLNS_15FloatRoundStyleE2EEENS_12multiply_addIfffEELi4ELi16EEEvNS_4gemm9GemmCoordET5_NS_9TensorRefIT_T0_EENS_16ComplexTransformENSF_IT1_T2_EESJ_SE_NSF_IT3_T4_EENSF_IT7_SO_EET6_illll,"a",@progbits
	.sectionflags	@""
	.align	4
.nv.constant0._ZN7cutlass9reference6device6kernel11GemmComplexIfNS_6layout8RowMajorENS_6half_tES5_S6_S5_ffS6_NS_16NumericConverterIS6_fLNS_15FloatRoundStyleE2EEENS_12multiply_addIfffEELi4ELi16EEEvNS_4gemm9GemmCoordET5_NS_9TensorRefIT_T0_EENS_16ComplexTransformENSF_IT1_T2_EESJ_SE_NSF_IT3_T4_EENSF_IT7_SO_EET6_illll:
	.zero		1032


//--------------------- .nv.constant0._ZN7cutlass9reference6device6kernel11GemmComplexIfNS_6layout8RowMajorENS_6half_tES5_S6_S5_ffS6_NS_16NumericConverterIS6_fLNS_15FloatRoundStyleE2EEENS_12multiply_addIfffEELi4ELi4EEEvNS_4gemm9GemmCoordET5_NS_9TensorRefIT_T0_EENS_16ComplexTransformENSF_IT1_T2_EESJ_SE_NSF_IT3_T4_EENSF_IT7_SO_EET6_illll --------------------------
	.section	.nv.constant0._ZN7cutlass9reference6device6kernel11GemmComplexIfNS_6layout8RowMajorENS_6half_tES5_S6_S5_ffS6_NS_16NumericConverterIS6_fLNS_15FloatRoundStyleE2EEENS_12multiply_addIfffEELi4ELi4EEEvNS_4gemm9GemmCoordET5_NS_9TensorRefIT_T0_EENS_16ComplexTransformENSF_IT1_T2_EESJ_SE_NSF_IT3_T4_EENSF_IT7_SO_EET6_illll,"a",@progbits
	.sectionflags	@""
	.align	4
.nv.constant0._ZN7cutlass9reference6device6kernel11GemmComplexIfNS_6layout8RowMajorENS_6half_tES5_S6_S5_ffS6_NS_16NumericConverterIS6_fLNS_15FloatRoundStyleE2EEENS_12multiply_addIfffEELi4ELi4EEEvNS_4gemm9GemmCoordET5_NS_9TensorRefIT_T0_EENS_16ComplexTransformENSF_IT1_T2_EESJ_SE_NSF_IT3_T4_EENSF_IT7_SO_EET6_illll:
	.zero		1032


//--------------------- .nv.constant0._ZN7cutlass9reference6device6kernel11GemmComplexINS_6half_tENS_6layout8RowMajorES4_NS5_11ColumnMajorEfS6_fffNS_16NumericConverterIffLNS_15FloatRoundStyleE2EEENS_12multiply_addIfffEELi4ELi16EEEvNS_4gemm9GemmCoordET5_NS_9TensorRefIT_T0_EENS_16ComplexTransformENSG_IT1_T2_EESK_SF_NSG_IT3_T4_EENSG_IT7_SP_EET6_illll --------------------------
	.section	.nv.constant0._ZN7cutlass9reference6device6kernel11GemmComplexINS_6half_tENS_6layout8RowMajorES4_NS5_11ColumnMajorEfS6_fffNS_16NumericConverterIffLNS_15FloatRoundStyleE2EEENS_12multiply_addIfffEELi4ELi16EEEvNS_4gemm9GemmCoordET5_NS_9TensorRefIT_T0_EENS_16ComplexTransformENSG_IT1_T2_EESK_SF_NSG_IT3_T4_EENSG_IT7_SP_EET6_illll,"a",@progbits
	.sectionflags	@""
	.align	4
.nv.constant0._ZN7cutlass9reference6device6kernel11GemmComplexINS_6half_tENS_6layout8RowMajorES4_NS5_11ColumnMajorEfS6_fffNS_16NumericConverterIffLNS_15FloatRoundStyleE2EEENS_12multiply_addIfffEELi4ELi16EEEvNS_4gemm9GemmCoordET5_NS_9TensorRefIT_T0_EENS_16ComplexTransformENSG_IT1_T2_EESK_SF_NSG_IT3_T4_EENSG_IT7_SP_EET6_illll:
	.zero		1032


//--------------------- .nv.constant0._ZN7cutlass9reference6device6kernel11GemmComplexINS_6half_tENS_6layout8RowMajorES4_NS5_11ColumnMajorEfS6_fffNS_16NumericConverterIffLNS_15FloatRoundStyleE2EEENS_12multiply_addIfffEELi4ELi4EEEvNS_4gemm9GemmCoordET5_NS_9TensorRefIT_T0_EENS_16ComplexTransformENSG_IT1_T2_EESK_SF_NSG_IT3_T4_EENSG_IT7_SP_EET6_illll --------------------------
	.section	.nv.constant0._ZN7cutlass9reference6device6kernel11GemmComplexINS_6half_tENS_6layout8RowMajorES4_NS5_11ColumnMajorEfS6_fffNS_16NumericConverterIffLNS_15FloatRoundStyleE2EEENS_12multiply_addIfffEELi4ELi4EEEvNS_4gemm9GemmCoordET5_NS_9TensorRefIT_T0_EENS_16ComplexTransformENSG_IT1_T2_EESK_SF_NSG_IT3_T4_EENSG_IT7_SP_EET6_illll,"a",@progbits
	.sectionflags	@""
	.align	4
.nv.constant0._ZN7cutlass9reference6device6kernel11GemmComplexINS_6half_tENS_6layout8RowMajorES4_NS5_11ColumnMajorEfS6_fffNS_16NumericConverterIffLNS_15FloatRoundStyleE2EEENS_12multiply_addIfffEELi4ELi4EEEvNS_4gemm9GemmCoordET5_NS_9TensorRefIT_T0_EENS_16ComplexTransformENSG_IT1_T2_EESK_SF_NSG_IT3_T4_EENSG_IT7_SP_EET6_illll:
	.zero		1032


//--------------------- .nv.constant0._ZN7cutlass9reference6device6kernel13TensorForEachINS1_6detail20TensorFillLinearFuncINS_6half_tENS_6layout18PackedVectorLayoutEEELi1ENS9_6ParamsEEEvNS_5CoordIXT0_EilEET1_ --------------------------
	.section	.nv.constant0._ZN7cutlass9reference6device6kernel13TensorForEachINS1_6detail20TensorFillLinearFuncINS_6half_tENS_6layout18PackedVectorLayoutEEELi1ENS9_6ParamsEEEvNS_5CoordIXT0_EilEET1_,"a",@progbits
	.sectionflags	@""
	.align	4
.nv.constant0._ZN7cutlass9reference6device6kernel13TensorForEachINS1_6detail20TensorFillLinearFuncINS_6half_tENS_6layout18PackedVectorLayoutEEELi1ENS9_6ParamsEEEvNS_5CoordIXT0_EilEET1_:
	.zero		928


//--------------------- .nv.constant0._ZN7cutlass9reference6device6kernel12BlockForEachINS_6half_tENS1_6detail18RandomGaussianFuncIS4_EEEEvPT_mNT0_6ParamsE --------------------------
	.section	.nv.constant0._ZN7cutlass9reference6device6kernel12BlockForEachINS_6half_tENS1_6detail18RandomGaussianFuncIS4_EEEEvPT_mNT0_6ParamsE,"a",@progbits
	.sectionflags	@""
	.align	4
.nv.constant0._ZN7cutlass9reference6device6kernel12BlockForEachINS_6half_tENS1_6detail18RandomGaussianFuncIS4_EEEEvPT_mNT0_6ParamsE:
	.zero		944


//--------------------- .nv.constant0._ZN7cutlass9reference6device6kernel12BlockForEachINS_6half_tENS1_6detail17RandomUniformFuncIS4_EEEEvPT_mNT0_6ParamsE --------------------------
	.section	.nv.constant0._ZN7cutlass9reference6device6kernel12BlockForEachINS_6half_tENS1_6detail17RandomUniformFuncIS4_EEEEvPT_mNT0_6ParamsE,"a",@progbits
	.sectionflags	@""
	.align	4
.nv.constant0._ZN7cutlass9reference6device6kernel12BlockForEachINS_6half_tENS1_6detail17RandomUniformFuncIS4_EEEEvPT_mNT0_6ParamsE:
	.zero		960


//--------------------- .nv.constant0._Z29attention_kernel_batched_implI15AttentionKernelIN7cutlass6half_tENS1_4arch4Sm80ELb1ELi64ELi64ELi64ELb0ELb0E18DefaultToBatchHookEEvNT_6ParamsE --------------------------
	.section	.nv.constant0._Z29attention_kernel_batched_implI15AttentionKernelIN7cutlass6half_tENS1_4arch4Sm80ELb1ELi64ELi64ELi64ELb0ELb0E18DefaultToBatchHookEEvNT_6ParamsE,"a",@progbits
	.sectionflags	@""
	.align	4
.nv.constant0._Z29attention_kernel_batched_implI15AttentionKernelIN7cutlass6half_tENS1_4arch4Sm80ELb1ELi64ELi64ELi64ELb0ELb0E18DefaultToBatchHookEEvNT_6ParamsE:
	.zero		1120


//--------------------- .nv.constant0._Z29attention_kernel_batched_implI15AttentionKernelIN7cutlass6half_tENS1_4arch4Sm80ELb1ELi32ELi128ELi65536ELb0ELb0E18DefaultToBatchHookEEvNT_6ParamsE --------------------------
	.section	.nv.constant0._Z29attention_kernel_batched_implI15AttentionKernelIN7cutlass6half_tENS1_4arch4Sm80ELb1ELi32ELi128ELi65536ELb0ELb0E18DefaultToBatchHookEEvNT_6ParamsE,"a",@progbits
	.sectionflags	@""
	.align	4
.nv.constant0._Z29attention_kernel_batched_implI15AttentionKernelIN7cutlass6half_tENS1_4arch4Sm80ELb1ELi32ELi128ELi65536ELb0ELb0E18DefaultToBatchHookEEvNT_6ParamsE:
	.zero		1120


//--------------------- .nv.constant0._Z29attention_kernel_batched_implI15AttentionKernelIN7cutlass6half_tENS1_4arch4Sm80ELb1ELi32ELi128ELi128ELb0ELb0E18DefaultToBatchHookEEvNT_6ParamsE --------------------------
	.section	.nv.constant0._Z29attention_kernel_batched_implI15AttentionKernelIN7cutlass6half_tENS1_4arch4Sm80ELb1ELi32ELi128ELi128ELb0ELb0E18DefaultToBatchHookEEvNT_6ParamsE,"a",@progbits
	.sectionflags	@""
	.align	4
.nv.constant0._Z29attention_kernel_batched_implI15AttentionKernelIN7cutlass6half_tENS1_4arch4Sm80ELb1ELi32ELi128ELi128ELb0ELb0E18DefaultToBatchHookEEvNT_6ParamsE:
	.zero		1120


//--------------------- SYMBOLS --------------------------

	.type		.nv.reservedSmem.offset0,@object
	.size		.nv.reservedSmem.offset0,0x4
	.type		.nv.reservedSmem.cap,@object
	.size		.nv.reservedSmem.cap,0x4
	.type		__assertfail,@function
